	.target	sm_100a

	.elftype	@"ET_EXEC"


//--------------------- .note.nv.tkinfo           --------------------------
	.section	.note.nv.tkinfo,"",@"SHT_NOTE"
	.sectionflags	@"SHF_NOTE_NV_TKINFO"
	.tkinfo
        /*0018*/ 	.word	0x00000002
        /*0030*/ 	.string	""
        /*0030*/ 	.string	"ptxas"
        /*0030*/ 	.string	"Cuda compilation tools, release 13.0, V13.0.88"
        /*0030*/ 	.string	"Build cuda_13.0.r13.0/compiler.36424714_0"
        /*0030*/ 	.string	"-arch sm_100a -m 64 "



//--------------------- .note.nv.cuinfo           --------------------------
	.section	.note.nv.cuinfo,"",@"SHT_NOTE"
	.sectionflags	@"SHF_NOTE_NV_CUINFO"
        /*0018*/ 	.short	0x0002
        /*001a*/ 	.short	0x0064
        /*001c*/ 	.short	0x0082
	.zero		2


//--------------------- .nv.info                  --------------------------
	.section	.nv.info,"",@"SHT_CUDA_INFO"
	.align	4


	//----- nvinfo : EIATTR_REGCOUNT
	.align		4
        /*0000*/ 	.byte	0x04, 0x2f
        /*0002*/ 	.short	(.L_19 - .L_18)
	.align		4
.L_18:
        /*0004*/ 	.word	index@(_ZN7cutlass13device_kernelINS_4gemm6kernel13GemmUniversalIN4cute5tupleIJiiiiEEENS1_10collective13CollectiveMmaINS1_46MainloopSm100TmaUmmaWarpSpecializedBlockScaledILi33ELi2ELi2ENS5_IJNS4_1CILi4EEENSA_ILi2EEENSA_ILi1EEEEEEEENS5_IJNSA_ILi256EEENSA_ILi64EEESH_EEENS5_IJNS_12float_e2m1_tENS_13float_ue4m3_tEEEENS5_IJNS5_IJlSD_lEEENS4_6LayoutINS5_IJNS5_IJNS5_IJNSA_ILi32EEESB_EEEiEEENS5_IJNS5_IJNSA_ILi16EEESB_EEEiEEENS5_IJSD_iEEEEEENS5_IJST_NS5_IJNS5_IJNSA_ILi0EEESD_EEENSA_ILi512EEEEEENS5_IJSW_iEEEEEEEEEEESL_S13_NS4_8TiledMMAINS4_8MMA_AtomIJNS4_23SM100_MMA_MXF4_2x1SM_SSISJ_SJ_fSK_Li256ELi64ELi16ELNS4_4UMMA5MajorE0ELS18_0ELNS17_7ScaleInE0ELS19_0EEEEEENSN_INS5_IJSD_SD_SD_EEENS5_IJSW_SW_SW_EEEEENS5_IJNS4_10UnderscoreES1F_S1F_EEEEENS5_IJNS4_28SM100_TMA_2SM_LOAD_MULTICASTES1I_EEENS5_IJNS4_14ComposedLayoutINS4_7SwizzleILi1ELi4ELi3EEENS4_18smem_ptr_flag_bitsILi4EEENSN_INS5_IJNSA_ILi8EEESH_EEENS5_IJSH_SD_EEEEEEENSN_INS5_IJNS5_IJNS5_IJSP_SD_EEESS_EEESD_NS5_IJSD_SD_EEEEEENS5_IJNS5_IJNS5_IJSS_SY_EEESX_EEESW_NS5_IJSB_SY_EEEEEEEEEEEvNS4_8identityES1J_S23_vS24_EENS_8epilogue10collective18CollectiveEpilogueINS26_23Sm100TmaWarpSpecializedILi3ELi2ELi32ELb1ELb0EEEJNS5_IJNSA_ILi128EEESH_SH_EEENS5_IJNSN_IS2B_SD_EENSN_ISO_SD_EEEEENS_10bfloat16_tESM_S2G_SM_NS26_6fusion15FusionCallbacksIS2A_NS2H_17LinearCombinationIS2G_fS2G_fLNS_15FloatRoundStyleE2EEES2C_S2F_JEEENS4_5SM1004TMEM4LOAD26SM100_TMEM_LOAD_32dp32b32xENS4_13SM90_TMA_LOADENS1K_INS1L_ILi2ELi4ELi3EEENS1N_ILi16EEENSN_INS5_IJS1P_SO_EEENS5_IJSO_SD_EEEEEEENS4_39AutoVectorizingCopyWithAssumedAlignmentILi128EEENS4_14SM90_TMA_STOREES2X_S2Z_S2Z_EEEvvEEEEvNT_6ParamsE)
        /*0008*/ 	.word	0x0000007b


	//----- nvinfo : EIATTR_FRAME_SIZE
	.align		4
.L_19:
        /*000c*/ 	.byte	0x04, 0x11
        /*000e*/ 	.short	(.L_21 - .L_20)
	.align		4
.L_20:
        /*0010*/ 	.word	index@($__internal_2_$__cuda_sm10x_tcgen05_guardrail_trap_unallocated_columns_being_dealloced)
        /*0014*/ 	.word	0x00000000


	//----- nvinfo : EIATTR_FRAME_SIZE
	.align		4
.L_21:
        /*0018*/ 	.byte	0x04, 0x11
        /*001a*/ 	.short	(.L_23 - .L_22)
	.align		4
.L_22:
        /*001c*/ 	.word	index@($__internal_1_$__cuda_sm10x_tcgen05_guardrail_trap_phase_invalid_during_alloc)
        /*0020*/ 	.word	0x00000000


	//----- nvinfo : EIATTR_FRAME_SIZE
	.align		4
.L_23:
        /*0024*/ 	.byte	0x04, 0x11
        /*0026*/ 	.short	(.L_25 - .L_24)
	.align		4
.L_24:
        /*0028*/ 	.word	index@($__internal_0_$__cuda_sm10x_tcgen05_guardrail_trap_col_being_dealloced_not_returned_by_alloc)
        /*002c*/ 	.word	0x00000000


	//----- nvinfo : EIATTR_FRAME_SIZE
	.align		4
.L_25:
        /*0030*/ 	.byte	0x04, 0x11
        /*0032*/ 	.short	(.L_27 - .L_26)
	.align		4
.L_26:
        /*0034*/ 	.word	index@(_ZN7cutlass13device_kernelINS_4gemm6kernel13GemmUniversalIN4cute5tupleIJiiiiEEENS1_10collective13CollectiveMmaINS1_46MainloopSm100TmaUmmaWarpSpecializedBlockScaledILi33ELi2ELi2ENS5_IJNS4_1CILi4EEENSA_ILi2EEENSA_ILi1EEEEEEEENS5_IJNSA_ILi256EEENSA_ILi64EEESH_EEENS5_IJNS_12float_e2m1_tENS_13float_ue4m3_tEEEENS5_IJNS5_IJlSD_lEEENS4_6LayoutINS5_IJNS5_IJNS5_IJNSA_ILi32EEESB_EEEiEEENS5_IJNS5_IJNSA_ILi16EEESB_EEEiEEENS5_IJSD_iEEEEEENS5_IJST_NS5_IJNS5_IJNSA_ILi0EEESD_EEENSA_ILi512EEEEEENS5_IJSW_iEEEEEEEEEEESL_S13_NS4_8TiledMMAINS4_8MMA_AtomIJNS4_23SM100_MMA_MXF4_2x1SM_SSISJ_SJ_fSK_Li256ELi64ELi16ELNS4_4UMMA5MajorE0ELS18_0ELNS17_7ScaleInE0ELS19_0EEEEEENSN_INS5_IJSD_SD_SD_EEENS5_IJSW_SW_SW_EEEEENS5_IJNS4_10UnderscoreES1F_S1F_EEEEENS5_IJNS4_28SM100_TMA_2SM_LOAD_MULTICASTES1I_EEENS5_IJNS4_14ComposedLayoutINS4_7SwizzleILi1ELi4ELi3EEENS4_18smem_ptr_flag_bitsILi4EEENSN_INS5_IJNSA_ILi8EEESH_EEENS5_IJSH_SD_EEEEEEENSN_INS5_IJNS5_IJNS5_IJSP_SD_EEESS_EEESD_NS5_IJSD_SD_EEEEEENS5_IJNS5_IJNS5_IJSS_SY_EEESX_EEESW_NS5_IJSB_SY_EEEEEEEEEEEvNS4_8identityES1J_S23_vS24_EENS_8epilogue10collective18CollectiveEpilogueINS26_23Sm100TmaWarpSpecializedILi3ELi2ELi32ELb1ELb0EEEJNS5_IJNSA_ILi128EEESH_SH_EEENS5_IJNSN_IS2B_SD_EENSN_ISO_SD_EEEEENS_10bfloat16_tESM_S2G_SM_NS26_6fusion15FusionCallbacksIS2A_NS2H_17LinearCombinationIS2G_fS2G_fLNS_15FloatRoundStyleE2EEES2C_S2F_JEEENS4_5SM1004TMEM4LOAD26SM100_TMEM_LOAD_32dp32b32xENS4_13SM90_TMA_LOADENS1K_INS1L_ILi2ELi4ELi3EEENS1N_ILi16EEENSN_INS5_IJS1P_SO_EEENS5_IJSO_SD_EEEEEEENS4_39AutoVectorizingCopyWithAssumedAlignmentILi128EEENS4_14SM90_TMA_STOREES2X_S2Z_S2Z_EEEvvEEEEvNT_6ParamsE)
        /*0038*/ 	.word	0x00000000


	//----- nvinfo : EIATTR_MIN_STACK_SIZE
	.align		4
.L_27:
        /*003c*/ 	.byte	0x04, 0x12
        /*003e*/ 	.short	(.L_29 - .L_28)
	.align		4
.L_28:
        /*0040*/ 	.word	index@(_ZN7cutlass13device_kernelINS_4gemm6kernel13GemmUniversalIN4cute5tupleIJiiiiEEENS1_10collective13CollectiveMmaINS1_46MainloopSm100TmaUmmaWarpSpecializedBlockScaledILi33ELi2ELi2ENS5_IJNS4_1CILi4EEENSA_ILi2EEENSA_ILi1EEEEEEEENS5_IJNSA_ILi256EEENSA_ILi64EEESH_EEENS5_IJNS_12float_e2m1_tENS_13float_ue4m3_tEEEENS5_IJNS5_IJlSD_lEEENS4_6LayoutINS5_IJNS5_IJNS5_IJNSA_ILi32EEESB_EEEiEEENS5_IJNS5_IJNSA_ILi16EEESB_EEEiEEENS5_IJSD_iEEEEEENS5_IJST_NS5_IJNS5_IJNSA_ILi0EEESD_EEENSA_ILi512EEEEEENS5_IJSW_iEEEEEEEEEEESL_S13_NS4_8TiledMMAINS4_8MMA_AtomIJNS4_23SM100_MMA_MXF4_2x1SM_SSISJ_SJ_fSK_Li256ELi64ELi16ELNS4_4UMMA5MajorE0ELS18_0ELNS17_7ScaleInE0ELS19_0EEEEEENSN_INS5_IJSD_SD_SD_EEENS5_IJSW_SW_SW_EEEEENS5_IJNS4_10UnderscoreES1F_S1F_EEEEENS5_IJNS4_28SM100_TMA_2SM_LOAD_MULTICASTES1I_EEENS5_IJNS4_14ComposedLayoutINS4_7SwizzleILi1ELi4ELi3EEENS4_18smem_ptr_flag_bitsILi4EEENSN_INS5_IJNSA_ILi8EEESH_EEENS5_IJSH_SD_EEEEEEENSN_INS5_IJNS5_IJNS5_IJSP_SD_EEESS_EEESD_NS5_IJSD_SD_EEEEEENS5_IJNS5_IJNS5_IJSS_SY_EEESX_EEESW_NS5_IJSB_SY_EEEEEEEEEEEvNS4_8identityES1J_S23_vS24_EENS_8epilogue10collective18CollectiveEpilogueINS26_23Sm100TmaWarpSpecializedILi3ELi2ELi32ELb1ELb0EEEJNS5_IJNSA_ILi128EEESH_SH_EEENS5_IJNSN_IS2B_SD_EENSN_ISO_SD_EEEEENS_10bfloat16_tESM_S2G_SM_NS26_6fusion15FusionCallbacksIS2A_NS2H_17LinearCombinationIS2G_fS2G_fLNS_15FloatRoundStyleE2EEES2C_S2F_JEEENS4_5SM1004TMEM4LOAD26SM100_TMEM_LOAD_32dp32b32xENS4_13SM90_TMA_LOADENS1K_INS1L_ILi2ELi4ELi3EEENS1N_ILi16EEENSN_INS5_IJS1P_SO_EEENS5_IJSO_SD_EEEEEEENS4_39AutoVectorizingCopyWithAssumedAlignmentILi128EEENS4_14SM90_TMA_STOREES2X_S2Z_S2Z_EEEvvEEEEvNT_6ParamsE)
        /*0044*/ 	.word	0x00000000
.L_29:


//--------------------- .nv.compat                --------------------------
	.section	.nv.compat,"",@"SHT_CUDA_COMPAT_INFO"
	.align	4
        /*0000*/ 	.byte	0x02, 0x09, 0x01, 0x00, 0x02, 0x02, 0x02, 0x00, 0x02, 0x05, 0x05, 0x00, 0x03, 0x07, 0x01, 0x01
        /*0010*/ 	.byte	0x02, 0x03, 0x01, 0x00, 0x02, 0x06, 0x01, 0x00, 0x04, 0x0b, 0x08, 0x00, 0x09, 0x00, 0x00, 0x00
        /*0020*/ 	.byte	0x00, 0x00, 0x00, 0x00


//--------------------- .nv.info._ZN7cutlass13device_kernelINS_4gemm6kernel13GemmUniversalIN4cute5tupleIJiiiiEEENS1_10collective13CollectiveMmaINS1_46MainloopSm100TmaUmmaWarpSpecializedBlockScaledILi33ELi2ELi2ENS5_IJNS4_1CILi4EEENSA_ILi2EEENSA_ILi1EEEEEEEENS5_IJNSA_ILi256EEENSA_ILi64EEESH_EEENS5_IJNS_12float_e2m1_tENS_13float_ue4m3_tEEEENS5_IJNS5_IJlSD_lEEENS4_6LayoutINS5_IJNS5_IJNS5_IJNSA_ILi32EEESB_EEEiEEENS5_IJNS5_IJNSA_ILi16EEESB_EEEiEEENS5_IJSD_iEEEEEENS5_IJST_NS5_IJNS5_IJNSA_ILi0EEESD_EEENSA_ILi512EEEEEENS5_IJSW_iEEEEEEEEEEESL_S13_NS4_8TiledMMAINS4_8MMA_AtomIJNS4_23SM100_MMA_MXF4_2x1SM_SSISJ_SJ_fSK_Li256ELi64ELi16ELNS4_4UMMA5MajorE0ELS18_0ELNS17_7ScaleInE0ELS19_0EEEEEENSN_INS5_IJSD_SD_SD_EEENS5_IJSW_SW_SW_EEEEENS5_IJNS4_10UnderscoreES1F_S1F_EEEEENS5_IJNS4_28SM100_TMA_2SM_LOAD_MULTICASTES1I_EEENS5_IJNS4_14ComposedLayoutINS4_7SwizzleILi1ELi4ELi3EEENS4_18smem_ptr_flag_bitsILi4EEENSN_INS5_IJNSA_ILi8EEESH_EEENS5_IJSH_SD_EEEEEEENSN_INS5_IJNS5_IJNS5_IJSP_SD_EEESS_EEESD_NS5_IJSD_SD_EEEEEENS5_IJNS5_IJNS5_IJSS_SY_EEESX_EEESW_NS5_IJSB_SY_EEEEEEEEEEEvNS4_8identityES1J_S23_vS24_EENS_8epilogue10collective18CollectiveEpilogueINS26_23Sm100TmaWarpSpecializedILi3ELi2ELi32ELb1ELb0EEEJNS5_IJNSA_ILi128EEESH_SH_EEENS5_IJNSN_IS2B_SD_EENSN_ISO_SD_EEEEENS_10bfloat16_tESM_S2G_SM_NS26_6fusion15FusionCallbacksIS2A_NS2H_17LinearCombinationIS2G_fS2G_fLNS_15FloatRoundStyleE2EEES2C_S2F_JEEENS4_5SM1004TMEM4LOAD26SM100_TMEM_LOAD_32dp32b32xENS4_13SM90_TMA_LOADENS1K_INS1L_ILi2ELi4ELi3EEENS1N_ILi16EEENSN_INS5_IJS1P_SO_EEENS5_IJSO_SD_EEEEEEENS4_39AutoVectorizingCopyWithAssumedAlignmentILi128EEENS4_14SM90_TMA_STOREES2X_S2Z_S2Z_EEEvvEEEEvNT_6ParamsE --------------------------
	.section	.nv.info._ZN7cutlass13device_kernelINS_4gemm6kernel13GemmUniversalIN4cute5tupleIJiiiiEEENS1_10collective13CollectiveMmaINS1_46MainloopSm100TmaUmmaWarpSpecializedBlockScaledILi33ELi2ELi2ENS5_IJNS4_1CILi4EEENSA_ILi2EEENSA_ILi1EEEEEEEENS5_IJNSA_ILi256EEENSA_ILi64EEESH_EEENS5_IJNS_12float_e2m1_tENS_13float_ue4m3_tEEEENS5_IJNS5_IJlSD_lEEENS4_6LayoutINS5_IJNS5_IJNS5_IJNSA_ILi32EEESB_EEEiEEENS5_IJNS5_IJNSA_ILi16EEESB_EEEiEEENS5_IJSD_iEEEEEENS5_IJST_NS5_IJNS5_IJNSA_ILi0EEESD_EEENSA_ILi512EEEEEENS5_IJSW_iEEEEEEEEEEESL_S13_NS4_8TiledMMAINS4_8MMA_AtomIJNS4_23SM100_MMA_MXF4_2x1SM_SSISJ_SJ_fSK_Li256ELi64ELi16ELNS4_4UMMA5MajorE0ELS18_0ELNS17_7ScaleInE0ELS19_0EEEEEENSN_INS5_IJSD_SD_SD_EEENS5_IJSW_SW_SW_EEEEENS5_IJNS4_10UnderscoreES1F_S1F_EEEEENS5_IJNS4_28SM100_TMA_2SM_LOAD_MULTICASTES1I_EEENS5_IJNS4_14ComposedLayoutINS4_7SwizzleILi1ELi4ELi3EEENS4_18smem_ptr_flag_bitsILi4EEENSN_INS5_IJNSA_ILi8EEESH_EEENS5_IJSH_SD_EEEEEEENSN_INS5_IJNS5_IJNS5_IJSP_SD_EEESS_EEESD_NS5_IJSD_SD_EEEEEENS5_IJNS5_IJNS5_IJSS_SY_EEESX_EEESW_NS5_IJSB_SY_EEEEEEEEEEEvNS4_8identityES1J_S23_vS24_EENS_8epilogue10collective18CollectiveEpilogueINS26_23Sm100TmaWarpSpecializedILi3ELi2ELi32ELb1ELb0EEEJNS5_IJNSA_ILi128EEESH_SH_EEENS5_IJNSN_IS2B_SD_EENSN_ISO_SD_EEEEENS_10bfloat16_tESM_S2G_SM_NS26_6fusion15FusionCallbacksIS2A_NS2H_17LinearCombinationIS2G_fS2G_fLNS_15FloatRoundStyleE2EEES2C_S2F_JEEENS4_5SM1004TMEM4LOAD26SM100_TMEM_LOAD_32dp32b32xENS4_13SM90_TMA_LOADENS1K_INS1L_ILi2ELi4ELi3EEENS1N_ILi16EEENSN_INS5_IJS1P_SO_EEENS5_IJSO_SD_EEEEEEENS4_39AutoVectorizingCopyWithAssumedAlignmentILi128EEENS4_14SM90_TMA_STOREES2X_S2Z_S2Z_EEEvvEEEEvNT_6ParamsE,"",@"SHT_CUDA_INFO"
	.sectionflags	@""
	.align	4


	//----- nvinfo : EIATTR_CUDA_API_VERSION
	.align		4
        /*0000*/ 	.byte	0x04, 0x37
        /*0002*/ 	.short	(.L_31 - .L_30)
.L_30:
        /*0004*/ 	.word	0x00000082


	//----- nvinfo : EIATTR_KPARAM_INFO
	.align		4
.L_31:
        /*0008*/ 	.byte	0x04, 0x17
        /*000a*/ 	.short	(.L_33 - .L_32)
.L_32:
        /*000c*/ 	.word	0x00000000
        /*0010*/ 	.short	0x0000
        /*0012*/ 	.short	0x0000
        /*0014*/ 	.byte	0x00, 0xf0, 0x01, 0x30


	//----- nvinfo : EIATTR_AT_ENTRY_FRAGMENTS
	.align		4
.L_33:
        /*0018*/ 	.byte	0x04, 0x4f
        /*001a*/ 	.short	(.L_35 - .L_34)


	//   ....[0]....
.L_34:
        /*001c*/ 	.word	0x00000007


	//----- nvinfo : EIATTR_RESERVED_SMEM_USED
	.align		4
.L_35:
        /*0020*/ 	.byte	0x01, 0x41
	.zero		2


	//----- nvinfo : EIATTR_SPARSE_MMA_MASK
	.align		4
        /*0024*/ 	.byte	0x03, 0x50
        /*0026*/ 	.short	0x0000


	//----- nvinfo : EIATTR_TCGEN05_2CTA_USED
	.align		4
        /*0028*/ 	.byte	0x01, 0x52
	.zero		2


	//----- nvinfo : EIATTR_MAXREG_COUNT
	.align		4
        /*002c*/ 	.byte	0x03, 0x1b
        /*002e*/ 	.short	0x00ff


	//----- nvinfo : EIATTR_NUM_BARRIERS
	.align		4
        /*0030*/ 	.byte	0x02, 0x4c
        /*0032*/ 	.byte	0x07
	.zero		1


	//----- nvinfo : EIATTR_EXTERNS
	.align		4
        /*0034*/ 	.byte	0x04, 0x0f
        /*0036*/ 	.short	(.L_37 - .L_36)


	//   ....[0]....
	.align		4
.L_36:
        /*0038*/ 	.word	index@(__assertfail)


	//----- nvinfo : EIATTR_MERCURY_ISA_VERSION
	.align		4
.L_37:
        /*003c*/ 	.byte	0x03, 0x5f
        /*003e*/ 	.short	0x0101


	//----- nvinfo : EIATTR_INT_WARP_WIDE_INSTR_OFFSETS
	.align		4
        /*0040*/ 	.byte	0x04, 0x31
        /*0042*/ 	.short	(.L_39 - .L_38)


	//   ....[0]....
.L_38:
        /*0044*/ 	.word	0x00001130


	//   ....[1]....
        /*0048*/ 	.word	0x000011d0


	//   ....[2]....
        /*004c*/ 	.word	0x00006120


	//   ....[3]....
        /*0050*/ 	.word	0x00006140


	//   ....[4]....
        /*0054*/ 	.word	0x00006170


	//   ....[5]....
        /*0058*/ 	.word	0x00006d40


	//   ....[6]....
        /*005c*/ 	.word	0x00006dc0


	//   ....[7]....
        /*0060*/ 	.word	0x00006ec0


	//   ....[8]....
        /*0064*/ 	.word	0x00006fd0


	//----- nvinfo : EIATTR_COOP_GROUP_MASK_REGIDS
	.align		4
.L_39:
        /*0068*/ 	.byte	0x04, 0x29
        /*006a*/ 	.short	(.L_41 - .L_40)


	//   ....[0]....
.L_40:
        /*006c*/ 	.word	0xffffffff


	//   ....[1]....
        /*0070*/ 	.word	0xffffffff


	//   ....[2]....
        /*0074*/ 	.word	0xffffffff


	//   ....[3]....
        /*0078*/ 	.word	0xffffffff


	//   ....[4]....
        /*007c*/ 	.word	0xffffffff


	//   ....[5]....
        /*0080*/ 	.word	0xffffffff


	//   ....[6]....
        /*0084*/ 	.word	0xffffffff


	//   ....[7]....
        /*0088*/ 	.word	0xffffffff


	//   ....[8]....
        /*008c*/ 	.word	0xffffffff


	//   ....[9]....
        /*0090*/ 	.word	0xffffffff


	//   ....[10]....
        /*0094*/ 	.word	0xffffffff


	//   ....[11]....
        /*0098*/ 	.word	0xffffffff


	//   ....[12]....
        /*009c*/ 	.word	0xffffffff


	//   ....[13]....
        /*00a0*/ 	.word	0xffffffff


	//----- nvinfo : EIATTR_COOP_GROUP_INSTR_OFFSETS
	.align		4
.L_41:
        /*00a4*/ 	.byte	0x04, 0x28
        /*00a6*/ 	.short	(.L_43 - .L_42)


	//   ....[0]....
.L_42:
        /*00a8*/ 	.word	0x000000b0


	//   ....[1]....
        /*00ac*/ 	.word	0x00000570


	//   ....[2]....
        /*00b0*/ 	.word	0x00000b00


	//   ....[3]....
        /*00b4*/ 	.word	0x00000c70


	//   ....[4]....
        /*00b8*/ 	.word	0x00000d60


	//   ....[5]....
        /*00bc*/ 	.word	0x00000ec0


	//   ....[6]....
        /*00c0*/ 	.word	0x00001010


	//   ....[7]....
        /*00c4*/ 	.word	0x00001250


	//   ....[8]....
        /*00c8*/ 	.word	0x00002b60


	//   ....[9]....
        /*00cc*/ 	.word	0x00004a70


	//   ....[10]....
        /*00d0*/ 	.word	0x00004f40


	//   ....[11]....
        /*00d4*/ 	.word	0x00004f70


	//   ....[12]....
        /*00d8*/ 	.word	0x00006020


	//   ....[13]....
        /*00dc*/ 	.word	0x00006230


	//----- nvinfo : EIATTR_VRC_CTA_INIT_COUNT
	.align		4
.L_43:
        /*00e0*/ 	.byte	0x02, 0x4a
        /*00e2*/ 	.byte	0x80
	.zero		1


	//----- nvinfo : EIATTR_SYSCALL_OFFSETS
	.align		4
        /*00e4*/ 	.byte	0x04, 0x46
        /*00e6*/ 	.short	(.L_45 - .L_44)


	//   ....[0]....
.L_44:
        /*00e8*/ 	.word	0x00007cb0


	//   ....[1]....
        /*00ec*/ 	.word	0x00007da0


	//   ....[2]....
        /*00f0*/ 	.word	0x000085d0


	//   ....[3]....
        /*00f4*/ 	.word	0x000092a0


	//----- nvinfo : EIATTR_MBARRIER_INSTR_OFFSETS
	.align		4
.L_45:
        /*00f8*/ 	.byte	0x04, 0x39
        /*00fa*/ 	.short	(.L_47 - .L_46)


	//   ....[0]....
.L_46:
        /*00fc*/ 	.word	0x000006c0
        /*0100*/ 	.word	0x000000ff
        /*0104*/ 	.word	0x00000000
        /*0108*/ 	.short	0x0100
        /*010a*/ 	.byte	0x04
	.zero		1


	//   ....[1]....
        /*010c*/ 	.word	0x000006d0
        /*0110*/ 	.word	0x000000ff
        /*0114*/ 	.word	0x00000108
        /*0118*/ 	.short	0x0100
        /*011a*/ 	.byte	0x04
	.zero		1


	//   ....[2]....
        /*011c*/ 	.word	0x000006e0
        /*0120*/ 	.word	0x000000ff
        /*0124*/ 	.word	0x00000008
        /*0128*/ 	.short	0x0100
        /*012a*/ 	.byte	0x04
	.zero		1


	//   ....[3]....
        /*012c*/ 	.word	0x000006f0
        /*0130*/ 	.word	0x000000ff
        /*0134*/ 	.word	0x00000110
        /*0138*/ 	.short	0x0100
        /*013a*/ 	.byte	0x04
	.zero		1


	//   ....[4]....
        /*013c*/ 	.word	0x00000700
        /*0140*/ 	.word	0x000000ff
        /*0144*/ 	.word	0x00000010
        /*0148*/ 	.short	0x0100
        /*014a*/ 	.byte	0x04
	.zero		1


	//   ....[5]....
        /*014c*/ 	.word	0x00000710
        /*0150*/ 	.word	0x000000ff
        /*0154*/ 	.word	0x00000118
        /*0158*/ 	.short	0x0100
        /*015a*/ 	.byte	0x04
	.zero		1


	//   ....[6]....
        /*015c*/ 	.word	0x00000720
        /*0160*/ 	.word	0x000000ff
        /*0164*/ 	.word	0x00000018
        /*0168*/ 	.short	0x0100
        /*016a*/ 	.byte	0x04
	.zero		1


	//   ....[7]....
        /*016c*/ 	.word	0x00000730
        /*0170*/ 	.word	0x000000ff
        /*0174*/ 	.word	0x00000120
        /*0178*/ 	.short	0x0100
        /*017a*/ 	.byte	0x04
	.zero		1


	//   ....[8]....
        /*017c*/ 	.word	0x00000740
        /*0180*/ 	.word	0x000000ff
        /*0184*/ 	.word	0x00000020
        /*0188*/ 	.short	0x0100
        /*018a*/ 	.byte	0x04
	.zero		1


	//   ....[9]....
        /*018c*/ 	.word	0x00000750
        /*0190*/ 	.word	0x000000ff
        /*0194*/ 	.word	0x00000128
        /*0198*/ 	.short	0x0100
        /*019a*/ 	.byte	0x04
	.zero		1


	//   ....[10]....
        /*019c*/ 	.word	0x00000760
        /*01a0*/ 	.word	0x000000ff
        /*01a4*/ 	.word	0x00000028
        /*01a8*/ 	.short	0x0100
        /*01aa*/ 	.byte	0x04
	.zero		1


	//   ....[11]....
        /*01ac*/ 	.word	0x00000770
        /*01b0*/ 	.word	0x000000ff
        /*01b4*/ 	.word	0x00000130
        /*01b8*/ 	.short	0x0100
        /*01ba*/ 	.byte	0x04
	.zero		1


	//   ....[12]....
        /*01bc*/ 	.word	0x00000780
        /*01c0*/ 	.word	0x000000ff
        /*01c4*/ 	.word	0x00000030
        /*01c8*/ 	.short	0x0100
        /*01ca*/ 	.byte	0x04
	.zero		1


	//   ....[13]....
        /*01cc*/ 	.word	0x00000790
        /*01d0*/ 	.word	0x000000ff
        /*01d4*/ 	.word	0x00000138
        /*01d8*/ 	.short	0x0100
        /*01da*/ 	.byte	0x04
	.zero		1


	//   ....[14]....
        /*01dc*/ 	.word	0x000007a0
        /*01e0*/ 	.word	0x000000ff
        /*01e4*/ 	.word	0x00000038
        /*01e8*/ 	.short	0x0100
        /*01ea*/ 	.byte	0x04
	.zero		1


	//   ....[15]....
        /*01ec*/ 	.word	0x000007b0
        /*01f0*/ 	.word	0x000000ff
        /*01f4*/ 	.word	0x00000140
        /*01f8*/ 	.short	0x0100
        /*01fa*/ 	.byte	0x04
	.zero		1


	//   ....[16]....
        /*01fc*/ 	.word	0x000007c0
        /*0200*/ 	.word	0x000000ff
        /*0204*/ 	.word	0x00000040
        /*0208*/ 	.short	0x0100
        /*020a*/ 	.byte	0x04
	.zero		1


	//   ....[17]....
        /*020c*/ 	.word	0x000007d0
        /*0210*/ 	.word	0x000000ff
        /*0214*/ 	.word	0x00000148
        /*0218*/ 	.short	0x0100
        /*021a*/ 	.byte	0x04
	.zero		1


	//   ....[18]....
        /*021c*/ 	.word	0x000007e0
        /*0220*/ 	.word	0x000000ff
        /*0224*/ 	.word	0x00000048
        /*0228*/ 	.short	0x0100
        /*022a*/ 	.byte	0x04
	.zero		1


	//   ....[19]....
        /*022c*/ 	.word	0x000007f0
        /*0230*/ 	.word	0x000000ff
        /*0234*/ 	.word	0x00000150
        /*0238*/ 	.short	0x0100
        /*023a*/ 	.byte	0x04
	.zero		1


	//   ....[20]....
        /*023c*/ 	.word	0x00000800
        /*0240*/ 	.word	0x000000ff
        /*0244*/ 	.word	0x00000050
        /*0248*/ 	.short	0x0100
        /*024a*/ 	.byte	0x04
	.zero		1


	//   ....[21]....
        /*024c*/ 	.word	0x00000810
        /*0250*/ 	.word	0x000000ff
        /*0254*/ 	.word	0x00000158
        /*0258*/ 	.short	0x0100
        /*025a*/ 	.byte	0x04
	.zero		1


	//   ....[22]....
        /*025c*/ 	.word	0x00000820
        /*0260*/ 	.word	0x000000ff
        /*0264*/ 	.word	0x00000058
        /*0268*/ 	.short	0x0100
        /*026a*/ 	.byte	0x04
	.zero		1


	//   ....[23]....
        /*026c*/ 	.word	0x00000830
        /*0270*/ 	.word	0x000000ff
        /*0274*/ 	.word	0x00000160
        /*0278*/ 	.short	0x0100
        /*027a*/ 	.byte	0x04
	.zero		1


	//   ....[24]....
        /*027c*/ 	.word	0x00000840
        /*0280*/ 	.word	0x000000ff
        /*0284*/ 	.word	0x00000060
        /*0288*/ 	.short	0x0100
        /*028a*/ 	.byte	0x04
	.zero		1


	//   ....[25]....
        /*028c*/ 	.word	0x00000850
        /*0290*/ 	.word	0x000000ff
        /*0294*/ 	.word	0x00000168
        /*0298*/ 	.short	0x0100
        /*029a*/ 	.byte	0x04
	.zero		1


	//   ....[26]....
        /*029c*/ 	.word	0x00000860
        /*02a0*/ 	.word	0x000000ff
        /*02a4*/ 	.word	0x00000068
        /*02a8*/ 	.short	0x0100
        /*02aa*/ 	.byte	0x04
	.zero		1


	//   ....[27]....
        /*02ac*/ 	.word	0x00000870
        /*02b0*/ 	.word	0x000000ff
        /*02b4*/ 	.word	0x00000170
        /*02b8*/ 	.short	0x0100
        /*02ba*/ 	.byte	0x04
	.zero		1


	//   ....[28]....
        /*02bc*/ 	.word	0x00000880
        /*02c0*/ 	.word	0x000000ff
        /*02c4*/ 	.word	0x00000070
        /*02c8*/ 	.short	0x0100
        /*02ca*/ 	.byte	0x04
	.zero		1


	//   ....[29]....
        /*02cc*/ 	.word	0x00000890
        /*02d0*/ 	.word	0x000000ff
        /*02d4*/ 	.word	0x00000178
        /*02d8*/ 	.short	0x0100
        /*02da*/ 	.byte	0x04
	.zero		1


	//   ....[30]....
        /*02dc*/ 	.word	0x000008a0
        /*02e0*/ 	.word	0x000000ff
        /*02e4*/ 	.word	0x00000078
        /*02e8*/ 	.short	0x0100
        /*02ea*/ 	.byte	0x04
	.zero		1


	//   ....[31]....
        /*02ec*/ 	.word	0x000008b0
        /*02f0*/ 	.word	0x000000ff
        /*02f4*/ 	.word	0x00000180
        /*02f8*/ 	.short	0x0100
        /*02fa*/ 	.byte	0x04
	.zero		1


	//   ....[32]....
        /*02fc*/ 	.word	0x000008c0
        /*0300*/ 	.word	0x000000ff
        /*0304*/ 	.word	0x00000080
        /*0308*/ 	.short	0x0100
        /*030a*/ 	.byte	0x04
	.zero		1


	//   ....[33]....
        /*030c*/ 	.word	0x000008d0
        /*0310*/ 	.word	0x000000ff
        /*0314*/ 	.word	0x00000188
        /*0318*/ 	.short	0x0100
        /*031a*/ 	.byte	0x04
	.zero		1


	//   ....[34]....
        /*031c*/ 	.word	0x000008e0
        /*0320*/ 	.word	0x000000ff
        /*0324*/ 	.word	0x00000088
        /*0328*/ 	.short	0x0100
        /*032a*/ 	.byte	0x04
	.zero		1


	//   ....[35]....
        /*032c*/ 	.word	0x000008f0
        /*0330*/ 	.word	0x000000ff
        /*0334*/ 	.word	0x00000190
        /*0338*/ 	.short	0x0100
        /*033a*/ 	.byte	0x04
	.zero		1


	//   ....[36]....
        /*033c*/ 	.word	0x00000900
        /*0340*/ 	.word	0x000000ff
        /*0344*/ 	.word	0x00000090
        /*0348*/ 	.short	0x0100
        /*034a*/ 	.byte	0x04
	.zero		1


	//   ....[37]....
        /*034c*/ 	.word	0x00000910
        /*0350*/ 	.word	0x000000ff
        /*0354*/ 	.word	0x00000198
        /*0358*/ 	.short	0x0100
        /*035a*/ 	.byte	0x04
	.zero		1


	//   ....[38]....
        /*035c*/ 	.word	0x00000920
        /*0360*/ 	.word	0x000000ff
        /*0364*/ 	.word	0x00000098
        /*0368*/ 	.short	0x0100
        /*036a*/ 	.byte	0x04
	.zero		1


	//   ....[39]....
        /*036c*/ 	.word	0x00000930
        /*0370*/ 	.word	0x000000ff
        /*0374*/ 	.word	0x000001a0
        /*0378*/ 	.short	0x0100
        /*037a*/ 	.byte	0x04
	.zero		1


	//   ....[40]....
        /*037c*/ 	.word	0x00000940
        /*0380*/ 	.word	0x000000ff
        /*0384*/ 	.word	0x000000a0
        /*0388*/ 	.short	0x0100
        /*038a*/ 	.byte	0x04
	.zero		1


	//   ....[41]....
        /*038c*/ 	.word	0x00000950
        /*0390*/ 	.word	0x000000ff
        /*0394*/ 	.word	0x000001a8
        /*0398*/ 	.short	0x0100
        /*039a*/ 	.byte	0x04
	.zero		1


	//   ....[42]....
        /*039c*/ 	.word	0x00000960
        /*03a0*/ 	.word	0x000000ff
        /*03a4*/ 	.word	0x000000a8
        /*03a8*/ 	.short	0x0100
        /*03aa*/ 	.byte	0x04
	.zero		1


	//   ....[43]....
        /*03ac*/ 	.word	0x00000970
        /*03b0*/ 	.word	0x000000ff
        /*03b4*/ 	.word	0x000001b0
        /*03b8*/ 	.short	0x0100
        /*03ba*/ 	.byte	0x04
	.zero		1


	//   ....[44]....
        /*03bc*/ 	.word	0x00000980
        /*03c0*/ 	.word	0x000000ff
        /*03c4*/ 	.word	0x000000b0
        /*03c8*/ 	.short	0x0100
        /*03ca*/ 	.byte	0x04
	.zero		1


	//   ....[45]....
        /*03cc*/ 	.word	0x00000990
        /*03d0*/ 	.word	0x000000ff
        /*03d4*/ 	.word	0x000001b8
        /*03d8*/ 	.short	0x0100
        /*03da*/ 	.byte	0x04
	.zero		1


	//   ....[46]....
        /*03dc*/ 	.word	0x000009a0
        /*03e0*/ 	.word	0x000000ff
        /*03e4*/ 	.word	0x000000b8
        /*03e8*/ 	.short	0x0100
        /*03ea*/ 	.byte	0x04
	.zero		1


	//   ....[47]....
        /*03ec*/ 	.word	0x000009b0
        /*03f0*/ 	.word	0x000000ff
        /*03f4*/ 	.word	0x000001c0
        /*03f8*/ 	.short	0x0100
        /*03fa*/ 	.byte	0x04
	.zero		1


	//   ....[48]....
        /*03fc*/ 	.word	0x000009c0
        /*0400*/ 	.word	0x000000ff
        /*0404*/ 	.word	0x000000c0
        /*0408*/ 	.short	0x0100
        /*040a*/ 	.byte	0x04
	.zero		1


	//   ....[49]....
        /*040c*/ 	.word	0x000009d0
        /*0410*/ 	.word	0x000000ff
        /*0414*/ 	.word	0x000001c8
        /*0418*/ 	.short	0x0100
        /*041a*/ 	.byte	0x04
	.zero		1


	//   ....[50]....
        /*041c*/ 	.word	0x000009e0
        /*0420*/ 	.word	0x000000ff
        /*0424*/ 	.word	0x000000c8
        /*0428*/ 	.short	0x0100
        /*042a*/ 	.byte	0x04
	.zero		1


	//   ....[51]....
        /*042c*/ 	.word	0x000009f0
        /*0430*/ 	.word	0x000000ff
        /*0434*/ 	.word	0x000001d0
        /*0438*/ 	.short	0x0100
        /*043a*/ 	.byte	0x04
	.zero		1


	//   ....[52]....
        /*043c*/ 	.word	0x00000a00
        /*0440*/ 	.word	0x000000ff
        /*0444*/ 	.word	0x000000d0
        /*0448*/ 	.short	0x0100
        /*044a*/ 	.byte	0x04
	.zero		1


	//   ....[53]....
        /*044c*/ 	.word	0x00000a10
        /*0450*/ 	.word	0x000000ff
        /*0454*/ 	.word	0x000001d8
        /*0458*/ 	.short	0x0100
        /*045a*/ 	.byte	0x04
	.zero		1


	//   ....[54]....
        /*045c*/ 	.word	0x00000a20
        /*0460*/ 	.word	0x000000ff
        /*0464*/ 	.word	0x000000d8
        /*0468*/ 	.short	0x0100
        /*046a*/ 	.byte	0x04
	.zero		1


	//   ....[55]....
        /*046c*/ 	.word	0x00000a30
        /*0470*/ 	.word	0x000000ff
        /*0474*/ 	.word	0x000001e0
        /*0478*/ 	.short	0x0100
        /*047a*/ 	.byte	0x04
	.zero		1


	//   ....[56]....
        /*047c*/ 	.word	0x00000a40
        /*0480*/ 	.word	0x000000ff
        /*0484*/ 	.word	0x000000e0
        /*0488*/ 	.short	0x0100
        /*048a*/ 	.byte	0x04
	.zero		1


	//   ....[57]....
        /*048c*/ 	.word	0x00000a50
        /*0490*/ 	.word	0x000000ff
        /*0494*/ 	.word	0x000001e8
        /*0498*/ 	.short	0x0100
        /*049a*/ 	.byte	0x04
	.zero		1


	//   ....[58]....
        /*049c*/ 	.word	0x00000a60
        /*04a0*/ 	.word	0x000000ff
        /*04a4*/ 	.word	0x000000e8
        /*04a8*/ 	.short	0x0100
        /*04aa*/ 	.byte	0x04
	.zero		1


	//   ....[59]....
        /*04ac*/ 	.word	0x00000a70
        /*04b0*/ 	.word	0x000000ff
        /*04b4*/ 	.word	0x000001f0
        /*04b8*/ 	.short	0x0100
        /*04ba*/ 	.byte	0x04
	.zero		1


	//   ....[60]....
        /*04bc*/ 	.word	0x00000a80
        /*04c0*/ 	.word	0x000000ff
        /*04c4*/ 	.word	0x000000f0
        /*04c8*/ 	.short	0x0100
        /*04ca*/ 	.byte	0x04
	.zero		1


	//   ....[61]....
        /*04cc*/ 	.word	0x00000a90
        /*04d0*/ 	.word	0x000000ff
        /*04d4*/ 	.word	0x000001f8
        /*04d8*/ 	.short	0x0100
        /*04da*/ 	.byte	0x04
	.zero		1


	//   ....[62]....
        /*04dc*/ 	.word	0x00000aa0
        /*04e0*/ 	.word	0x000000ff
        /*04e4*/ 	.word	0x000000f8
        /*04e8*/ 	.short	0x0100
        /*04ea*/ 	.byte	0x04
	.zero		1


	//   ....[63]....
        /*04ec*/ 	.word	0x00000ab0
        /*04f0*/ 	.word	0x000000ff
        /*04f4*/ 	.word	0x00000200
        /*04f8*/ 	.short	0x0100
        /*04fa*/ 	.byte	0x04
	.zero		1


	//   ....[64]....
        /*04fc*/ 	.word	0x00000ac0
        /*0500*/ 	.word	0x000000ff
        /*0504*/ 	.word	0x00000100
        /*0508*/ 	.short	0x0100
        /*050a*/ 	.byte	0x04
	.zero		1


	//   ....[65]....
        /*050c*/ 	.word	0x00000ad0
        /*0510*/ 	.word	0x000000ff
        /*0514*/ 	.word	0x00000208
        /*0518*/ 	.short	0x0100
        /*051a*/ 	.byte	0x04
	.zero		1


	//   ....[66]....
        /*051c*/ 	.word	0x00000c00
        /*0520*/ 	.word	0x000000ff
        /*0524*/ 	.word	0x00000210
        /*0528*/ 	.short	0x0100
        /*052a*/ 	.byte	0x04
	.zero		1


	//   ....[67]....
        /*052c*/ 	.word	0x00000c10
        /*0530*/ 	.word	0x000000ff
        /*0534*/ 	.word	0x00000228
        /*0538*/ 	.short	0x0100
        /*053a*/ 	.byte	0x04
	.zero		1


	//   ....[68]....
        /*053c*/ 	.word	0x00000c20
        /*0540*/ 	.word	0x000000ff
        /*0544*/ 	.word	0x00000218
        /*0548*/ 	.short	0x0100
        /*054a*/ 	.byte	0x04
	.zero		1


	//   ....[69]....
        /*054c*/ 	.word	0x00000c30
        /*0550*/ 	.word	0x000000ff
        /*0554*/ 	.word	0x00000230
        /*0558*/ 	.short	0x0100
        /*055a*/ 	.byte	0x04
	.zero		1


	//   ....[70]....
        /*055c*/ 	.word	0x00000c40
        /*0560*/ 	.word	0x000000ff
        /*0564*/ 	.word	0x00000220
        /*0568*/ 	.short	0x0100
        /*056a*/ 	.byte	0x04
	.zero		1


	//   ....[71]....
        /*056c*/ 	.word	0x00000c50
        /*0570*/ 	.word	0x000000ff
        /*0574*/ 	.word	0x00000238
        /*0578*/ 	.short	0x0100
        /*057a*/ 	.byte	0x04
	.zero		1


	//   ....[72]....
        /*057c*/ 	.word	0x00000d30
        /*0580*/ 	.word	0x000000ff
        /*0584*/ 	.word	0x00000240
        /*0588*/ 	.short	0x0100
        /*058a*/ 	.byte	0x06
	.zero		1


	//   ....[73]....
        /*058c*/ 	.word	0x00000d40
        /*0590*/ 	.word	0x000000ff
        /*0594*/ 	.word	0x00000248
        /*0598*/ 	.short	0x0100
        /*059a*/ 	.byte	0x06
	.zero		1


	//   ....[74]....
        /*059c*/ 	.word	0x00000e70
        /*05a0*/ 	.word	0x000000ff
        /*05a4*/ 	.word	0x00000250
        /*05a8*/ 	.short	0x0100
        /*05aa*/ 	.byte	0x06
	.zero		1


	//   ....[75]....
        /*05ac*/ 	.word	0x00000e80
        /*05b0*/ 	.word	0x000000ff
        /*05b4*/ 	.word	0x00000260
        /*05b8*/ 	.short	0x0100
        /*05ba*/ 	.byte	0x06
	.zero		1


	//   ....[76]....
        /*05bc*/ 	.word	0x00000e90
        /*05c0*/ 	.word	0x000000ff
        /*05c4*/ 	.word	0x00000258
        /*05c8*/ 	.short	0x0100
        /*05ca*/ 	.byte	0x06
	.zero		1


	//   ....[77]....
        /*05cc*/ 	.word	0x00000ea0
        /*05d0*/ 	.word	0x000000ff
        /*05d4*/ 	.word	0x00000268
        /*05d8*/ 	.short	0x0100
        /*05da*/ 	.byte	0x06
	.zero		1


	//   ....[78]....
        /*05dc*/ 	.word	0x00000fc0
        /*05e0*/ 	.word	0x000000ff
        /*05e4*/ 	.word	0x00000270
        /*05e8*/ 	.short	0x0100
        /*05ea*/ 	.byte	0x04
	.zero		1


	//   ....[79]....
        /*05ec*/ 	.word	0x00000fd0
        /*05f0*/ 	.word	0x000000ff
        /*05f4*/ 	.word	0x00000280
        /*05f8*/ 	.short	0x0100
        /*05fa*/ 	.byte	0x04
	.zero		1


	//   ....[80]....
        /*05fc*/ 	.word	0x00000fe0
        /*0600*/ 	.word	0x000000ff
        /*0604*/ 	.word	0x00000278
        /*0608*/ 	.short	0x0100
        /*060a*/ 	.byte	0x04
	.zero		1


	//   ....[81]....
        /*060c*/ 	.word	0x00000ff0
        /*0610*/ 	.word	0x000000ff
        /*0614*/ 	.word	0x00000288
        /*0618*/ 	.short	0x0100
        /*061a*/ 	.byte	0x04
	.zero		1


	//   ....[82]....
        /*061c*/ 	.word	0x000010e0
        /*0620*/ 	.word	0x000000ff
        /*0624*/ 	.word	0x00000290
        /*0628*/ 	.short	0x0100
        /*062a*/ 	.byte	0x04
	.zero		1


	//   ....[83]....
        /*062c*/ 	.word	0x000010f0
        /*0630*/ 	.word	0x000000ff
        /*0634*/ 	.word	0x000002a0
        /*0638*/ 	.short	0x0100
        /*063a*/ 	.byte	0x04
	.zero		1


	//   ....[84]....
        /*063c*/ 	.word	0x00001100
        /*0640*/ 	.word	0x000000ff
        /*0644*/ 	.word	0x00000298
        /*0648*/ 	.short	0x0100
        /*064a*/ 	.byte	0x04
	.zero		1


	//   ....[85]....
        /*064c*/ 	.word	0x00001110
        /*0650*/ 	.word	0x000000ff
        /*0654*/ 	.word	0x000002a8
        /*0658*/ 	.short	0x0100
        /*065a*/ 	.byte	0x04
	.zero		1


	//   ....[86]....
        /*065c*/ 	.word	0x00001210
        /*0660*/ 	.word	0x000000ff
        /*0664*/ 	.word	0x000002b0
        /*0668*/ 	.short	0x0100
        /*066a*/ 	.byte	0x06
	.zero		1


	//   ....[87]....
        /*066c*/ 	.word	0x00002030
        /*0670*/ 	.word	0x00000003
        /*0674*/ 	.word	0x000002a0
        /*0678*/ 	.short	0x010a
        /*067a*/ 	.byte	0xff
	.zero		1


	//   ....[88]....
        /*067c*/ 	.word	0x00002060
        /*0680*/ 	.word	0x00000003
        /*0684*/ 	.word	0x00000290
        /*0688*/ 	.short	0x0101
        /*068a*/ 	.byte	0xff
	.zero		1


	//   ....[89]....
        /*068c*/ 	.word	0x00002140
        /*0690*/ 	.word	0x000000ff
        /*0694*/ 	.word	0x00000108
        /*0698*/ 	.short	0x010a
        /*069a*/ 	.byte	0x04
	.zero		1


	//   ....[90]....
        /*069c*/ 	.word	0x00002250
        /*06a0*/ 	.word	0x000000ff
        /*06a4*/ 	.word	0x00000108
        /*06a8*/ 	.short	0x010a
        /*06aa*/ 	.byte	0x05
	.zero		1


	//   ....[91]....
        /*06ac*/ 	.word	0x000023c0
        /*06b0*/ 	.word	0x000000ff
        /*06b4*/ 	.word	0x00000108
        /*06b8*/ 	.short	0x010a
        /*06ba*/ 	.byte	0x07
	.zero		1


	//   ....[92]....
        /*06bc*/ 	.word	0x00002690
        /*06c0*/ 	.word	0x000000ff
        /*06c4*/ 	.word	0x00000248
        /*06c8*/ 	.short	0x0101
        /*06ca*/ 	.byte	0x06
	.zero		1


	//   ....[93]....
        /*06cc*/ 	.word	0x000026b0
        /*06d0*/ 	.word	0x000000ff
        /*06d4*/ 	.word	0x00000108
        /*06d8*/ 	.short	0x010a
        /*06da*/ 	.byte	0x04
	.zero		1


	//   ....[94]....
        /*06dc*/ 	.word	0x00002730
        /*06e0*/ 	.word	0x000000ff
        /*06e4*/ 	.word	0x00000108
        /*06e8*/ 	.short	0x010a
        /*06ea*/ 	.byte	0x07
	.zero		1


	//   ....[95]....
        /*06ec*/ 	.word	0x00002870
        /*06f0*/ 	.word	0x000000ff
        /*06f4*/ 	.word	0x00000108
        /*06f8*/ 	.short	0x010a
        /*06fa*/ 	.byte	0x04
	.zero		1


	//   ....[96]....
        /*06fc*/ 	.word	0x00002b90
        /*0700*/ 	.word	0x00000003
        /*0704*/ 	.word	0x00000250
        /*0708*/ 	.short	0x010a
        /*070a*/ 	.byte	0xff
	.zero		1


	//   ....[97]....
        /*070c*/ 	.word	0x00002ce0
        /*0710*/ 	.word	0x00000000
        /*0714*/ 	.word	0x00000000
        /*0718*/ 	.short	0x0101
        /*071a*/ 	.byte	0xff
	.zero		1


	//   ....[98]....
        /*071c*/ 	.word	0x000032a0
        /*0720*/ 	.word	0x000000ff
        /*0724*/ 	.word	0x00000000
        /*0728*/ 	.short	0x010a
        /*072a*/ 	.byte	0x04
	.zero		1


	//   ....[99]....
        /*072c*/ 	.word	0x00003330
        /*0730*/ 	.word	0x000000ff
        /*0734*/ 	.word	0x00000000
        /*0738*/ 	.short	0x010a
        /*073a*/ 	.byte	0x05
	.zero		1


	//   ....[100]....
        /*073c*/ 	.word	0x000033c0
        /*0740*/ 	.word	0x000000ff
        /*0744*/ 	.word	0x00000000
        /*0748*/ 	.short	0x010a
        /*074a*/ 	.byte	0x05
	.zero		1


	//   ....[101]....
        /*074c*/ 	.word	0x00003450
        /*0750*/ 	.word	0x000000ff
        /*0754*/ 	.word	0x00000000
        /*0758*/ 	.short	0x010a
        /*075a*/ 	.byte	0x05
	.zero		1


	//   ....[102]....
        /*075c*/ 	.word	0x000034e0
        /*0760*/ 	.word	0x000000ff
        /*0764*/ 	.word	0x00000000
        /*0768*/ 	.short	0x010a
        /*076a*/ 	.byte	0x05
	.zero		1


	//   ....[103]....
        /*076c*/ 	.word	0x00003570
        /*0770*/ 	.word	0x000000ff
        /*0774*/ 	.word	0x00000000
        /*0778*/ 	.short	0x010a
        /*077a*/ 	.byte	0x05
	.zero		1


	//   ....[104]....
        /*077c*/ 	.word	0x00003600
        /*0780*/ 	.word	0x000000ff
        /*0784*/ 	.word	0x00000000
        /*0788*/ 	.short	0x010a
        /*078a*/ 	.byte	0x05
	.zero		1


	//   ....[105]....
        /*078c*/ 	.word	0x00003690
        /*0790*/ 	.word	0x000000ff
        /*0794*/ 	.word	0x00000000
        /*0798*/ 	.short	0x010a
        /*079a*/ 	.byte	0x05
	.zero		1


	//   ....[106]....
        /*079c*/ 	.word	0x00003720
        /*07a0*/ 	.word	0x000000ff
        /*07a4*/ 	.word	0x00000000
        /*07a8*/ 	.short	0x010a
        /*07aa*/ 	.byte	0x05
	.zero		1


	//   ....[107]....
        /*07ac*/ 	.word	0x000037b0
        /*07b0*/ 	.word	0x000000ff
        /*07b4*/ 	.word	0x00000000
        /*07b8*/ 	.short	0x010a
        /*07ba*/ 	.byte	0x05
	.zero		1


	//   ....[108]....
        /*07bc*/ 	.word	0x00003840
        /*07c0*/ 	.word	0x000000ff
        /*07c4*/ 	.word	0x00000000
        /*07c8*/ 	.short	0x010a
        /*07ca*/ 	.byte	0x05
	.zero		1


	//   ....[109]....
        /*07cc*/ 	.word	0x000038d0
        /*07d0*/ 	.word	0x000000ff
        /*07d4*/ 	.word	0x00000000
        /*07d8*/ 	.short	0x010a
        /*07da*/ 	.byte	0x05
	.zero		1


	//   ....[110]....
        /*07dc*/ 	.word	0x00003960
        /*07e0*/ 	.word	0x000000ff
        /*07e4*/ 	.word	0x00000000
        /*07e8*/ 	.short	0x010a
        /*07ea*/ 	.byte	0x05
	.zero		1


	//   ....[111]....
        /*07ec*/ 	.word	0x000039f0
        /*07f0*/ 	.word	0x000000ff
        /*07f4*/ 	.word	0x00000000
        /*07f8*/ 	.short	0x010a
        /*07fa*/ 	.byte	0x05
	.zero		1


	//   ....[112]....
        /*07fc*/ 	.word	0x00003a80
        /*0800*/ 	.word	0x000000ff
        /*0804*/ 	.word	0x00000000
        /*0808*/ 	.short	0x010a
        /*080a*/ 	.byte	0x05
	.zero		1


	//   ....[113]....
        /*080c*/ 	.word	0x00003b10
        /*0810*/ 	.word	0x000000ff
        /*0814*/ 	.word	0x00000000
        /*0818*/ 	.short	0x010a
        /*081a*/ 	.byte	0x05
	.zero		1


	//   ....[114]....
        /*081c*/ 	.word	0x00003ba0
        /*0820*/ 	.word	0x000000ff
        /*0824*/ 	.word	0x00000000
        /*0828*/ 	.short	0x010a
        /*082a*/ 	.byte	0x05
	.zero		1


	//   ....[115]....
        /*082c*/ 	.word	0x00003c30
        /*0830*/ 	.word	0x000000ff
        /*0834*/ 	.word	0x00000000
        /*0838*/ 	.short	0x010a
        /*083a*/ 	.byte	0x05
	.zero		1


	//   ....[116]....
        /*083c*/ 	.word	0x00003cc0
        /*0840*/ 	.word	0x000000ff
        /*0844*/ 	.word	0x00000000
        /*0848*/ 	.short	0x010a
        /*084a*/ 	.byte	0x05
	.zero		1


	//   ....[117]....
        /*084c*/ 	.word	0x00003d50
        /*0850*/ 	.word	0x000000ff
        /*0854*/ 	.word	0x00000000
        /*0858*/ 	.short	0x010a
        /*085a*/ 	.byte	0x05
	.zero		1


	//   ....[118]....
        /*085c*/ 	.word	0x00003de0
        /*0860*/ 	.word	0x000000ff
        /*0864*/ 	.word	0x00000000
        /*0868*/ 	.short	0x010a
        /*086a*/ 	.byte	0x05
	.zero		1


	//   ....[119]....
        /*086c*/ 	.word	0x00003e70
        /*0870*/ 	.word	0x000000ff
        /*0874*/ 	.word	0x00000000
        /*0878*/ 	.short	0x010a
        /*087a*/ 	.byte	0x05
	.zero		1


	//   ....[120]....
        /*087c*/ 	.word	0x00003f00
        /*0880*/ 	.word	0x000000ff
        /*0884*/ 	.word	0x00000000
        /*0888*/ 	.short	0x010a
        /*088a*/ 	.byte	0x05
	.zero		1


	//   ....[121]....
        /*088c*/ 	.word	0x00003f90
        /*0890*/ 	.word	0x000000ff
        /*0894*/ 	.word	0x00000000
        /*0898*/ 	.short	0x010a
        /*089a*/ 	.byte	0x05
	.zero		1


	//   ....[122]....
        /*089c*/ 	.word	0x00004020
        /*08a0*/ 	.word	0x000000ff
        /*08a4*/ 	.word	0x00000000
        /*08a8*/ 	.short	0x010a
        /*08aa*/ 	.byte	0x05
	.zero		1


	//   ....[123]....
        /*08ac*/ 	.word	0x000040b0
        /*08b0*/ 	.word	0x000000ff
        /*08b4*/ 	.word	0x00000000
        /*08b8*/ 	.short	0x010a
        /*08ba*/ 	.byte	0x05
	.zero		1


	//   ....[124]....
        /*08bc*/ 	.word	0x00004140
        /*08c0*/ 	.word	0x000000ff
        /*08c4*/ 	.word	0x00000000
        /*08c8*/ 	.short	0x010a
        /*08ca*/ 	.byte	0x05
	.zero		1


	//   ....[125]....
        /*08cc*/ 	.word	0x000041d0
        /*08d0*/ 	.word	0x000000ff
        /*08d4*/ 	.word	0x00000000
        /*08d8*/ 	.short	0x010a
        /*08da*/ 	.byte	0x05
	.zero		1


	//   ....[126]....
        /*08dc*/ 	.word	0x00004260
        /*08e0*/ 	.word	0x000000ff
        /*08e4*/ 	.word	0x00000000
        /*08e8*/ 	.short	0x010a
        /*08ea*/ 	.byte	0x05
	.zero		1


	//   ....[127]....
        /*08ec*/ 	.word	0x000042f0
        /*08f0*/ 	.word	0x000000ff
        /*08f4*/ 	.word	0x00000000
        /*08f8*/ 	.short	0x010a
        /*08fa*/ 	.byte	0x05
	.zero		1


	//   ....[128]....
        /*08fc*/ 	.word	0x00004380
        /*0900*/ 	.word	0x000000ff
        /*0904*/ 	.word	0x00000000
        /*0908*/ 	.short	0x010a
        /*090a*/ 	.byte	0x05
	.zero		1


	//   ....[129]....
        /*090c*/ 	.word	0x00004410
        /*0910*/ 	.word	0x000000ff
        /*0914*/ 	.word	0x00000000
        /*0918*/ 	.short	0x010a
        /*091a*/ 	.byte	0x05
	.zero		1


	//   ....[130]....
        /*091c*/ 	.word	0x000044b0
        /*0920*/ 	.word	0x00000000
        /*0924*/ 	.word	0x00000000
        /*0928*/ 	.short	0x010a
        /*092a*/ 	.byte	0xff
	.zero		1


	//   ....[131]....
        /*092c*/ 	.word	0x000045d0
        /*0930*/ 	.word	0x00000002
        /*0934*/ 	.word	0x00000290
        /*0938*/ 	.short	0x010a
        /*093a*/ 	.byte	0xff
	.zero		1


	//   ....[132]....
        /*093c*/ 	.word	0x00004630
        /*0940*/ 	.word	0x00000004
        /*0944*/ 	.word	0x00000000
        /*0948*/ 	.short	0x0101
        /*094a*/ 	.byte	0xff
	.zero		1


	//   ....[133]....
        /*094c*/ 	.word	0x00004650
        /*0950*/ 	.word	0x000000ff
        /*0954*/ 	.word	0x00000260
        /*0958*/ 	.short	0x010a
        /*095a*/ 	.byte	0x04
	.zero		1


	//   ....[134]....
        /*095c*/ 	.word	0x00004770
        /*0960*/ 	.word	0x00000002
        /*0964*/ 	.word	0x00000250
        /*0968*/ 	.short	0x010a
        /*096a*/ 	.byte	0xff
	.zero		1


	//   ....[135]....
        /*096c*/ 	.word	0x00004880
        /*0970*/ 	.word	0x00000002
        /*0974*/ 	.word	0x00000000
        /*0978*/ 	.short	0x0101
        /*097a*/ 	.byte	0xff
	.zero		1


	//   ....[136]....
        /*097c*/ 	.word	0x00004910
        /*0980*/ 	.word	0x000000ff
        /*0984*/ 	.word	0x00000260
        /*0988*/ 	.short	0x0106
        /*098a*/ 	.byte	0x04
	.zero		1


	//   ....[137]....
        /*098c*/ 	.word	0x00004930
        /*0990*/ 	.word	0x000000ff
        /*0994*/ 	.word	0x00000260
        /*0998*/ 	.short	0x010a
        /*099a*/ 	.byte	0x04
	.zero		1


	//   ....[138]....
        /*099c*/ 	.word	0x000049c0
        /*09a0*/ 	.word	0x000000ff
        /*09a4*/ 	.word	0x00000260
        /*09a8*/ 	.short	0x0106
        /*09aa*/ 	.byte	0x07
	.zero		1


	//   ....[139]....
        /*09ac*/ 	.word	0x00004a00
        /*09b0*/ 	.word	0x00000000
        /*09b4*/ 	.word	0x00000260
        /*09b8*/ 	.short	0x010a
        /*09ba*/ 	.byte	0xff
	.zero		1


	//   ....[140]....
        /*09bc*/ 	.word	0x00004c40
        /*09c0*/ 	.word	0x000000ff
        /*09c4*/ 	.word	0x00000008
        /*09c8*/ 	.short	0x010a
        /*09ca*/ 	.byte	0x05
	.zero		1


	//   ....[141]....
        /*09cc*/ 	.word	0x00004c60
        /*09d0*/ 	.word	0x000000ff
        /*09d4*/ 	.word	0x00000008
        /*09d8*/ 	.short	0x010a
        /*09da*/ 	.byte	0x05
	.zero		1


	//   ....[142]....
        /*09dc*/ 	.word	0x00004df0
        /*09e0*/ 	.word	0x000000ff
        /*09e4*/ 	.word	0x00000008
        /*09e8*/ 	.short	0x010a
        /*09ea*/ 	.byte	0x05
	.zero		1


	//   ....[143]....
        /*09ec*/ 	.word	0x00004e10
        /*09f0*/ 	.word	0x000000ff
        /*09f4*/ 	.word	0x00000008
        /*09f8*/ 	.short	0x010a
        /*09fa*/ 	.byte	0x05
	.zero		1


	//   ....[144]....
        /*09fc*/ 	.word	0x00004ed0
        /*0a00*/ 	.word	0x000000ff
        /*0a04*/ 	.word	0x00000000
        /*0a08*/ 	.short	0x0101
        /*0a0a*/ 	.byte	0x04
	.zero		1


	//   ....[145]....
        /*0a0c*/ 	.word	0x000052a0
        /*0a10*/ 	.word	0x00000002
        /*0a14*/ 	.word	0x00000250
        /*0a18*/ 	.short	0x010a
        /*0a1a*/ 	.byte	0xff
	.zero		1


	//   ....[146]....
        /*0a1c*/ 	.word	0x000053c0
        /*0a20*/ 	.word	0x00000000
        /*0a24*/ 	.word	0x00000000
        /*0a28*/ 	.short	0x0101
        /*0a2a*/ 	.byte	0xff
	.zero		1


	//   ....[147]....
        /*0a2c*/ 	.word	0x00005940
        /*0a30*/ 	.word	0x000000ff
        /*0a34*/ 	.word	0x00000000
        /*0a38*/ 	.short	0x010a
        /*0a3a*/ 	.byte	0x04
	.zero		1


	//   ....[148]....
        /*0a3c*/ 	.word	0x00005950
        /*0a40*/ 	.word	0x000000ff
        /*0a44*/ 	.word	0x00000280
        /*0a48*/ 	.short	0x010a
        /*0a4a*/ 	.byte	0x20
	.zero		1


	//   ....[149]....
        /*0a4c*/ 	.word	0x00005a60
        /*0a50*/ 	.word	0x000000ff
        /*0a54*/ 	.word	0x00000000
        /*0a58*/ 	.short	0x010a
        /*0a5a*/ 	.byte	0x07
	.zero		1


	//   ....[150]....
        /*0a5c*/ 	.word	0x00005ba0
        /*0a60*/ 	.word	0x000000ff
        /*0a64*/ 	.word	0x00000000
        /*0a68*/ 	.short	0x010a
        /*0a6a*/ 	.byte	0x05
	.zero		1


	//   ....[151]....
        /*0a6c*/ 	.word	0x00005e30
        /*0a70*/ 	.word	0x000000ff
        /*0a74*/ 	.word	0x00000000
        /*0a78*/ 	.short	0x010a
        /*0a7a*/ 	.byte	0x04
	.zero		1


	//   ....[152]....
        /*0a7c*/ 	.word	0x00005ed0
        /*0a80*/ 	.word	0x00000000
        /*0a84*/ 	.word	0x00000000
        /*0a88*/ 	.short	0x010a
        /*0a8a*/ 	.byte	0xff
	.zero		1


	//   ....[153]....
        /*0a8c*/ 	.word	0x00005f10
        /*0a90*/ 	.word	0x00000000
        /*0a94*/ 	.word	0x00000000
        /*0a98*/ 	.short	0x010a
        /*0a9a*/ 	.byte	0xff
	.zero		1


	//   ....[154]....
        /*0a9c*/ 	.word	0x00005f80
        /*0aa0*/ 	.word	0x000000ff
        /*0aa4*/ 	.word	0x00000000
        /*0aa8*/ 	.short	0x0101
        /*0aaa*/ 	.byte	0x04
	.zero		1


	//   ....[155]....
        /*0aac*/ 	.word	0x00005fc0
        /*0ab0*/ 	.word	0x000000ff
        /*0ab4*/ 	.word	0x000002b0
        /*0ab8*/ 	.short	0x010a
        /*0aba*/ 	.byte	0x12
	.zero		1


	//   ....[156]....
        /*0abc*/ 	.word	0x00006010
        /*0ac0*/ 	.word	0x000000ff
        /*0ac4*/ 	.word	0x00000000
        /*0ac8*/ 	.short	0x0101
        /*0aca*/ 	.byte	0x04
	.zero		1


	//   ....[157]....
        /*0acc*/ 	.word	0x00006470
        /*0ad0*/ 	.word	0x0000000c
        /*0ad4*/ 	.word	0x00000250
        /*0ad8*/ 	.short	0x010a
        /*0ada*/ 	.byte	0xff
	.zero		1


	//   ....[158]....
        /*0adc*/ 	.word	0x000065e0
        /*0ae0*/ 	.word	0x00000000
        /*0ae4*/ 	.word	0x00000000
        /*0ae8*/ 	.short	0x0101
        /*0aea*/ 	.byte	0xff
	.zero		1


	//   ....[159]....
        /*0aec*/ 	.word	0x00006a60
        /*0af0*/ 	.word	0x000000ff
        /*0af4*/ 	.word	0x00000248
        /*0af8*/ 	.short	0x010a
        /*0afa*/ 	.byte	0x18
	.zero		1


	//   ....[160]....
        /*0afc*/ 	.word	0x00006c20
        /*0b00*/ 	.word	0x000000ff
        /*0b04*/ 	.word	0x00000228
        /*0b08*/ 	.short	0x010a
        /*0b0a*/ 	.byte	0x04
	.zero		1


	//   ....[161]....
        /*0b0c*/ 	.word	0x00006df0
        /*0b10*/ 	.word	0x000000ff
        /*0b14*/ 	.word	0x00000210
        /*0b18*/ 	.short	0x010b
        /*0b1a*/ 	.byte	0x04
	.zero		1


	//   ....[162]....
        /*0b1c*/ 	.word	0x00006e00
        /*0b20*/ 	.word	0x000000ff
        /*0b24*/ 	.word	0x00000000
        /*0b28*/ 	.short	0x0101
        /*0b2a*/ 	.byte	0x14
	.zero		1


	//   ....[163]....
        /*0b2c*/ 	.word	0x00006e10
        /*0b30*/ 	.word	0x000000ff
        /*0b34*/ 	.word	0x00000228
        /*0b38*/ 	.short	0x010a
        /*0b3a*/ 	.byte	0x05
	.zero		1


	//   ....[164]....
        /*0b3c*/ 	.word	0x00007000
        /*0b40*/ 	.word	0x000000ff
        /*0b44*/ 	.word	0x00000210
        /*0b48*/ 	.short	0x010b
        /*0b4a*/ 	.byte	0x05
	.zero		1


	//   ....[165]....
        /*0b4c*/ 	.word	0x00007010
        /*0b50*/ 	.word	0x000000ff
        /*0b54*/ 	.word	0x00000000
        /*0b58*/ 	.short	0x0101
        /*0b5a*/ 	.byte	0x04
	.zero		1


	//   ....[166]....
        /*0b5c*/ 	.word	0x000070b0
        /*0b60*/ 	.word	0x000000ff
        /*0b64*/ 	.word	0x00000000
        /*0b68*/ 	.short	0x010a
        /*0b6a*/ 	.byte	0x04
	.zero		1


	//   ....[167]....
        /*0b6c*/ 	.word	0x00007140
        /*0b70*/ 	.word	0x000000ff
        /*0b74*/ 	.word	0x00000000
        /*0b78*/ 	.short	0x010a
        /*0b7a*/ 	.byte	0x05
	.zero		1


	//   ....[168]....
        /*0b7c*/ 	.word	0x000071e0
        /*0b80*/ 	.word	0x00000000
        /*0b84*/ 	.word	0x00000000
        /*0b88*/ 	.short	0x010a
        /*0b8a*/ 	.byte	0xff
	.zero		1


	//   ....[169]....
        /*0b8c*/ 	.word	0x00007520
        /*0b90*/ 	.word	0x00000000
        /*0b94*/ 	.word	0x00000250
        /*0b98*/ 	.short	0x010a
        /*0b9a*/ 	.byte	0xff
	.zero		1


	//   ....[170]....
        /*0b9c*/ 	.word	0x000075f0
        /*0ba0*/ 	.word	0x00000000
        /*0ba4*/ 	.word	0x00000000
        /*0ba8*/ 	.short	0x0101
        /*0baa*/ 	.byte	0xff
	.zero		1


	//   ....[171]....
        /*0bac*/ 	.word	0x00008230
        /*0bb0*/ 	.word	0x00000000
        /*0bb4*/ 	.word	0x00000210
        /*0bb8*/ 	.short	0x010a
        /*0bba*/ 	.byte	0xff
	.zero		1


	//   ....[172]....
        /*0bbc*/ 	.word	0x00008290
        /*0bc0*/ 	.word	0x0000005c
        /*0bc4*/ 	.word	0x00000270
        /*0bc8*/ 	.short	0x010a
        /*0bca*/ 	.byte	0xff
	.zero		1


	//   ....[173]....
        /*0bcc*/ 	.word	0x00008380
        /*0bd0*/ 	.word	0x00000000
        /*0bd4*/ 	.word	0x00000210
        /*0bd8*/ 	.short	0x010a
        /*0bda*/ 	.byte	0xff
	.zero		1


	//   ....[174]....
        /*0bdc*/ 	.word	0x000084b0
        /*0be0*/ 	.word	0x0000005c
        /*0be4*/ 	.word	0x00000270
        /*0be8*/ 	.short	0x010a
        /*0bea*/ 	.byte	0xff
	.zero		1


	//   ....[175]....
        /*0bec*/ 	.word	0x00008fe0
        /*0bf0*/ 	.word	0x00000000
        /*0bf4*/ 	.word	0x00000000
        /*0bf8*/ 	.short	0x0101
        /*0bfa*/ 	.byte	0xff
	.zero		1


	//   ....[176]....
        /*0bfc*/ 	.word	0x00008ff0
        /*0c00*/ 	.word	0x00000002
        /*0c04*/ 	.word	0x00000210
        /*0c08*/ 	.short	0x010a
        /*0c0a*/ 	.byte	0xff
	.zero		1


	//   ....[177]....
        /*0c0c*/ 	.word	0x000090c0
        /*0c10*/ 	.word	0x00000002
        /*0c14*/ 	.word	0x00000210
        /*0c18*/ 	.short	0x010a
        /*0c1a*/ 	.byte	0xff
	.zero		1


	//   ....[178]....
        /*0c1c*/ 	.word	0x00009540
        /*0c20*/ 	.word	0x0000005c
        /*0c24*/ 	.word	0x00000000
        /*0c28*/ 	.short	0x0101
        /*0c2a*/ 	.byte	0xff
	.zero		1


	//   ....[179]....
        /*0c2c*/ 	.word	0x00009d60
        /*0c30*/ 	.word	0x00000002
        /*0c34*/ 	.word	0x00000000
        /*0c38*/ 	.short	0x0101
        /*0c3a*/ 	.byte	0xff
	.zero		1


	//   ....[180]....
        /*0c3c*/ 	.word	0x0000a020
        /*0c40*/ 	.word	0x000000ff
        /*0c44*/ 	.word	0x00000000
        /*0c48*/ 	.short	0x0101
        /*0c4a*/ 	.byte	0x06
	.zero		1


	//   ....[181]....
        /*0c4c*/ 	.word	0x0000a040
        /*0c50*/ 	.word	0x00000003
        /*0c54*/ 	.word	0x000002a0
        /*0c58*/ 	.short	0x010a
        /*0c5a*/ 	.byte	0xff
	.zero		1


	//   ....[182]....
        /*0c5c*/ 	.word	0x0000a0a0
        /*0c60*/ 	.word	0x00000000
        /*0c64*/ 	.word	0x00000108
        /*0c68*/ 	.short	0x010a
        /*0c6a*/ 	.byte	0xff
	.zero		1


	//   ....[183]....
        /*0c6c*/ 	.word	0x0000a100
        /*0c70*/ 	.word	0x00000000
        /*0c74*/ 	.word	0x00000108
        /*0c78*/ 	.short	0x010a
        /*0c7a*/ 	.byte	0xff
	.zero		1


	//   ....[184]....
        /*0c7c*/ 	.word	0x0000a150
        /*0c80*/ 	.word	0x00000003
        /*0c84*/ 	.word	0x00000250
        /*0c88*/ 	.short	0x010a
        /*0c8a*/ 	.byte	0xff
	.zero		1


	//   ....[185]....
        /*0c8c*/ 	.word	0x0000a1b0
        /*0c90*/ 	.word	0x00000000
        /*0c94*/ 	.word	0x00000000
        /*0c98*/ 	.short	0x010a
        /*0c9a*/ 	.byte	0xff
	.zero		1


	//   ....[186]....
        /*0c9c*/ 	.word	0x0000a210
        /*0ca0*/ 	.word	0x00000000
        /*0ca4*/ 	.word	0x00000000
        /*0ca8*/ 	.short	0x010a
        /*0caa*/ 	.byte	0xff
	.zero		1


	//   ....[187]....
        /*0cac*/ 	.word	0x0000a270
        /*0cb0*/ 	.word	0x00000000
        /*0cb4*/ 	.word	0x00000000
        /*0cb8*/ 	.short	0x010a
        /*0cba*/ 	.byte	0xff
	.zero		1


	//   ....[188]....
        /*0cbc*/ 	.word	0x0000a2d0
        /*0cc0*/ 	.word	0x00000000
        /*0cc4*/ 	.word	0x00000000
        /*0cc8*/ 	.short	0x010a
        /*0cca*/ 	.byte	0xff
	.zero		1


	//   ....[189]....
        /*0ccc*/ 	.word	0x0000a330
        /*0cd0*/ 	.word	0x00000000
        /*0cd4*/ 	.word	0x00000000
        /*0cd8*/ 	.short	0x010a
        /*0cda*/ 	.byte	0xff
	.zero		1


	//   ....[190]....
        /*0cdc*/ 	.word	0x0000a390
        /*0ce0*/ 	.word	0x00000000
        /*0ce4*/ 	.word	0x00000000
        /*0ce8*/ 	.short	0x010a
        /*0cea*/ 	.byte	0xff
	.zero		1


	//   ....[191]....
        /*0cec*/ 	.word	0x0000a3f0
        /*0cf0*/ 	.word	0x00000000
        /*0cf4*/ 	.word	0x00000000
        /*0cf8*/ 	.short	0x010a
        /*0cfa*/ 	.byte	0xff
	.zero		1


	//   ....[192]....
        /*0cfc*/ 	.word	0x0000a450
        /*0d00*/ 	.word	0x00000000
        /*0d04*/ 	.word	0x00000000
        /*0d08*/ 	.short	0x010a
        /*0d0a*/ 	.byte	0xff
	.zero		1


	//   ....[193]....
        /*0d0c*/ 	.word	0x0000a4b0
        /*0d10*/ 	.word	0x00000000
        /*0d14*/ 	.word	0x00000000
        /*0d18*/ 	.short	0x010a
        /*0d1a*/ 	.byte	0xff
	.zero		1


	//   ....[194]....
        /*0d1c*/ 	.word	0x0000a510
        /*0d20*/ 	.word	0x00000000
        /*0d24*/ 	.word	0x00000000
        /*0d28*/ 	.short	0x010a
        /*0d2a*/ 	.byte	0xff
	.zero		1


	//   ....[195]....
        /*0d2c*/ 	.word	0x0000a570
        /*0d30*/ 	.word	0x00000000
        /*0d34*/ 	.word	0x00000000
        /*0d38*/ 	.short	0x010a
        /*0d3a*/ 	.byte	0xff
	.zero		1


	//   ....[196]....
        /*0d3c*/ 	.word	0x0000a5d0
        /*0d40*/ 	.word	0x00000000
        /*0d44*/ 	.word	0x00000000
        /*0d48*/ 	.short	0x010a
        /*0d4a*/ 	.byte	0xff
	.zero		1


	//   ....[197]....
        /*0d4c*/ 	.word	0x0000a630
        /*0d50*/ 	.word	0x00000000
        /*0d54*/ 	.word	0x00000000
        /*0d58*/ 	.short	0x010a
        /*0d5a*/ 	.byte	0xff
	.zero		1


	//   ....[198]....
        /*0d5c*/ 	.word	0x0000a690
        /*0d60*/ 	.word	0x00000000
        /*0d64*/ 	.word	0x00000000
        /*0d68*/ 	.short	0x010a
        /*0d6a*/ 	.byte	0xff
	.zero		1


	//   ....[199]....
        /*0d6c*/ 	.word	0x0000a6f0
        /*0d70*/ 	.word	0x00000000
        /*0d74*/ 	.word	0x00000000
        /*0d78*/ 	.short	0x010a
        /*0d7a*/ 	.byte	0xff
	.zero		1


	//   ....[200]....
        /*0d7c*/ 	.word	0x0000a750
        /*0d80*/ 	.word	0x00000000
        /*0d84*/ 	.word	0x00000000
        /*0d88*/ 	.short	0x010a
        /*0d8a*/ 	.byte	0xff
	.zero		1


	//   ....[201]....
        /*0d8c*/ 	.word	0x0000a7b0
        /*0d90*/ 	.word	0x00000000
        /*0d94*/ 	.word	0x00000000
        /*0d98*/ 	.short	0x010a
        /*0d9a*/ 	.byte	0xff
	.zero		1


	//   ....[202]....
        /*0d9c*/ 	.word	0x0000a810
        /*0da0*/ 	.word	0x00000000
        /*0da4*/ 	.word	0x00000000
        /*0da8*/ 	.short	0x010a
        /*0daa*/ 	.byte	0xff
	.zero		1


	//   ....[203]....
        /*0dac*/ 	.word	0x0000a870
        /*0db0*/ 	.word	0x00000000
        /*0db4*/ 	.word	0x00000000
        /*0db8*/ 	.short	0x010a
        /*0dba*/ 	.byte	0xff
	.zero		1


	//   ....[204]....
        /*0dbc*/ 	.word	0x0000a8d0
        /*0dc0*/ 	.word	0x00000000
        /*0dc4*/ 	.word	0x00000000
        /*0dc8*/ 	.short	0x010a
        /*0dca*/ 	.byte	0xff
	.zero		1


	//   ....[205]....
        /*0dcc*/ 	.word	0x0000a930
        /*0dd0*/ 	.word	0x00000000
        /*0dd4*/ 	.word	0x00000000
        /*0dd8*/ 	.short	0x010a
        /*0dda*/ 	.byte	0xff
	.zero		1


	//   ....[206]....
        /*0ddc*/ 	.word	0x0000a990
        /*0de0*/ 	.word	0x00000000
        /*0de4*/ 	.word	0x00000000
        /*0de8*/ 	.short	0x010a
        /*0dea*/ 	.byte	0xff
	.zero		1


	//   ....[207]....
        /*0dec*/ 	.word	0x0000a9f0
        /*0df0*/ 	.word	0x00000000
        /*0df4*/ 	.word	0x00000000
        /*0df8*/ 	.short	0x010a
        /*0dfa*/ 	.byte	0xff
	.zero		1


	//   ....[208]....
        /*0dfc*/ 	.word	0x0000aa50
        /*0e00*/ 	.word	0x00000000
        /*0e04*/ 	.word	0x00000000
        /*0e08*/ 	.short	0x010a
        /*0e0a*/ 	.byte	0xff
	.zero		1


	//   ....[209]....
        /*0e0c*/ 	.word	0x0000aab0
        /*0e10*/ 	.word	0x00000000
        /*0e14*/ 	.word	0x00000000
        /*0e18*/ 	.short	0x010a
        /*0e1a*/ 	.byte	0xff
	.zero		1


	//   ....[210]....
        /*0e1c*/ 	.word	0x0000ab10
        /*0e20*/ 	.word	0x00000000
        /*0e24*/ 	.word	0x00000000
        /*0e28*/ 	.short	0x010a
        /*0e2a*/ 	.byte	0xff
	.zero		1


	//   ....[211]....
        /*0e2c*/ 	.word	0x0000ab70
        /*0e30*/ 	.word	0x00000000
        /*0e34*/ 	.word	0x00000000
        /*0e38*/ 	.short	0x010a
        /*0e3a*/ 	.byte	0xff
	.zero		1


	//   ....[212]....
        /*0e3c*/ 	.word	0x0000abd0
        /*0e40*/ 	.word	0x00000000
        /*0e44*/ 	.word	0x00000000
        /*0e48*/ 	.short	0x010a
        /*0e4a*/ 	.byte	0xff
	.zero		1


	//   ....[213]....
        /*0e4c*/ 	.word	0x0000ac30
        /*0e50*/ 	.word	0x00000000
        /*0e54*/ 	.word	0x00000000
        /*0e58*/ 	.short	0x010a
        /*0e5a*/ 	.byte	0xff
	.zero		1


	//   ....[214]....
        /*0e5c*/ 	.word	0x0000ac90
        /*0e60*/ 	.word	0x00000000
        /*0e64*/ 	.word	0x00000000
        /*0e68*/ 	.short	0x010a
        /*0e6a*/ 	.byte	0xff
	.zero		1


	//   ....[215]....
        /*0e6c*/ 	.word	0x0000acf0
        /*0e70*/ 	.word	0x00000000
        /*0e74*/ 	.word	0x00000000
        /*0e78*/ 	.short	0x010a
        /*0e7a*/ 	.byte	0xff
	.zero		1


	//   ....[216]....
        /*0e7c*/ 	.word	0x0000ad50
        /*0e80*/ 	.word	0x00000000
        /*0e84*/ 	.word	0x00000000
        /*0e88*/ 	.short	0x010a
        /*0e8a*/ 	.byte	0xff
	.zero		1


	//   ....[217]....
        /*0e8c*/ 	.word	0x0000ada0
        /*0e90*/ 	.word	0x00000002
        /*0e94*/ 	.word	0x00000290
        /*0e98*/ 	.short	0x010a
        /*0e9a*/ 	.byte	0xff
	.zero		1


	//   ....[218]....
        /*0e9c*/ 	.word	0x0000ae00
        /*0ea0*/ 	.word	0x00000002
        /*0ea4*/ 	.word	0x00000260
        /*0ea8*/ 	.short	0x010a
        /*0eaa*/ 	.byte	0xff
	.zero		1


	//   ....[219]....
        /*0eac*/ 	.word	0x0000ae50
        /*0eb0*/ 	.word	0x00000002
        /*0eb4*/ 	.word	0x00000250
        /*0eb8*/ 	.short	0x010a
        /*0eba*/ 	.byte	0xff
	.zero		1


	//   ....[220]....
        /*0ebc*/ 	.word	0x0000aeb0
        /*0ec0*/ 	.word	0x00000000
        /*0ec4*/ 	.word	0x00000260
        /*0ec8*/ 	.short	0x010a
        /*0eca*/ 	.byte	0xff
	.zero		1


	//   ....[221]....
        /*0ecc*/ 	.word	0x0000af10
        /*0ed0*/ 	.word	0x00000000
        /*0ed4*/ 	.word	0x00000008
        /*0ed8*/ 	.short	0x010a
        /*0eda*/ 	.byte	0xff
	.zero		1


	//   ....[222]....
        /*0edc*/ 	.word	0x0000b000
        /*0ee0*/ 	.word	0x00000000
        /*0ee4*/ 	.word	0x00000008
        /*0ee8*/ 	.short	0x010a
        /*0eea*/ 	.byte	0xff
	.zero		1


	//   ....[223]....
        /*0eec*/ 	.word	0x0000b050
        /*0ef0*/ 	.word	0x00000002
        /*0ef4*/ 	.word	0x00000250
        /*0ef8*/ 	.short	0x010a
        /*0efa*/ 	.byte	0xff
	.zero		1


	//   ....[224]....
        /*0efc*/ 	.word	0x0000b0b0
        /*0f00*/ 	.word	0x00000000
        /*0f04*/ 	.word	0x00000280
        /*0f08*/ 	.short	0x010a
        /*0f0a*/ 	.byte	0xff
	.zero		1


	//   ....[225]....
        /*0f0c*/ 	.word	0x0000b110
        /*0f10*/ 	.word	0x00000000
        /*0f14*/ 	.word	0x00000000
        /*0f18*/ 	.short	0x010a
        /*0f1a*/ 	.byte	0xff
	.zero		1


	//   ....[226]....
        /*0f1c*/ 	.word	0x0000b170
        /*0f20*/ 	.word	0x00000000
        /*0f24*/ 	.word	0x00000000
        /*0f28*/ 	.short	0x010a
        /*0f2a*/ 	.byte	0xff
	.zero		1


	//   ....[227]....
        /*0f2c*/ 	.word	0x0000b1d0
        /*0f30*/ 	.word	0x00000000
        /*0f34*/ 	.word	0x000002b0
        /*0f38*/ 	.short	0x010a
        /*0f3a*/ 	.byte	0xff
	.zero		1


	//   ....[228]....
        /*0f3c*/ 	.word	0x0000b220
        /*0f40*/ 	.word	0x0000000c
        /*0f44*/ 	.word	0x00000250
        /*0f48*/ 	.short	0x010a
        /*0f4a*/ 	.byte	0xff
	.zero		1


	//   ....[229]....
        /*0f4c*/ 	.word	0x0000b280
        /*0f50*/ 	.word	0x00000000
        /*0f54*/ 	.word	0x00000248
        /*0f58*/ 	.short	0x010a
        /*0f5a*/ 	.byte	0xff
	.zero		1


	//   ....[230]....
        /*0f5c*/ 	.word	0x0000b2e0
        /*0f60*/ 	.word	0x00000000
        /*0f64*/ 	.word	0x00000228
        /*0f68*/ 	.short	0x010a
        /*0f6a*/ 	.byte	0xff
	.zero		1


	//   ....[231]....
        /*0f6c*/ 	.word	0x0000b340
        /*0f70*/ 	.word	0x00000009
        /*0f74*/ 	.word	0x00000228
        /*0f78*/ 	.short	0x010a
        /*0f7a*/ 	.byte	0xff
	.zero		1


	//   ....[232]....
        /*0f7c*/ 	.word	0x0000b3a0
        /*0f80*/ 	.word	0x00000000
        /*0f84*/ 	.word	0x00000000
        /*0f88*/ 	.short	0x010a
        /*0f8a*/ 	.byte	0xff
	.zero		1


	//   ....[233]....
        /*0f8c*/ 	.word	0x0000b400
        /*0f90*/ 	.word	0x00000000
        /*0f94*/ 	.word	0x00000000
        /*0f98*/ 	.short	0x010a
        /*0f9a*/ 	.byte	0xff
	.zero		1


	//   ....[234]....
        /*0f9c*/ 	.word	0x0000b450
        /*0fa0*/ 	.word	0x00000000
        /*0fa4*/ 	.word	0x00000250
        /*0fa8*/ 	.short	0x010a
        /*0faa*/ 	.byte	0xff
	.zero		1


	//   ....[235]....
        /*0fac*/ 	.word	0x0000b4a0
        /*0fb0*/ 	.word	0x00000000
        /*0fb4*/ 	.word	0x00000210
        /*0fb8*/ 	.short	0x010a
        /*0fba*/ 	.byte	0xff
	.zero		1


	//   ....[236]....
        /*0fbc*/ 	.word	0x0000b4f0
        /*0fc0*/ 	.word	0x0000005c
        /*0fc4*/ 	.word	0x00000270
        /*0fc8*/ 	.short	0x010a
        /*0fca*/ 	.byte	0xff
	.zero		1


	//   ....[237]....
        /*0fcc*/ 	.word	0x0000b540
        /*0fd0*/ 	.word	0x00000002
        /*0fd4*/ 	.word	0x00000210
        /*0fd8*/ 	.short	0x010a
        /*0fda*/ 	.byte	0xff
	.zero		1


	//----- nvinfo : EIATTR_NUM_MBARRIERS
	.align		4
.L_47:
        /*0fdc*/ 	.byte	0x03, 0x38
        /*0fde*/ 	.short	0x0057


	//----- nvinfo : EIATTR_EXIT_INSTR_OFFSETS
	.align		4
        /*0fe0*/ 	.byte	0x04, 0x1c
        /*0fe2*/ 	.short	(.L_49 - .L_48)


	//   ....[0]....
.L_48:
        /*0fe4*/ 	.word	0x000044e0


	//   ....[1]....
        /*0fe8*/ 	.word	0x000049d0


	//   ....[2]....
        /*0fec*/ 	.word	0x00004a30


	//   ....[3]....
        /*0ff0*/ 	.word	0x00006240


	//   ....[4]....
        /*0ff4*/ 	.word	0x00007210


	//   ....[5]....
        /*0ff8*/ 	.word	0x00007250


	//   ....[6]....
        /*0ffc*/ 	.word	0x00009f20


	//   ....[7]....
        /*1000*/ 	.word	0x00009f90


	//   ....[8]....
        /*1004*/ 	.word	0x00009fc0


	//   ....[9]....
        /*1008*/ 	.word	0x0000a030


	//----- nvinfo : EIATTR_MAX_THREADS
	.align		4
.L_49:
        /*100c*/ 	.byte	0x04, 0x05
        /*100e*/ 	.short	(.L_51 - .L_50)
.L_50:
        /*1010*/ 	.word	0x00000100
        /*1014*/ 	.word	0x00000001
        /*1018*/ 	.word	0x00000001


	//----- nvinfo : EIATTR_CRS_STACK_SIZE
	.align		4
.L_51:
        /*101c*/ 	.byte	0x04, 0x1e
        /*101e*/ 	.short	(.L_53 - .L_52)
.L_52:
        /*1020*/ 	.word	0x00000000


	//----- nvinfo : EIATTR_CBANK_PARAM_SIZE
	.align		4
.L_53:
        /*1024*/ 	.byte	0x03, 0x19
        /*1026*/ 	.short	0x0c00


	//----- nvinfo : EIATTR_PARAM_CBANK
	.align		4
        /*1028*/ 	.byte	0x04, 0x0a
        /*102a*/ 	.short	(.L_55 - .L_54)
	.align		4
.L_54:
        /*102c*/ 	.word	index@(.nv.constant0._ZN7cutlass13device_kernelINS_4gemm6kernel13GemmUniversalIN4cute5tupleIJiiiiEEENS1_10collective13CollectiveMmaINS1_46MainloopSm100TmaUmmaWarpSpecializedBlockScaledILi33ELi2ELi2ENS5_IJNS4_1CILi4EEENSA_ILi2EEENSA_ILi1EEEEEEEENS5_IJNSA_ILi256EEENSA_ILi64EEESH_EEENS5_IJNS_12float_e2m1_tENS_13float_ue4m3_tEEEENS5_IJNS5_IJlSD_lEEENS4_6LayoutINS5_IJNS5_IJNS5_IJNSA_ILi32EEESB_EEEiEEENS5_IJNS5_IJNSA_ILi16EEESB_EEEiEEENS5_IJSD_iEEEEEENS5_IJST_NS5_IJNS5_IJNSA_ILi0EEESD_EEENSA_ILi512EEEEEENS5_IJSW_iEEEEEEEEEEESL_S13_NS4_8TiledMMAINS4_8MMA_AtomIJNS4_23SM100_MMA_MXF4_2x1SM_SSISJ_SJ_fSK_Li256ELi64ELi16ELNS4_4UMMA5MajorE0ELS18_0ELNS17_7ScaleInE0ELS19_0EEEEEENSN_INS5_IJSD_SD_SD_EEENS5_IJSW_SW_SW_EEEEENS5_IJNS4_10UnderscoreES1F_S1F_EEEEENS5_IJNS4_28SM100_TMA_2SM_LOAD_MULTICASTES1I_EEENS5_IJNS4_14ComposedLayoutINS4_7SwizzleILi1ELi4ELi3EEENS4_18smem_ptr_flag_bitsILi4EEENSN_INS5_IJNSA_ILi8EEESH_EEENS5_IJSH_SD_EEEEEEENSN_INS5_IJNS5_IJNS5_IJSP_SD_EEESS_EEESD_NS5_IJSD_SD_EEEEEENS5_IJNS5_IJNS5_IJSS_SY_EEESX_EEESW_NS5_IJSB_SY_EEEEEEEEEEEvNS4_8identityES1J_S23_vS24_EENS_8epilogue10collective18CollectiveEpilogueINS26_23Sm100TmaWarpSpecializedILi3ELi2ELi32ELb1ELb0EEEJNS5_IJNSA_ILi128EEESH_SH_EEENS5_IJNSN_IS2B_SD_EENSN_ISO_SD_EEEEENS_10bfloat16_tESM_S2G_SM_NS26_6fusion15FusionCallbacksIS2A_NS2H_17LinearCombinationIS2G_fS2G_fLNS_15FloatRoundStyleE2EEES2C_S2F_JEEENS4_5SM1004TMEM4LOAD26SM100_TMEM_LOAD_32dp32b32xENS4_13SM90_TMA_LOADENS1K_INS1L_ILi2ELi4ELi3EEENS1N_ILi16EEENSN_INS5_IJS1P_SO_EEENS5_IJSO_SD_EEEEEEENS4_39AutoVectorizingCopyWithAssumedAlignmentILi128EEENS4_14SM90_TMA_STOREES2X_S2Z_S2Z_EEEvvEEEEvNT_6ParamsE)
        /*1030*/ 	.short	0x0380
        /*1032*/ 	.short	0x0c00


	//----- nvinfo : EIATTR_SW_WAR
	.align		4
.L_55:
        /*1034*/ 	.byte	0x04, 0x36
        /*1036*/ 	.short	(.L_57 - .L_56)
.L_56:
        /*1038*/ 	.word	0x00000008
.L_57:


//--------------------- .nv.callgraph             --------------------------
	.section	.nv.callgraph,"",@"SHT_CUDA_CALLGRAPH"
	.align	4
	.sectionentsize	8
	.align		4
        /*0000*/ 	.word	0x00000000
	.align		4
        /*0004*/ 	.word	0xffffffff
	.align		4
        /*0008*/ 	.word	index@(_ZN7cutlass13device_kernelINS_4gemm6kernel13GemmUniversalIN4cute5tupleIJiiiiEEENS1_10collective13CollectiveMmaINS1_46MainloopSm100TmaUmmaWarpSpecializedBlockScaledILi33ELi2ELi2ENS5_IJNS4_1CILi4EEENSA_ILi2EEENSA_ILi1EEEEEEEENS5_IJNSA_ILi256EEENSA_ILi64EEESH_EEENS5_IJNS_12float_e2m1_tENS_13float_ue4m3_tEEEENS5_IJNS5_IJlSD_lEEENS4_6LayoutINS5_IJNS5_IJNS5_IJNSA_ILi32EEESB_EEEiEEENS5_IJNS5_IJNSA_ILi16EEESB_EEEiEEENS5_IJSD_iEEEEEENS5_IJST_NS5_IJNS5_IJNSA_ILi0EEESD_EEENSA_ILi512EEEEEENS5_IJSW_iEEEEEEEEEEESL_S13_NS4_8TiledMMAINS4_8MMA_AtomIJNS4_23SM100_MMA_MXF4_2x1SM_SSISJ_SJ_fSK_Li256ELi64ELi16ELNS4_4UMMA5MajorE0ELS18_0ELNS17_7ScaleInE0ELS19_0EEEEEENSN_INS5_IJSD_SD_SD_EEENS5_IJSW_SW_SW_EEEEENS5_IJNS4_10UnderscoreES1F_S1F_EEEEENS5_IJNS4_28SM100_TMA_2SM_LOAD_MULTICASTES1I_EEENS5_IJNS4_14ComposedLayoutINS4_7SwizzleILi1ELi4ELi3EEENS4_18smem_ptr_flag_bitsILi4EEENSN_INS5_IJNSA_ILi8EEESH_EEENS5_IJSH_SD_EEEEEEENSN_INS5_IJNS5_IJNS5_IJSP_SD_EEESS_EEESD_NS5_IJSD_SD_EEEEEENS5_IJNS5_IJNS5_IJSS_SY_EEESX_EEESW_NS5_IJSB_SY_EEEEEEEEEEEvNS4_8identityES1J_S23_vS24_EENS_8epilogue10collective18CollectiveEpilogueINS26_23Sm100TmaWarpSpecializedILi3ELi2ELi32ELb1ELb0EEEJNS5_IJNSA_ILi128EEESH_SH_EEENS5_IJNSN_IS2B_SD_EENSN_ISO_SD_EEEEENS_10bfloat16_tESM_S2G_SM_NS26_6fusion15FusionCallbacksIS2A_NS2H_17LinearCombinationIS2G_fS2G_fLNS_15FloatRoundStyleE2EEES2C_S2F_JEEENS4_5SM1004TMEM4LOAD26SM100_TMEM_LOAD_32dp32b32xENS4_13SM90_TMA_LOADENS1K_INS1L_ILi2ELi4ELi3EEENS1N_ILi16EEENSN_INS5_IJS1P_SO_EEENS5_IJSO_SD_EEEEEEENS4_39AutoVectorizingCopyWithAssumedAlignmentILi128EEENS4_14SM90_TMA_STOREES2X_S2Z_S2Z_EEEvvEEEEvNT_6ParamsE)
	.align		4
        /*000c*/ 	.word	index@(__assertfail)
	.align		4
        /*0010*/ 	.word	0x00000000
	.align		4
        /*0014*/ 	.word	0xfffffffe
	.align		4
        /*0018*/ 	.word	0x00000000
	.align		4
        /*001c*/ 	.word	0xfffffffd
	.align		4
        /*0020*/ 	.word	0x00000000
	.align		4
        /*0024*/ 	.word	0xfffffffc


//--------------------- .nv.constant4             --------------------------
	.section	.nv.constant4,"a",@progbits
	.align	8
	.align		8
.nv.constant4:
        /*0000*/ 	.dword	__assertfail
	.align		8
        /*0008*/ 	.dword	__unnamed_1
	.align		8
        /*0010*/ 	.dword	__unnamed_2
	.align		8
        /*0018*/ 	.dword	_ZN40_INTERNAL_a6ac6f80_4_k_cu_862b8b90_232514cuda3std3__45__cpo5beginE
	.align		8
        /*0020*/ 	.dword	_ZN40_INTERNAL_a6ac6f80_4_k_cu_862b8b90_232514cuda3std3__45__cpo3endE
	.align		8
        /*0028*/ 	.dword	_ZN40_INTERNAL_a6ac6f80_4_k_cu_862b8b90_232514cuda3std3__45__cpo6cbeginE
	.align		8
        /*0030*/ 	.dword	_ZN40_INTERNAL_a6ac6f80_4_k_cu_862b8b90_232514cuda3std3__45__cpo4cendE
	.align		8
        /*0038*/ 	.dword	_ZN40_INTERNAL_a6ac6f80_4_k_cu_862b8b90_232514cuda3std3__442_GLOBAL__N__a6ac6f80_4_k_cu_862b8b90_232516ignoreE
	.align		8
        /*0040*/ 	.dword	_ZN40_INTERNAL_a6ac6f80_4_k_cu_862b8b90_232514cuda3std3__419piecewise_constructE
	.align		8
        /*0048*/ 	.dword	_ZN40_INTERNAL_a6ac6f80_4_k_cu_862b8b90_232514cuda3std3__48in_placeE
	.align		8
        /*0050*/ 	.dword	_ZN40_INTERNAL_a6ac6f80_4_k_cu_862b8b90_232514cuda3std6ranges3__45__cpo4swapE
	.align		8
        /*0058*/ 	.dword	_ZN40_INTERNAL_a6ac6f80_4_k_cu_862b8b90_232514cuda3std6ranges3__45__cpo9iter_moveE
	.align		8
        /*0060*/ 	.dword	_ZN40_INTERNAL_a6ac6f80_4_k_cu_862b8b90_232514cute7productE
	.align		8
        /*0068*/ 	.dword	_ZN40_INTERNAL_a6ac6f80_4_k_cu_862b8b90_232514cute1_E
	.align		8
        /*0070*/ 	.dword	$str$25
	.align		8
        /*0078*/ 	.dword	$str$26
	.align		8
        /*0080*/ 	.dword	$str$29
	.align		8
        /*0088*/ 	.dword	$str$30


//--------------------- .text._ZN7cutlass13device_kernelINS_4gemm6kernel13GemmUniversalIN4cute5tupleIJiiiiEEENS1_10collective13CollectiveMmaINS1_46MainloopSm100TmaUmmaWarpSpecializedBlockScaledILi33ELi2ELi2ENS5_IJNS4_1CILi4EEENSA_ILi2EEENSA_ILi1EEEEEEEENS5_IJNSA_ILi256EEENSA_ILi64EEESH_EEENS5_IJNS_12float_e2m1_tENS_13float_ue4m3_tEEEENS5_IJNS5_IJlSD_lEEENS4_6LayoutINS5_IJNS5_IJNS5_IJNSA_ILi32EEESB_EEEiEEENS5_IJNS5_IJNSA_ILi16EEESB_EEEiEEENS5_IJSD_iEEEEEENS5_IJST_NS5_IJNS5_IJNSA_ILi0EEESD_EEENSA_ILi512EEEEEENS5_IJSW_iEEEEEEEEEEESL_S13_NS4_8TiledMMAINS4_8MMA_AtomIJNS4_23SM100_MMA_MXF4_2x1SM_SSISJ_SJ_fSK_Li256ELi64ELi16ELNS4_4UMMA5MajorE0ELS18_0ELNS17_7ScaleInE0ELS19_0EEEEEENSN_INS5_IJSD_SD_SD_EEENS5_IJSW_SW_SW_EEEEENS5_IJNS4_10UnderscoreES1F_S1F_EEEEENS5_IJNS4_28SM100_TMA_2SM_LOAD_MULTICASTES1I_EEENS5_IJNS4_14ComposedLayoutINS4_7SwizzleILi1ELi4ELi3EEENS4_18smem_ptr_flag_bitsILi4EEENSN_INS5_IJNSA_ILi8EEESH_EEENS5_IJSH_SD_EEEEEEENSN_INS5_IJNS5_IJNS5_IJSP_SD_EEESS_EEESD_NS5_IJSD_SD_EEEEEENS5_IJNS5_IJNS5_IJSS_SY_EEESX_EEESW_NS5_IJSB_SY_EEEEEEEEEEEvNS4_8identityES1J_S23_vS24_EENS_8epilogue10collective18CollectiveEpilogueINS26_23Sm100TmaWarpSpecializedILi3ELi2ELi32ELb1ELb0EEEJNS5_IJNSA_ILi128EEESH_SH_EEENS5_IJNSN_IS2B_SD_EENSN_ISO_SD_EEEEENS_10bfloat16_tESM_S2G_SM_NS26_6fusion15FusionCallbacksIS2A_NS2H_17LinearCombinationIS2G_fS2G_fLNS_15FloatRoundStyleE2EEES2C_S2F_JEEENS4_5SM1004TMEM4LOAD26SM100_TMEM_LOAD_32dp32b32xENS4_13SM90_TMA_LOADENS1K_INS1L_ILi2ELi4ELi3EEENS1N_ILi16EEENSN_INS5_IJS1P_SO_EEENS5_IJSO_SD_EEEEEEENS4_39AutoVectorizingCopyWithAssumedAlignmentILi128EEENS4_14SM90_TMA_STOREES2X_S2Z_S2Z_EEEvvEEEEvNT_6ParamsE --------------------------
	.section	.text._ZN7cutlass13device_kernelINS_4gemm6kernel13GemmUniversalIN4cute5tupleIJiiiiEEENS1_10collective13CollectiveMmaINS1_46MainloopSm100TmaUmmaWarpSpecializedBlockScaledILi33ELi2ELi2ENS5_IJNS4_1CILi4EEENSA_ILi2EEENSA_ILi1EEEEEEEENS5_IJNSA_ILi256EEENSA_ILi64EEESH_EEENS5_IJNS_12float_e2m1_tENS_13float_ue4m3_tEEEENS5_IJNS5_IJlSD_lEEENS4_6LayoutINS5_IJNS5_IJNS5_IJNSA_ILi32EEESB_EEEiEEENS5_IJNS5_IJNSA_ILi16EEESB_EEEiEEENS5_IJSD_iEEEEEENS5_IJST_NS5_IJNS5_IJNSA_ILi0EEESD_EEENSA_ILi512EEEEEENS5_IJSW_iEEEEEEEEEEESL_S13_NS4_8TiledMMAINS4_8MMA_AtomIJNS4_23SM100_MMA_MXF4_2x1SM_SSISJ_SJ_fSK_Li256ELi64ELi16ELNS4_4UMMA5MajorE0ELS18_0ELNS17_7ScaleInE0ELS19_0EEEEEENSN_INS5_IJSD_SD_SD_EEENS5_IJSW_SW_SW_EEEEENS5_IJNS4_10UnderscoreES1F_S1F_EEEEENS5_IJNS4_28SM100_TMA_2SM_LOAD_MULTICASTES1I_EEENS5_IJNS4_14ComposedLayoutINS4_7SwizzleILi1ELi4ELi3EEENS4_18smem_ptr_flag_bitsILi4EEENSN_INS5_IJNSA_ILi8EEESH_EEENS5_IJSH_SD_EEEEEEENSN_INS5_IJNS5_IJNS5_IJSP_SD_EEESS_EEESD_NS5_IJSD_SD_EEEEEENS5_IJNS5_IJNS5_IJSS_SY_EEESX_EEESW_NS5_IJSB_SY_EEEEEEEEEEEvNS4_8identityES1J_S23_vS24_EENS_8epilogue10collective18CollectiveEpilogueINS26_23Sm100TmaWarpSpecializedILi3ELi2ELi32ELb1ELb0EEEJNS5_IJNSA_ILi128EEESH_SH_EEENS5_IJNSN_IS2B_SD_EENSN_ISO_SD_EEEEENS_10bfloat16_tESM_S2G_SM_NS26_6fusion15FusionCallbacksIS2A_NS2H_17LinearCombinationIS2G_fS2G_fLNS_15FloatRoundStyleE2EEES2C_S2F_JEEENS4_5SM1004TMEM4LOAD26SM100_TMEM_LOAD_32dp32b32xENS4_13SM90_TMA_LOADENS1K_INS1L_ILi2ELi4ELi3EEENS1N_ILi16EEENSN_INS5_IJS1P_SO_EEENS5_IJSO_SD_EEEEEEENS4_39AutoVectorizingCopyWithAssumedAlignmentILi128EEENS4_14SM90_TMA_STOREES2X_S2Z_S2Z_EEEvvEEEEvNT_6ParamsE,"ax",@progbits
	.align	128
.text._ZN7cutlass13device_kernelINS_4gemm6kernel13GemmUniversalIN4cute5tupleIJiiiiEEENS1_10collective13CollectiveMmaINS1_46MainloopSm100TmaUmmaWarpSpecializedBlockScaledILi33ELi2ELi2ENS5_IJNS4_1CILi4EEENSA_ILi2EEENSA_ILi1EEEEEEEENS5_IJNSA_ILi256EEENSA_ILi64EEESH_EEENS5_IJNS_12float_e2m1_tENS_13float_ue4m3_tEEEENS5_IJNS5_IJlSD_lEEENS4_6LayoutINS5_IJNS5_IJNS5_IJNSA_ILi32EEESB_EEEiEEENS5_IJNS5_IJNSA_ILi16EEESB_EEEiEEENS5_IJSD_iEEEEEENS5_IJST_NS5_IJNS5_IJNSA_ILi0EEESD_EEENSA_ILi512EEEEEENS5_IJSW_iEEEEEEEEEEESL_S13_NS4_8TiledMMAINS4_8MMA_AtomIJNS4_23SM100_MMA_MXF4_2x1SM_SSISJ_SJ_fSK_Li256ELi64ELi16ELNS4_4UMMA5MajorE0ELS18_0ELNS17_7ScaleInE0ELS19_0EEEEEENSN_INS5_IJSD_SD_SD_EEENS5_IJSW_SW_SW_EEEEENS5_IJNS4_10UnderscoreES1F_S1F_EEEEENS5_IJNS4_28SM100_TMA_2SM_LOAD_MULTICASTES1I_EEENS5_IJNS4_14ComposedLayoutINS4_7SwizzleILi1ELi4ELi3EEENS4_18smem_ptr_flag_bitsILi4EEENSN_INS5_IJNSA_ILi8EEESH_EEENS5_IJSH_SD_EEEEEEENSN_INS5_IJNS5_IJNS5_IJSP_SD_EEESS_EEESD_NS5_IJSD_SD_EEEEEENS5_IJNS5_IJNS5_IJSS_SY_EEESX_EEESW_NS5_IJSB_SY_EEEEEEEEEEEvNS4_8identityES1J_S23_vS24_EENS_8epilogue10collective18CollectiveEpilogueINS26_23Sm100TmaWarpSpecializedILi3ELi2ELi32ELb1ELb0EEEJNS5_IJNSA_ILi128EEESH_SH_EEENS5_IJNSN_IS2B_SD_EENSN_ISO_SD_EEEEENS_10bfloat16_tESM_S2G_SM_NS26_6fusion15FusionCallbacksIS2A_NS2H_17LinearCombinationIS2G_fS2G_fLNS_15FloatRoundStyleE2EEES2C_S2F_JEEENS4_5SM1004TMEM4LOAD26SM100_TMEM_LOAD_32dp32b32xENS4_13SM90_TMA_LOADENS1K_INS1L_ILi2ELi4ELi3EEENS1N_ILi16EEENSN_INS5_IJS1P_SO_EEENS5_IJSO_SD_EEEEEEENS4_39AutoVectorizingCopyWithAssumedAlignmentILi128EEENS4_14SM90_TMA_STOREES2X_S2Z_S2Z_EEEvvEEEEvNT_6ParamsE:
        .type           _ZN7cutlass13device_kernelINS_4gemm6kernel13GemmUniversalIN4cute5tupleIJiiiiEEENS1_10collective13CollectiveMmaINS1_46MainloopSm100TmaUmmaWarpSpecializedBlockScaledILi33ELi2ELi2ENS5_IJNS4_1CILi4EEENSA_ILi2EEENSA_ILi1EEEEEEEENS5_IJNSA_ILi256EEENSA_ILi64EEESH_EEENS5_IJNS_12float_e2m1_tENS_13float_ue4m3_tEEEENS5_IJNS5_IJlSD_lEEENS4_6LayoutINS5_IJNS5_IJNS5_IJNSA_ILi32EEESB_EEEiEEENS5_IJNS5_IJNSA_ILi16EEESB_EEEiEEENS5_IJSD_iEEEEEENS5_IJST_NS5_IJNS5_IJNSA_ILi0EEESD_EEENSA_ILi512EEEEEENS5_IJSW_iEEEEEEEEEEESL_S13_NS4_8TiledMMAINS4_8MMA_AtomIJNS4_23SM100_MMA_MXF4_2x1SM_SSISJ_SJ_fSK_Li256ELi64ELi16ELNS4_4UMMA5MajorE0ELS18_0ELNS17_7ScaleInE0ELS19_0EEEEEENSN_INS5_IJSD_SD_SD_EEENS5_IJSW_SW_SW_EEEEENS5_IJNS4_10UnderscoreES1F_S1F_EEEEENS5_IJNS4_28SM100_TMA_2SM_LOAD_MULTICASTES1I_EEENS5_IJNS4_14ComposedLayoutINS4_7SwizzleILi1ELi4ELi3EEENS4_18smem_ptr_flag_bitsILi4EEENSN_INS5_IJNSA_ILi8EEESH_EEENS5_IJSH_SD_EEEEEEENSN_INS5_IJNS5_IJNS5_IJSP_SD_EEESS_EEESD_NS5_IJSD_SD_EEEEEENS5_IJNS5_IJNS5_IJSS_SY_EEESX_EEESW_NS5_IJSB_SY_EEEEEEEEEEEvNS4_8identityES1J_S23_vS24_EENS_8epilogue10collective18CollectiveEpilogueINS26_23Sm100TmaWarpSpecializedILi3ELi2ELi32ELb1ELb0EEEJNS5_IJNSA_ILi128EEESH_SH_EEENS5_IJNSN_IS2B_SD_EENSN_ISO_SD_EEEEENS_10bfloat16_tESM_S2G_SM_NS26_6fusion15FusionCallbacksIS2A_NS2H_17LinearCombinationIS2G_fS2G_fLNS_15FloatRoundStyleE2EEES2C_S2F_JEEENS4_5SM1004TMEM4LOAD26SM100_TMEM_LOAD_32dp32b32xENS4_13SM90_TMA_LOADENS1K_INS1L_ILi2ELi4ELi3EEENS1N_ILi16EEENSN_INS5_IJS1P_SO_EEENS5_IJSO_SD_EEEEEEENS4_39AutoVectorizingCopyWithAssumedAlignmentILi128EEENS4_14SM90_TMA_STOREES2X_S2Z_S2Z_EEEvvEEEEvNT_6ParamsE,@function
        .size           _ZN7cutlass13device_kernelINS_4gemm6kernel13GemmUniversalIN4cute5tupleIJiiiiEEENS1_10collective13CollectiveMmaINS1_46MainloopSm100TmaUmmaWarpSpecializedBlockScaledILi33ELi2ELi2ENS5_IJNS4_1CILi4EEENSA_ILi2EEENSA_ILi1EEEEEEEENS5_IJNSA_ILi256EEENSA_ILi64EEESH_EEENS5_IJNS_12float_e2m1_tENS_13float_ue4m3_tEEEENS5_IJNS5_IJlSD_lEEENS4_6LayoutINS5_IJNS5_IJNS5_IJNSA_ILi32EEESB_EEEiEEENS5_IJNS5_IJNSA_ILi16EEESB_EEEiEEENS5_IJSD_iEEEEEENS5_IJST_NS5_IJNS5_IJNSA_ILi0EEESD_EEENSA_ILi512EEEEEENS5_IJSW_iEEEEEEEEEEESL_S13_NS4_8TiledMMAINS4_8MMA_AtomIJNS4_23SM100_MMA_MXF4_2x1SM_SSISJ_SJ_fSK_Li256ELi64ELi16ELNS4_4UMMA5MajorE0ELS18_0ELNS17_7ScaleInE0ELS19_0EEEEEENSN_INS5_IJSD_SD_SD_EEENS5_IJSW_SW_SW_EEEEENS5_IJNS4_10UnderscoreES1F_S1F_EEEEENS5_IJNS4_28SM100_TMA_2SM_LOAD_MULTICASTES1I_EEENS5_IJNS4_14ComposedLayoutINS4_7SwizzleILi1ELi4ELi3EEENS4_18smem_ptr_flag_bitsILi4EEENSN_INS5_IJNSA_ILi8EEESH_EEENS5_IJSH_SD_EEEEEEENSN_INS5_IJNS5_IJNS5_IJSP_SD_EEESS_EEESD_NS5_IJSD_SD_EEEEEENS5_IJNS5_IJNS5_IJSS_SY_EEESX_EEESW_NS5_IJSB_SY_EEEEEEEEEEEvNS4_8identityES1J_S23_vS24_EENS_8epilogue10collective18CollectiveEpilogueINS26_23Sm100TmaWarpSpecializedILi3ELi2ELi32ELb1ELb0EEEJNS5_IJNSA_ILi128EEESH_SH_EEENS5_IJNSN_IS2B_SD_EENSN_ISO_SD_EEEEENS_10bfloat16_tESM_S2G_SM_NS26_6fusion15FusionCallbacksIS2A_NS2H_17LinearCombinationIS2G_fS2G_fLNS_15FloatRoundStyleE2EEES2C_S2F_JEEENS4_5SM1004TMEM4LOAD26SM100_TMEM_LOAD_32dp32b32xENS4_13SM90_TMA_LOADENS1K_INS1L_ILi2ELi4ELi3EEENS1N_ILi16EEENSN_INS5_IJS1P_SO_EEENS5_IJSO_SD_EEEEEEENS4_39AutoVectorizingCopyWithAssumedAlignmentILi128EEENS4_14SM90_TMA_STOREES2X_S2Z_S2Z_EEEvvEEEEvNT_6ParamsE,(.L_x_263 - _ZN7cutlass13device_kernelINS_4gemm6kernel13GemmUniversalIN4cute5tupleIJiiiiEEENS1_10collective13CollectiveMmaINS1_46MainloopSm100TmaUmmaWarpSpecializedBlockScaledILi33ELi2ELi2ENS5_IJNS4_1CILi4EEENSA_ILi2EEENSA_ILi1EEEEEEEENS5_IJNSA_ILi256EEENSA_ILi64EEESH_EEENS5_IJNS_12float_e2m1_tENS_13float_ue4m3_tEEEENS5_IJNS5_IJlSD_lEEENS4_6LayoutINS5_IJNS5_IJNS5_IJNSA_ILi32EEESB_EEEiEEENS5_IJNS5_IJNSA_ILi16EEESB_EEEiEEENS5_IJSD_iEEEEEENS5_IJST_NS5_IJNS5_IJNSA_ILi0EEESD_EEENSA_ILi512EEEEEENS5_IJSW_iEEEEEEEEEEESL_S13_NS4_8TiledMMAINS4_8MMA_AtomIJNS4_23SM100_MMA_MXF4_2x1SM_SSISJ_SJ_fSK_Li256ELi64ELi16ELNS4_4UMMA5MajorE0ELS18_0ELNS17_7ScaleInE0ELS19_0EEEEEENSN_INS5_IJSD_SD_SD_EEENS5_IJSW_SW_SW_EEEEENS5_IJNS4_10UnderscoreES1F_S1F_EEEEENS5_IJNS4_28SM100_TMA_2SM_LOAD_MULTICASTES1I_EEENS5_IJNS4_14ComposedLayoutINS4_7SwizzleILi1ELi4ELi3EEENS4_18smem_ptr_flag_bitsILi4EEENSN_INS5_IJNSA_ILi8EEESH_EEENS5_IJSH_SD_EEEEEEENSN_INS5_IJNS5_IJNS5_IJSP_SD_EEESS_EEESD_NS5_IJSD_SD_EEEEEENS5_IJNS5_IJNS5_IJSS_SY_EEESX_EEESW_NS5_IJSB_SY_EEEEEEEEEEEvNS4_8identityES1J_S23_vS24_EENS_8epilogue10collective18CollectiveEpilogueINS26_23Sm100TmaWarpSpecializedILi3ELi2ELi32ELb1ELb0EEEJNS5_IJNSA_ILi128EEESH_SH_EEENS5_IJNSN_IS2B_SD_EENSN_ISO_SD_EEEEENS_10bfloat16_tESM_S2G_SM_NS26_6fusion15FusionCallbacksIS2A_NS2H_17LinearCombinationIS2G_fS2G_fLNS_15FloatRoundStyleE2EEES2C_S2F_JEEENS4_5SM1004TMEM4LOAD26SM100_TMEM_LOAD_32dp32b32xENS4_13SM90_TMA_LOADENS1K_INS1L_ILi2ELi4ELi3EEENS1N_ILi16EEENSN_INS5_IJS1P_SO_EEENS5_IJSO_SD_EEEEEEENS4_39AutoVectorizingCopyWithAssumedAlignmentILi128EEENS4_14SM90_TMA_STOREES2X_S2Z_S2Z_EEEvvEEEEvNT_6ParamsE)
        .other          _ZN7cutlass13device_kernelINS_4gemm6kernel13GemmUniversalIN4cute5tupleIJiiiiEEENS1_10collective13CollectiveMmaINS1_46MainloopSm100TmaUmmaWarpSpecializedBlockScaledILi33ELi2ELi2ENS5_IJNS4_1CILi4EEENSA_ILi2EEENSA_ILi1EEEEEEEENS5_IJNSA_ILi256EEENSA_ILi64EEESH_EEENS5_IJNS_12float_e2m1_tENS_13float_ue4m3_tEEEENS5_IJNS5_IJlSD_lEEENS4_6LayoutINS5_IJNS5_IJNS5_IJNSA_ILi32EEESB_EEEiEEENS5_IJNS5_IJNSA_ILi16EEESB_EEEiEEENS5_IJSD_iEEEEEENS5_IJST_NS5_IJNS5_IJNSA_ILi0EEESD_EEENSA_ILi512EEEEEENS5_IJSW_iEEEEEEEEEEESL_S13_NS4_8TiledMMAINS4_8MMA_AtomIJNS4_23SM100_MMA_MXF4_2x1SM_SSISJ_SJ_fSK_Li256ELi64ELi16ELNS4_4UMMA5MajorE0ELS18_0ELNS17_7ScaleInE0ELS19_0EEEEEENSN_INS5_IJSD_SD_SD_EEENS5_IJSW_SW_SW_EEEEENS5_IJNS4_10UnderscoreES1F_S1F_EEEEENS5_IJNS4_28SM100_TMA_2SM_LOAD_MULTICASTES1I_EEENS5_IJNS4_14ComposedLayoutINS4_7SwizzleILi1ELi4ELi3EEENS4_18smem_ptr_flag_bitsILi4EEENSN_INS5_IJNSA_ILi8EEESH_EEENS5_IJSH_SD_EEEEEEENSN_INS5_IJNS5_IJNS5_IJSP_SD_EEESS_EEESD_NS5_IJSD_SD_EEEEEENS5_IJNS5_IJNS5_IJSS_SY_EEESX_EEESW_NS5_IJSB_SY_EEEEEEEEEEEvNS4_8identityES1J_S23_vS24_EENS_8epilogue10collective18CollectiveEpilogueINS26_23Sm100TmaWarpSpecializedILi3ELi2ELi32ELb1ELb0EEEJNS5_IJNSA_ILi128EEESH_SH_EEENS5_IJNSN_IS2B_SD_EENSN_ISO_SD_EEEEENS_10bfloat16_tESM_S2G_SM_NS26_6fusion15FusionCallbacksIS2A_NS2H_17LinearCombinationIS2G_fS2G_fLNS_15FloatRoundStyleE2EEES2C_S2F_JEEENS4_5SM1004TMEM4LOAD26SM100_TMEM_LOAD_32dp32b32xENS4_13SM90_TMA_LOADENS1K_INS1L_ILi2ELi4ELi3EEENS1N_ILi16EEENSN_INS5_IJS1P_SO_EEENS5_IJSO_SD_EEEEEEENS4_39AutoVectorizingCopyWithAssumedAlignmentILi128EEENS4_14SM90_TMA_STOREES2X_S2Z_S2Z_EEEvvEEEEvNT_6ParamsE,@"STO_CUDA_ENTRY STV_DEFAULT"
_ZN7cutlass13device_kernelINS_4gemm6kernel13GemmUniversalIN4cute5tupleIJiiiiEEENS1_10collective13CollectiveMmaINS1_46MainloopSm100TmaUmmaWarpSpecializedBlockScaledILi33ELi2ELi2ENS5_IJNS4_1CILi4EEENSA_ILi2EEENSA_ILi1EEEEEEEENS5_IJNSA_ILi256EEENSA_ILi64EEESH_EEENS5_IJNS_12float_e2m1_tENS_13float_ue4m3_tEEEENS5_IJNS5_IJlSD_lEEENS4_6LayoutINS5_IJNS5_IJNS5_IJNSA_ILi32EEESB_EEEiEEENS5_IJNS5_IJNSA_ILi16EEESB_EEEiEEENS5_IJSD_iEEEEEENS5_IJST_NS5_IJNS5_IJNSA_ILi0EEESD_EEENSA_ILi512EEEEEENS5_IJSW_iEEEEEEEEEEESL_S13_NS4_8TiledMMAINS4_8MMA_AtomIJNS4_23SM100_MMA_MXF4_2x1SM_SSISJ_SJ_fSK_Li256ELi64ELi16ELNS4_4UMMA5MajorE0ELS18_0ELNS17_7ScaleInE0ELS19_0EEEEEENSN_INS5_IJSD_SD_SD_EEENS5_IJSW_SW_SW_EEEEENS5_IJNS4_10UnderscoreES1F_S1F_EEEEENS5_IJNS4_28SM100_TMA_2SM_LOAD_MULTICASTES1I_EEENS5_IJNS4_14ComposedLayoutINS4_7SwizzleILi1ELi4ELi3EEENS4_18smem_ptr_flag_bitsILi4EEENSN_INS5_IJNSA_ILi8EEESH_EEENS5_IJSH_SD_EEEEEEENSN_INS5_IJNS5_IJNS5_IJSP_SD_EEESS_EEESD_NS5_IJSD_SD_EEEEEENS5_IJNS5_IJNS5_IJSS_SY_EEESX_EEESW_NS5_IJSB_SY_EEEEEEEEEEEvNS4_8identityES1J_S23_vS24_EENS_8epilogue10collective18CollectiveEpilogueINS26_23Sm100TmaWarpSpecializedILi3ELi2ELi32ELb1ELb0EEEJNS5_IJNSA_ILi128EEESH_SH_EEENS5_IJNSN_IS2B_SD_EENSN_ISO_SD_EEEEENS_10bfloat16_tESM_S2G_SM_NS26_6fusion15FusionCallbacksIS2A_NS2H_17LinearCombinationIS2G_fS2G_fLNS_15FloatRoundStyleE2EEES2C_S2F_JEEENS4_5SM1004TMEM4LOAD26SM100_TMEM_LOAD_32dp32b32xENS4_13SM90_TMA_LOADENS1K_INS1L_ILi2ELi4ELi3EEENS1N_ILi16EEENSN_INS5_IJS1P_SO_EEENS5_IJSO_SD_EEEEEEENS4_39AutoVectorizingCopyWithAssumedAlignmentILi128EEENS4_14SM90_TMA_STOREES2X_S2Z_S2Z_EEEvvEEEEvNT_6ParamsE:
[----:B------:R-:W1:Y:S01]  /*0000*/  LDC R1, c[0x0][0x37c] ;  /* 0x0000df00ff017b82 */ /* 0x000e620000000800 */
[----:B------:R-:W2:Y:S01]  /*0010*/  S2R R95, SR_TID.X ;  /* 0x00000000005f7919 */ /* 0x000ea20000002100 */
[----:B------:R-:W3:Y:S06]  /*0020*/  LDCU.64 UR12, c[0x0][0xc90] ;  /* 0x00019200ff0c77ac */ /* 0x000eec0008000a00 */
[----:B------:R-:W4:Y:S01]  /*0030*/  S2UR UR58, SR_CgaCtaId ;  /* 0x00000000003a79c3 */ /* 0x000f220000008800 */
[----:B------:R-:W-:Y:S02]  /*0040*/  PRMT R88, RZ, 0x7610, R88 ;  /* 0x00007610ff587816 */ /* 0x000fe40000000058 */
[----:B------:R-:W-:-:S02]  /*0050*/  ELECT P0, URZ, PT ;  /* 0x0000000000ff782f */ /* 0x000fc40003800000 */
[----:B---3--:R-:W-:-:S04]  /*0060*/  ISETP.NE.U32.AND P1, PT, RZ, UR12, PT ;  /* 0x0000000cff007c0c */ /* 0x008fc8000bf25070 */
[----:B------:R-:W-:Y:S01]  /*0070*/  ISETP.NE.AND.EX P2, PT, RZ, UR13, PT, P1 ;  /* 0x0000000dff007c0c */ /* 0x000fe2000bf45310 */
[----:B----4-:R-:W-:Y:S02]  /*0080*/  ULOP3.LUT UR47, UR58, 0x1, URZ, 0xc0, !UPT ;  /* 0x000000013a2f7892 */ /* 0x010fe4000f8ec0ff */
[----:B------:R-:W-:Y:S01]  /*0090*/  ULOP3.LUT UR46, UR58, 0x1, URZ, 0x3c, !UPT ;  /* 0x000000013a2e7892 */ /* 0x000fe2000f8e3cff */
[----:B--2---:R-:W-:-:S05]  /*00a0*/  SHF.R.U32.HI R89, RZ, 0x5, R95 ;  /* 0x00000005ff597819 */ /* 0x004fca000001165f */
[----:B------:R-:W2:Y:S02]  /*00b0*/  SHFL.IDX PT, R0, R89, RZ, 0x1f ;  /* 0x00001fff59007589 */ /* 0x000ea400000e0000 */
[----:B--2---:R-:W-:Y:S02]  /*00c0*/  R2UR UR24, R0 ;  /* 0x00000000001872ca */ /* 0x004fe400000e0000 */
[----:B-1----:R-:W-:Y:S05]  /*00d0*/  @P2 BRA `(.L_x_0) ;  /* 0x0000000000302947 */ /* 0x002fea0003800000 */
[----:B------:R-:W1:Y:S02]  /*00e0*/  LDCU.64 UR4, c[0x0][0xc88] ;  /* 0x00019100ff0477ac */ /* 0x000e640008000a00 */
[----:B-1----:R-:W-:-:S04]  /*00f0*/  UISETP.NE.U32.AND UP0, UPT, UR4, URZ, UPT ;  /* 0x000000ff0400728c */ /* 0x002fc8000bf05070 */
[----:B------:R-:W-:-:S09]  /*0100*/  UISETP.NE.AND.EX UP0, UPT, UR5, URZ, UPT, UP0 ;  /* 0x000000ff0500728c */ /* 0x000fd2000bf05300 */
[----:B------:R-:W-:Y:S05]  /*0110*/  BRA.U !UP0, `(.L_x_1) ;  /* 0x0000000108147547 */ /* 0x000fea000b800000 */
[----:B------:R-:W1:Y:S01]  /*0120*/  LDC.64 R2, c[0x0][0xc88] ;  /* 0x00032200ff027b82 */ /* 0x000e620000000a00 */
[----:B------:R-:W1:Y:S02]  /*0130*/  LDCU.64 UR4, c[0x0][0x358] ;  /* 0x00006b00ff0477ac */ /* 0x000e640008000a00 */
[----:B-1----:R1:W5:Y:S01]  /*0140*/  LDG.E R41, desc[UR4][R2.64] ;  /* 0x0000000402297981 */ /* 0x002362000c1e1900 */
[----:B------:R-:W-:Y:S01]  /*0150*/  HFMA2 R88, -RZ, RZ, 0, 5.9604644775390625e-08 ;  /* 0x00000001ff587431 */ /* 0x000fe200000001ff */
[----:B------:R-:W-:Y:S05]  /*0160*/  BRA `(.L_x_0) ;  /* 0x00000000000c7947 */ /* 0x000fea0003800000 */
.L_x_1:
[----:B------:R-:W1:Y:S01]  /*0170*/  LDCU UR4, c[0x0][0xc80] ;  /* 0x00019000ff0477ac */ /* 0x000e620008000800 */
[----:B------:R-:W-:Y:S01]  /*0180*/  HFMA2 R88, -RZ, RZ, 0, 5.9604644775390625e-08 ;  /* 0x00000001ff587431 */ /* 0x000fe200000001ff */
[----:B-1----:R-:W-:-:S07]  /*0190*/  MOV R41, UR4 ;  /* 0x0000000400297c02 */ /* 0x002fce0008000f00 */
.L_x_0:
[----:B------:R-:W2:Y:S02]  /*01a0*/  LDCU.64 UR4, c[0x0][0xcb0] ;  /* 0x00019600ff0477ac */ /* 0x000ea40008000a00 */
[----:B--2---:R-:W-:-:S04]  /*01b0*/  UISETP.NE.U32.AND UP0, UPT, UR4, URZ, UPT ;  /* 0x000000ff0400728c */ /* 0x004fc8000bf05070 */
[----:B------:R-:W-:-:S09]  /*01c0*/  UISETP.NE.AND.EX UP0, UPT, UR5, URZ, UPT, UP0 ;  /* 0x000000ff0500728c */ /* 0x000fd2000bf05300 */
[----:B------:R-:W-:Y:S05]  /*01d0*/  BRA.U UP0, `(.L_x_2) ;  /* 0x0000000100287547 */ /* 0x000fea000b800000 */
[----:B------:R-:W2:Y:S02]  /*01e0*/  LDCU.64 UR4, c[0x0][0xca8] ;  /* 0x00019500ff0477ac */ /* 0x000ea40008000a00 */
[----:B--2---:R-:W-:-:S04]  /*01f0*/  UISETP.NE.U32.AND UP0, UPT, UR4, URZ, UPT ;  /* 0x000000ff0400728c */ /* 0x004fc8000bf05070 */
[----:B------:R-:W-:-:S09]  /*0200*/  UISETP.NE.AND.EX UP0, UPT, UR5, URZ, UPT, UP0 ;  /* 0x000000ff0500728c */ /* 0x000fd2000bf05300 */
[----:B------:R-:W-:Y:S05]  /*0210*/  BRA.U !UP0, `(.L_x_3) ;  /* 0x0000000108107547 */ /* 0x000fea000b800000 */
[----:B------:R-:W2:Y:S01]  /*0220*/  LDC.64 R38, c[0x0][0xca8] ;  /* 0x00032a00ff267b82 */ /* 0x000ea20000000a00 */
[----:B------:R-:W2:Y:S02]  /*0230*/  LDCU.64 UR4, c[0x0][0x358] ;  /* 0x00006b00ff0477ac */ /* 0x000ea40008000a00 */
[----:B--2---:R2:W5:Y:S01]  /*0240*/  LDG.E R38, desc[UR4][R38.64] ;  /* 0x0000000426267981 */ /* 0x004562000c1e1900 */
[----:B------:R-:W-:Y:S05]  /*0250*/  BRA `(.L_x_2) ;  /* 0x0000000000087947 */ /* 0x000fea0003800000 */
.L_x_3:
[----:B------:R-:W2:Y:S02]  /*0260*/  LDCU UR4, c[0x0][0xca0] ;  /* 0x00019400ff0477ac */ /* 0x000ea40008000800 */
[----:B--2---:R-:W-:Y:S02]  /*0270*/  MOV R38, UR4 ;  /* 0x0000000400267c02 */ /* 0x004fe40008000f00 */
.L_x_2:
[----:B------:R-:W-:Y:S01]  /*0280*/  IMAD.U32 R0, RZ, RZ, UR24 ;  /* 0x00000018ff007e24 */ /* 0x000fe2000f8e00ff */
[----:B------:R-:W-:Y:S04]  /*0290*/  BSSY.RECONVERGENT B0, `(.L_x_4) ;  /* 0x0000012000007945 */ /* 0x000fe80003800200 */
[C---:B------:R-:W-:Y:S02]  /*02a0*/  ISETP.NE.OR P3, PT, R0.reuse, 0x1, !P0 ;  /* 0x000000010000780c */ /* 0x040fe40004765670 */
[----:B------:R-:W-:-:S11]  /*02b0*/  ISETP.NE.OR P2, PT, R0, 0x3, !P0 ;  /* 0x000000030000780c */ /* 0x000fd60004745670 */
[----:B------:R-:W-:Y:S05]  /*02c0*/  @P3 BRA `(.L_x_5) ;  /* 0x0000000000383947 */ /* 0x000fea0003800000 */
[----:B------:R-:W3:Y:S02]  /*02d0*/  LDCU.64 UR4, c[0x0][0x348] ;  /* 0x00006900ff0477ac */ /* 0x000ee40008000a00 */
[----:B---3--:R-:W-:Y:S02]  /*02e0*/  UIADD3 UR10, UP3, UPT, UR4, 0x80, URZ ;  /* 0x00000080040a7890 */ /* 0x008fe4000ff7e0ff */
[----:B------:R-:W-:Y:S02]  /*02f0*/  UIADD3 UR8, UP2, UPT, UR4, 0x180, URZ ;  /* 0x0000018004087890 */ /* 0x000fe4000ff5e0ff */
[----:B------:R-:W-:Y:S02]  /*0300*/  UIADD3 UR6, UP1, UPT, UR4, 0x280, URZ ;  /* 0x0000028004067890 */ /* 0x000fe4000ff3e0ff */
[----:B------:R-:W-:Y:S02]  /*0310*/  UIADD3 UR4, UP0, UPT, UR4, 0x380, URZ ;  /* 0x0000038004047890 */ /* 0x000fe4000ff1e0ff */
[----:B------:R-:W-:-:S02]  /*0320*/  UIADD3.X UR11, UPT, UPT, URZ, UR5, URZ, UP3, !UPT ;  /* 0x00000005ff0b7290 */ /* 0x000fc40009ffe4ff */
[----:B------:R-:W-:Y:S02]  /*0330*/  UIADD3.X UR9, UPT, UPT, URZ, UR5, URZ, UP2, !UPT ;  /* 0x00000005ff097290 */ /* 0x000fe400097fe4ff */
[----:B------:R-:W-:Y:S02]  /*0340*/  UIADD3.X UR7, UPT, UPT, URZ, UR5, URZ, UP1, !UPT ;  /* 0x00000005ff077290 */ /* 0x000fe40008ffe4ff */
[----:B------:R-:W-:-:S03]  /*0350*/  UIADD3.X UR5, UPT, UPT, URZ, UR5, URZ, UP0, !UPT ;  /* 0x00000005ff057290 */ /* 0x000fc600087fe4ff */
[----:B------:R3:W-:Y:S02]  /*0360*/  UTMACCTL.PF [UR10] ;  /* 0x000000000a0079b9 */ /* 0x0007e40008040000 */
[----:B------:R3:W-:Y:S02]  /*0370*/  UTMACCTL.PF [UR8] ;  /* 0x00000000080079b9 */ /* 0x0007e40008040000 */
[----:B------:R3:W-:Y:S02]  /*0380*/  UTMACCTL.PF [UR6] ;  /* 0x00000000060079b9 */ /* 0x0007e40008040000 */
[----:B------:R3:W-:Y:S02]  /*0390*/  UTMACCTL.PF [UR4] ;  /* 0x00000000040079b9 */ /* 0x0007e40008040000 */
[----:B---3--:R-:W-:Y:S01]  /*03a0*/  NOP ;  /* 0x0000000000007918 */ /* 0x008fe20000000000 */
.L_x_5:
[----:B------:R-:W-:Y:S05]  /*03b0*/  BSYNC.RECONVERGENT B0 ;  /* 0x0000000000007941 */ /* 0x000fea0003800200 */
.L_x_4:
[----:B------:R-:W-:Y:S04]  /*03c0*/  BSSY.RECONVERGENT B0, `(.L_x_6) ;  /* 0x000000a000007945 */ /* 0x000fe80003800200 */
[----:B------:R-:W-:Y:S05]  /*03d0*/  @P2 BRA `(.L_x_7) ;  /* 0x0000000000202947 */ /* 0x000fea0003800000 */
[----:B------:R-:W3:Y:S02]  /*03e0*/  LDCU.64 UR4, c[0x0][0x348] ;  /* 0x00006900ff0477ac */ /* 0x000ee40008000a00 */
[----:B---3--:R-:W-:Y:S02]  /*03f0*/  UIADD3 UR6, UP1, UPT, UR4, 0x980, URZ ;  /* 0x0000098004067890 */ /* 0x008fe4000ff3e0ff */
[----:B------:R-:W-:Y:S02]  /*0400*/  UIADD3 UR4, UP0, UPT, UR4, 0xa80, URZ ;  /* 0x00000a8004047890 */ /* 0x000fe4000ff1e0ff */
[----:B------:R-:W-:Y:S02]  /*0410*/  UIADD3.X UR7, UPT, UPT, URZ, UR5, URZ, UP1, !UPT ;  /* 0x00000005ff077290 */ /* 0x000fe40008ffe4ff */
[----:B------:R-:W-:-:S07]  /*0420*/  UIADD3.X UR5, UPT, UPT, URZ, UR5, URZ, UP0, !UPT ;  /* 0x00000005ff057290 */ /* 0x000fce00087fe4ff */
[----:B------:R3:W-:Y:S02]  /*0430*/  UTMACCTL.PF [UR6] ;  /* 0x00000000060079b9 */ /* 0x0007e40008040000 */
[----:B------:R3:W-:Y:S02]  /*0440*/  UTMACCTL.PF [UR4] ;  /* 0x00000000040079b9 */ /* 0x0007e40008040000 */
[----:B---3--:R-:W-:Y:S01]  /*0450*/  NOP ;  /* 0x0000000000007918 */ /* 0x008fe20000000000 */
.L_x_7:
[----:B------:R-:W-:Y:S05]  /*0460*/  BSYNC.RECONVERGENT B0 ;  /* 0x0000000000007941 */ /* 0x000fea0003800200 */
.L_x_6:
[----:B------:R-:W3:Y:S01]  /*0470*/  LDCU.64 UR4, c[0x0][0xc88] ;  /* 0x00019100ff0477ac */ /* 0x000ee20008000a00 */
[----:B------:R-:W-:Y:S01]  /*0480*/  ISETP.NE.AND.EX P1, PT, RZ, UR13, PT, P1 ;  /* 0x0000000dff007c0c */ /* 0x000fe2000bf25310 */
[----:B------:R-:W-:Y:S01]  /*0490*/  UPLOP3.LUT UP5, UPT, UPT, UPT, UPT, 0x80, 0x8 ;  /* 0x000000000008789c */ /* 0x000fe20003faf070 */
[----:B---3--:R-:W-:-:S04]  /*04a0*/  ISETP.NE.U32.AND P2, PT, RZ, UR4, PT ;  /* 0x00000004ff007c0c */ /* 0x008fc8000bf45070 */
[----:B------:R-:W-:-:S13]  /*04b0*/  ISETP.NE.AND.EX P2, PT, RZ, UR5, PT, P2 ;  /* 0x00000005ff007c0c */ /* 0x000fda000bf45320 */
[----:B------:R-:W-:Y:S05]  /*04c0*/  @P2 BRA P1, `(.L_x_8) ;  /* 0x0000000000282947 */ /* 0x000fea0000800000 */
[----:B------:R-:W-:Y:S01]  /*04d0*/  UISETP.NE.U32.AND UP0, UPT, UR12, URZ, UPT ;  /* 0x000000ff0c00728c */ /* 0x000fe2000bf05070 */
[----:B-----5:R-:W-:Y:S01]  /*04e0*/  FSETP.NEU.AND P1, PT, R41, RZ, PT ;  /* 0x000000ff2900720b */ /* 0x020fe20003f2d000 */
[----:B------:R-:W-:Y:S02]  /*04f0*/  UISETP.NE.U32.AND UP2, UPT, UR4, URZ, UPT ;  /* 0x000000ff0400728c */ /* 0x000fe4000bf45070 */
[----:B------:R-:W-:Y:S02]  /*0500*/  UISETP.NE.AND.EX UP1, UPT, UR13, URZ, UPT, UP0 ;  /* 0x000000ff0d00728c */ /* 0x000fe4000bf25300 */
[----:B------:R-:W-:-:S04]  /*0510*/  UISETP.NE.AND.EX UP0, UPT, UR5, URZ, UPT, UP2 ;  /* 0x000000ff0500728c */ /* 0x000fc8000bf05320 */
[----:B------:R-:W-:-:S04]  /*0520*/  USEL UR4, URZ, 0xffffffff, UP0 ;  /* 0xffffffffff047887 */ /* 0x000fc80008000000 */
[----:B------:R-:W-:Y:S01]  /*0530*/  VOTEU.ANY UP0, P1 ;  /* 0x0000000000ff7886 */ /* 0x000fe20000800100 */
[----:B------:R-:W-:-:S04]  /*0540*/  @!UP1 USEL UR4, URZ, 0xffffffff, UP0 ;  /* 0xffffffffff049887 */ /* 0x000fc80008000000 */
[----:B------:R-:W-:-:S04]  /*0550*/  ULOP3.LUT UR4, UR4, 0x1, URZ, 0xc0, !UPT ;  /* 0x0000000104047892 */ /* 0x000fc8000f8ec0ff */
[----:B------:R-:W-:-:S11]  /*0560*/  UISETP.NE.U32.AND UP5, UPT, UR4, 0x1, UPT ;  /* 0x000000010400788c */ /* 0x000fd6000bfa5070 */
.L_x_8:
[----:B------:R-:W3:Y:S01]  /*0570*/  SHFL.IDX PT, R0, R89, RZ, 0x1f ;  /* 0x00001fff59007589 */ /* 0x000ee200000e0000 */
[----:B------:R-:W-:-:S04]  /*0580*/  UISETP.NE.AND UP0, UPT, UR24, 0x2, UPT ;  /* 0x000000021800788c */ /* 0x000fc8000bf05270 */
[----:B------:R-:W-:Y:S02]  /*0590*/  UISETP.EQ.AND UP1, UPT, UR47, URZ, !UP0 ;  /* 0x000000ff2f00728c */ /* 0x000fe4000c722270 */
[----:B------:R-:W-:-:S04]  /*05a0*/  USEL UR51, URZ, 0x1, UP0 ;  /* 0x00000001ff337887 */ /* 0x000fc80008000000 */
[----:B------:R-:W-:Y:S02]  /*05b0*/  PLOP3.LUT P4, PT, P0, PT, UP1, 0x80, 0x8 ;  /* 0x000000000008781c */ /* 0x000fe4000078f018 */
[----:B---3--:R-:W-:-:S13]  /*05c0*/  ISETP.NE.AND P1, PT, R0, RZ, PT ;  /* 0x000000ff0000720c */ /* 0x008fda0003f25270 */
[----:B------:R-:W-:Y:S05]  /*05d0*/  @P1 BRA `(.L_x_9) ;  /* 0x0000000400481947 */ /* 0x000fea0003800000 */
[----:B------:R-:W-:Y:S01]  /*05e0*/  ELECT P1, URZ, PT ;  /* 0x0000000000ff782f */ /* 0x000fe20003820000 */
[----:B------:R-:W-:-:S12]  /*05f0*/  BSSY.RECONVERGENT B0, `(.L_x_9) ;  /* 0x0000050000007945 */ /* 0x000fd80003800200 */
[----:B------:R-:W-:Y:S05]  /*0600*/  @!P1 BRA `(.L_x_10) ;  /* 0x0000000400389947 */ /* 0x000fea0003800000 */
[----:B------:R-:W-:Y:S01]  /*0610*/  UMOV UR4, 0x400 ;  /* 0x0000040000047882 */ /* 0x000fe20000000000 */
[----:B------:R-:W-:Y:S01]  /*0620*/  UMOV UR8, 0x1 ;  /* 0x0000000100087882 */ /* 0x000fe20000000000 */
[----:B------:R-:W-:Y:S01]  /*0630*/  UMOV UR6, 0x3 ;  /* 0x0000000300067882 */ /* 0x000fe20000000000 */
[----:B------:R-:W-:Y:S02]  /*0640*/  ULEA UR4, UR58, UR4, 0x18 ;  /* 0x000000043a047291 */ /* 0x000fe4000f8ec0ff */
[----:B------:R-:W-:-:S04]  /*0650*/  UIADD3 UR8, UPT, UPT, -UR8, 0x100000, URZ ;  /* 0x0010000008087890 */ /* 0x000fc8000fffe1ff */
[----:B------:R-:W-:Y:S02]  /*0660*/  USHF.L.U32 UR9, UR8, 0xb, URZ ;  /* 0x0000000b08097899 */ /* 0x000fe400080006ff */
[----:B------:R-:W-:Y:S02]  /*0670*/  USHF.L.U32 UR8, UR8, 0x1, URZ ;  /* 0x0000000108087899 */ /* 0x000fe400080006ff */
[----:B------:R-:W-:-:S04]  /*0680*/  UIADD3 UR6, UPT, UPT, -UR6, 0x100000, URZ ;  /* 0x0010000006067890 */ /* 0x000fc8000fffe1ff */
[----:B------:R-:W-:Y:S02]  /*0690*/  USHF.L.U32 UR7, UR6, 0xb, URZ ;  /* 0x0000000b06077899 */ /* 0x000fe400080006ff */
[----:B------:R-:W-:Y:S01]  /*06a0*/  USHF.L.U32 UR6, UR6, 0x1, URZ ;  /* 0x0000000106067899 */ /* 0x000fe200080006ff */
[----:B------:R-:W3:Y:S03]  /*06b0*/  FENCE.VIEW.ASYNC.S ;  /* 0x00000000000073c6 */ /* 0x000ee60000000000 */
[----:B---3--:R3:W4:Y:S08]  /*06c0*/  SYNCS.EXCH.64 URZ, [UR4], UR8 ;  /* 0x0000000804ff75b2 */ /* 0x0087300008000100 */
[----:B------:R3:W1:Y:S01]  /*06d0*/  SYNCS.EXCH.64 URZ, [UR4+0x108], UR6 ;  /* 0x0001080604ff75b2 */ /* 0x0006620008000100 */
        /* <DEDUP_REMOVED lines=63> */
[----:B------:R3:W1:Y:S02]  /*0ad0*/  SYNCS.EXCH.64 URZ, [UR4+0x208], UR6 ;  /* 0x0002080604ff75b2 */ /* 0x0006640008000100 */
[----:B---34-:R-:W-:Y:S01]  /*0ae0*/  NOP ;  /* 0x0000000000007918 */ /* 0x018fe20000000000 */
.L_x_10:
[----:B------:R-:W-:Y:S05]  /*0af0*/  BSYNC.RECONVERGENT B0 ;  /* 0x0000000000007941 */ /* 0x000fea0003800200 */
.L_x_9:
[----:B------:R-:W3:Y:S01]  /*0b00*/  SHFL.IDX PT, R0, R89, RZ, 0x1f ;  /* 0x00001fff59007589 */ /* 0x000ee200000e0000 */
[----:B------:R-:W-:Y:S01]  /*0b10*/  NOP ;  /* 0x0000000000007918 */ /* 0x000fe20000000000 */
[----:B---3--:R-:W-:-:S13]  /*0b20*/  ISETP.NE.AND P1, PT, R0, 0x1, PT ;  /* 0x000000010000780c */ /* 0x008fda0003f25270 */
[----:B------:R-:W-:Y:S05]  /*0b30*/  @P1 BRA `(.L_x_11) ;  /* 0x00000000004c1947 */ /* 0x000fea0003800000 */
        /* <DEDUP_REMOVED lines=10> */
[----:B------:R-:W-:Y:S01]  /*0be0*/  ELECT P1, URZ, PT ;  /* 0x0000000000ff782f */ /* 0x000fe20003820000 */
[----:B------:R-:W3:Y:S02]  /*0bf0*/  FENCE.VIEW.ASYNC.S ;  /* 0x00000000000073c6 */ /* 0x000ee40000000000 */
[----:B---3--:R3:W4:Y:S08]  /*0c00*/  SYNCS.EXCH.64 URZ, [UR4+0x210], UR8 ;  /* 0x0002100804ff75b2 */ /* 0x0087300008000100 */
[----:B------:R3:W1:Y:S01]  /*0c10*/  SYNCS.EXCH.64 URZ, [UR4+0x228], UR6 ;  /* 0x0002280604ff75b2 */ /* 0x0006620008000100 */
[----:B------:R3:W1:Y:S01]  /*0c20*/  SYNCS.EXCH.64 URZ, [UR4+0x218], UR8 ;  /* 0x0002180804ff75b2 */ /* 0x0006620008000100 */
[----:B------:R3:W1:Y:S01]  /*0c30*/  SYNCS.EXCH.64 URZ, [UR4+0x230], UR6 ;  /* 0x0002300604ff75b2 */ /* 0x0006620008000100 */
[----:B------:R3:W1:Y:S01]  /*0c40*/  SYNCS.EXCH.64 URZ, [UR4+0x220], UR8 ;  /* 0x0002200804ff75b2 */ /* 0x0006620008000100 */
[----:B------:R3:W1:Y:S01]  /*0c50*/  SYNCS.EXCH.64 URZ, [UR4+0x238], UR6 ;  /* 0x0002380604ff75b2 */ /* 0x0006620008000100 */
[----:B------:R-:W-:Y:S01]  /*0c60*/  NOP ;  /* 0x0000000000007918 */ /* 0x000fe20000000000 */
.L_x_11:
[----:B------:R-:W2:Y:S01]  /*0c70*/  SHFL.IDX PT, R0, R89, RZ, 0x1f ;  /* 0x00001fff59007589 */ /* 0x000ea200000e0000 */
[----:B------:R-:W-:Y:S01]  /*0c80*/  NOP ;  /* 0x0000000000007918 */ /* 0x000fe20000000000 */
[----:B--2---:R-:W-:-:S13]  /*0c90*/  ISETP.NE.AND P1, PT, R0, 0x3, PT ;  /* 0x000000030000780c */ /* 0x004fda0003f25270 */
[----:B------:R-:W-:Y:S05]  /*0ca0*/  @P1 BRA `(.L_x_12) ;  /* 0x00000000002c1947 */ /* 0x000fea0003800000 */
[----:B---3--:R-:W-:Y:S01]  /*0cb0*/  UMOV UR6, 0x400 ;  /* 0x0000040000067882 */ /* 0x008fe20000000000 */
[----:B------:R-:W-:Y:S01]  /*0cc0*/  UMOV UR4, 0x20 ;  /* 0x0000002000047882 */ /* 0x000fe20000000000 */
[----:B------:R-:W-:Y:S02]  /*0cd0*/  ULEA UR6, UR58, UR6, 0x18 ;  /* 0x000000063a067291 */ /* 0x000fe4000f8ec0ff */
[----:B------:R-:W-:-:S04]  /*0ce0*/  UIADD3 UR4, UPT, UPT, -UR4, 0x100000, URZ ;  /* 0x0010000004047890 */ /* 0x000fc8000fffe1ff */
[----:B------:R-:W-:Y:S02]  /*0cf0*/  USHF.L.U32 UR5, UR4, 0xb, URZ ;  /* 0x0000000b04057899 */ /* 0x000fe400080006ff */
[----:B------:R-:W-:Y:S01]  /*0d00*/  USHF.L.U32 UR4, UR4, 0x1, URZ ;  /* 0x0000000104047899 */ /* 0x000fe200080006ff */
[----:B------:R-:W-:Y:S01]  /*0d10*/  ELECT P1, URZ, PT ;  /* 0x0000000000ff782f */ /* 0x000fe20003820000 */
[----:B------:R-:W2:Y:S10]  /*0d20*/  FENCE.VIEW.ASYNC.S ;  /* 0x00000000000073c6 */ /* 0x000eb40000000000 */
[----:B--2---:R2:W3:Y:S01]  /*0d30*/  SYNCS.EXCH.64 URZ, [UR6+0x240], UR4 ;  /* 0x0002400406ff75b2 */ /* 0x0044e20008000100 */
[----:B------:R2:W1:Y:S01]  /*0d40*/  SYNCS.EXCH.64 URZ, [UR6+0x248], UR4 ;  /* 0x0002480406ff75b2 */ /* 0x0004620008000100 */
[----:B------:R-:W-:Y:S01]  /*0d50*/  NOP ;  /* 0x0000000000007918 */ /* 0x000fe20000000000 */
.L_x_12:
[----:B------:R-:W4:Y:S01]  /*0d60*/  SHFL.IDX PT, R0, R89, RZ, 0x1f ;  /* 0x00001fff59007589 */ /* 0x000f2200000e0000 */
[----:B------:R-:W-:Y:S01]  /*0d70*/  NOP ;  /* 0x0000000000007918 */ /* 0x000fe20000000000 */
[----:B----4-:R-:W-:-:S13]  /*0d80*/  ISETP.NE.AND P1, PT, R0, 0x4, PT ;  /* 0x000000040000780c */ /* 0x010fda0003f25270 */
[----:B------:R-:W-:Y:S05]  /*0d90*/  @P1 BRA `(.L_x_13) ;  /* 0x0000000000481947 */ /* 0x000fea0003800000 */
[----:B--23--:R-:W-:Y:S01]  /*0da0*/  UMOV UR4, 0x720 ;  /* 0x0000072000047882 */ /* 0x00cfe20000000000 */
[----:B------:R-:W-:Y:S01]  /*0db0*/  UMOV UR6, 0x400 ;  /* 0x0000040000067882 */ /* 0x000fe20000000000 */
[----:B------:R-:W-:Y:S01]  /*0dc0*/  USEL UR4, UR4, 0x620, UP5 ;  /* 0x0000062004047887 */ /* 0x000fe2000a800000 */
        /* <DEDUP_REMOVED lines=9> */
[----:B------:R-:W2:Y:S02]  /*0e60*/  FENCE.VIEW.ASYNC.S ;  /* 0x00000000000073c6 */ /* 0x000ea40000000000 */
[----:B--2---:R4:W2:Y:S08]  /*0e70*/  SYNCS.EXCH.64 URZ, [UR6+0x250], UR8 ;  /* 0x0002500806ff75b2 */ /* 0x0048b00008000100 */
[----:B------:R4:W3:Y:S01]  /*0e80*/  SYNCS.EXCH.64 URZ, [UR6+0x260], UR4 ;  /* 0x0002600406ff75b2 */ /* 0x0008e20008000100 */
[----:B------:R4:W1:Y:S01]  /*0e90*/  SYNCS.EXCH.64 URZ, [UR6+0x258], UR8 ;  /* 0x0002580806ff75b2 */ /* 0x0008620008000100 */
[----:B------:R4:W1:Y:S02]  /*0ea0*/  SYNCS.EXCH.64 URZ, [UR6+0x268], UR4 ;  /* 0x0002680406ff75b2 */ /* 0x0008640008000100 */
[----:B----4-:R-:W-:Y:S01]  /*0eb0*/  NOP ;  /* 0x0000000000007918 */ /* 0x010fe20000000000 */
.L_x_13:
[----:B------:R-:W4:Y:S01]  /*0ec0*/  SHFL.IDX PT, R0, R89, RZ, 0x1f ;  /* 0x00001fff59007589 */ /* 0x000f2200000e0000 */
[----:B------:R-:W-:Y:S01]  /*0ed0*/  NOP ;  /* 0x0000000000007918 */ /* 0x000fe20000000000 */
[----:B----4-:R-:W-:-:S13]  /*0ee0*/  ISETP.NE.AND P1, PT, R0, 0x5, PT ;  /* 0x000000050000780c */ /* 0x010fda0003f25270 */
[----:B------:R-:W-:Y:S05]  /*0ef0*/  @P1 BRA `(.L_x_14) ;  /* 0x0000000000441947 */ /* 0x000fea0003800000 */
[----:B--23--:R-:W-:Y:S01]  /*0f00*/  UMOV UR4, 0x400 ;  /* 0x0000040000047882 */ /* 0x00cfe20000000000 */
        /* <DEDUP_REMOVED lines=16> */
.L_x_14:
[----:B------:R-:W4:Y:S01]  /*1010*/  SHFL.IDX PT, R0, R89, RZ, 0x1f ;  /* 0x00001fff59007589 */ /* 0x000f2200000e0000 */
[----:B------:R-:W-:Y:S01]  /*1020*/  ISETP.NE.OR P0, PT, RZ, UR24, !P0 ;  /* 0x00000018ff007c0c */ /* 0x000fe2000c705670 */
[----:B------:R-:W-:Y:S01]  /*1030*/  NOP ;  /* 0x0000000000007918 */ /* 0x000fe20000000000 */
[----:B----4-:R-:W-:-:S13]  /*1040*/  ISETP.NE.AND P1, PT, R0, 0x3, PT ;  /* 0x000000030000780c */ /* 0x010fda0003f25270 */
[----:B------:R-:W-:Y:S05]  /*1050*/  @P1 BRA `(.L_x_15) ;  /* 0x0000000000341947 */ /* 0x000fea0003800000 */
[----:B--23--:R-:W-:Y:S01]  /*1060*/  UMOV UR4, 0x400 ;  /* 0x0000040000047882 */ /* 0x00cfe20000000000 */
[----:B------:R-:W-:Y:S01]  /*1070*/  UMOV UR6, 0x20 ;  /* 0x0000002000067882 */ /* 0x000fe20000000000 */
[----:B------:R-:W-:Y:S02]  /*1080*/  ULEA UR4, UR58, UR4, 0x18 ;  /* 0x000000043a047291 */ /* 0x000fe4000f8ec0ff */
[----:B------:R-:W-:-:S04]  /*1090*/  UIADD3 UR6, UPT, UPT, -UR6, 0x100000, URZ ;  /* 0x0010000006067890 */ /* 0x000fc8000fffe1ff */
[----:B------:R-:W-:Y:S02]  /*10a0*/  USHF.L.U32 UR7, UR6, 0xb, URZ ;  /* 0x0000000b06077899 */ /* 0x000fe400080006ff */
[----:B------:R-:W-:Y:S01]  /*10b0*/  USHF.L.U32 UR6, UR6, 0x1, URZ ;  /* 0x0000000106067899 */ /* 0x000fe200080006ff */
[----:B------:R-:W-:Y:S01]  /*10c0*/  ELECT P1, URZ, PT ;  /* 0x0000000000ff782f */ /* 0x000fe20003820000 */
[----:B------:R-:W2:Y:S10]  /*10d0*/  FENCE.VIEW.ASYNC.S ;  /* 0x00000000000073c6 */ /* 0x000eb40000000000 */
[----:B--2---:R4:W2:Y:S01]  /*10e0*/  SYNCS.EXCH.64 URZ, [UR4+0x290], UR6 ;  /* 0x0002900604ff75b2 */ /* 0x0048a20008000100 */
[----:B------:R4:W3:Y:S01]  /*10f0*/  SYNCS.EXCH.64 URZ, [UR4+0x2a0], UR6 ;  /* 0x0002a00604ff75b2 */ /* 0x0008e20008000100 */
[----:B------:R4:W1:Y:S01]  /*1100*/  SYNCS.EXCH.64 URZ, [UR4+0x298], UR6 ;  /* 0x0002980604ff75b2 */ /* 0x0008620008000100 */
[----:B------:R4:W1:Y:S02]  /*1110*/  SYNCS.EXCH.64 URZ, [UR4+0x2a8], UR6 ;  /* 0x0002a80604ff75b2 */ /* 0x0008640008000100 */
[----:B----4-:R-:W-:Y:S01]  /*1120*/  NOP ;  /* 0x0000000000007918 */ /* 0x010fe20000000000 */
.L_x_15:
[----:B------:R-:W-:Y:S01]  /*1130*/  VOTEU.ALL UP0, P0 ;  /* 0x0000000000ff7886 */ /* 0x000fe20000000000 */
[----:B--23--:R-:W-:Y:S01]  /*1140*/  UMOV UR4, 0x20 ;  /* 0x0000002000047882 */ /* 0x00cfe20000000000 */
[----:B------:R-:W2:Y:S01]  /*1150*/  LDCU UR31, c[0x0][0x36c] ;  /* 0x00006d80ff1f77ac */ /* 0x000ea20008000800 */
[----:B------:R-:W-:Y:S01]  /*1160*/  NOP ;  /* 0x0000000000007918 */ /* 0x000fe20000000000 */
[----:B------:R-:W-:Y:S01]  /*1170*/  LOP3.LUT R0, R95, 0x1f, RZ, 0xc0, !PT ;  /* 0x0000001f5f007812 */ /* 0x000fe200078ec0ff */
[----:B------:R-:W-:Y:S01]  /*1180*/  @!UP0 UMOV UR6, 0x400 ;  /* 0x0000040000068882 */ /* 0x000fe20000000000 */
[----:B------:R-:W-:-:S04]  /*1190*/  @!UP0 UIADD3 UR4, UPT, UPT, -UR4, 0x100000, URZ ;  /* 0x0010000004048890 */ /* 0x000fc8000fffe1ff */
[----:B------:R-:W-:Y:S02]  /*11a0*/  @!UP0 USHF.L.U32 UR5, UR4, 0xb, URZ ;  /* 0x0000000b04058899 */ /* 0x000fe400080006ff */
[----:B------:R-:W-:Y:S02]  /*11b0*/  @!UP0 USHF.L.U32 UR4, UR4, 0x1, URZ ;  /* 0x0000000104048899 */ /* 0x000fe400080006ff */
[----:B------:R-:W-:Y:S01]  /*11c0*/  @!UP0 ULEA UR6, UR58, UR6, 0x18 ;  /* 0x000000063a068291 */ /* 0x000fe2000f8ec0ff */
[----:B------:R-:W-:Y:S01]  /*11d0*/  VOTEU.ALL UP0, P0 ;  /* 0x0000000000ff7886 */ /* 0x000fe20000000000 */
[----:B------:R-:W-:Y:S02]  /*11e0*/  UISETP.NE.AND UP6, UPT, UR24, URZ, UPT ;  /* 0x000000ff1800728c */ /* 0x000fe4000bfc5270 */
[----:B--2---:R-:W-:Y:S01]  /*11f0*/  UISETP.EQ.U32.AND UP1, UPT, UR31, 0x1, UPT ;  /* 0x000000011f00788c */ /* 0x004fe2000bf22070 */
[----:B------:R-:W2:Y:S07]  /*1200*/  FENCE.VIEW.ASYNC.S ;  /* 0x00000000000073c6 */ /* 0x000eae0000000000 */
[----:B--2---:R2:W3:Y:S01]  /*1210*/  @!UP0 SYNCS.EXCH.64 URZ, [UR6+0x2b0], UR4 ;  /* 0x0002b00406ff85b2 */ /* 0x0044e20008000100 */
[----:B------:R-:W-:Y:S05]  /*1220*/  BRA.U !UP1, `(.L_x_16) ;  /* 0x0000000109087547 */ /* 0x000fea000b800000 */
[----:B-1-3--:R-:W-:Y:S01]  /*1230*/  UCGABAR_ARV ;  /* 0x00000000000079c7 */ /* 0x00afe20008000000 */
[----:B------:R-:W-:Y:S05]  /*1240*/  BRA `(.L_x_17) ;  /* 0x0000000000047947 */ /* 0x000fea0003800000 */
.L_x_16:
[----:B-1-3--:R-:W-:Y:S01]  /*1250*/  NOP ;  /* 0x0000000000007918 */ /* 0x00afe20000000000 */
.L_x_17:
[----:B------:R-:W1:Y:S01]  /*1260*/  S2UR UR68, SR_CTAID.X ;  /* 0x00000000004479c3 */ /* 0x000e620000002500 */
[----:B------:R-:W-:-:S05]  /*1270*/  CS2R.32 R91, SR_CgaSize ;  /* 0x00000000005b7805 */ /* 0x000fca0000008a00 */
[----:B------:R-:W-:-:S05]  /*1280*/  IMAD R91, R91, -0xa0, RZ ;  /* 0xffffff605b5b7824 */ /* 0x000fca00078e02ff */
[----:B--2---:R-:W-:-:S14]  /*1290*/  R2UR UR4, R91 ;  /* 0x000000005b0472ca */ /* 0x004fdc00000e0000 */
[----:B------:R-:W2:Y:S01]  /*12a0*/  LDCU UR4, c[0x0][UR4+0x2b0] ;  /* 0x00005600040477ac */ /* 0x000ea20008000800 */
[----:B------:R-:W-:-:S05]  /*12b0*/  CS2R.32 R91, SR_CgaSize ;  /* 0x00000000005b7805 */ /* 0x000fca0000008a00 */
[----:B------:R-:W-:-:S05]  /*12c0*/  IMAD R91, R91, -0xa0, RZ ;  /* 0xffffff605b5b7824 */ /* 0x000fca00078e02ff */
[----:B------:R-:W-:-:S14]  /*12d0*/  R2UR UR5, R91 ;  /* 0x000000005b0572ca */ /* 0x000fdc00000e0000 */
[----:B------:R-:W3:Y:S01]  /*12e0*/  LDCU UR5, c[0x0][UR5+0x2b4] ;  /* 0x00005680050577ac */ /* 0x000ee20008000800 */
[----:B------:R-:W4:Y:S01]  /*12f0*/  S2UR UR34, SR_CTAID.Y ;  /* 0x00000000002279c3 */ /* 0x000f220000002600 */
[----:B------:R-:W-:-:S05]  /*1300*/  CS2R.32 R91, SR_CgaSize ;  /* 0x00000000005b7805 */ /* 0x000fca0000008a00 */
[----:B------:R-:W-:-:S05]  /*1310*/  IMAD R91, R91, -0xa0, RZ ;  /* 0xffffff605b5b7824 */ /* 0x000fca00078e02ff */
[----:B------:R-:W-:-:S14]  /*1320*/  R2UR UR9, R91 ;  /* 0x000000005b0972ca */ /* 0x000fdc00000e0000 */
[----:B------:R-:W3:Y:S01]  /*1330*/  LDCU UR9, c[0x0][UR9+0x2a0] ;  /* 0x00005400090977ac */ /* 0x000ee20008000800 */
[----:B------:R-:W-:-:S05]  /*1340*/  CS2R.32 R91, SR_CgaSize ;  /* 0x00000000005b7805 */ /* 0x000fca0000008a00 */
[----:B------:R-:W-:-:S05]  /*1350*/  IMAD R91, R91, -0xa0, RZ ;  /* 0xffffff605b5b7824 */ /* 0x000fca00078e02ff */
[----:B------:R-:W-:-:S14]  /*1360*/  R2UR UR10, R91 ;  /* 0x000000005b0a72ca */ /* 0x000fdc00000e0000 */
[----:B------:R-:W3:Y:S01]  /*1370*/  LDCU UR10, c[0x0][UR10+0x2a4] ;  /* 0x000054800a0a77ac */ /* 0x000ee20008000800 */
[----:B------:R-:W-:Y:S02]  /*1380*/  ULOP3.LUT UR6, UR58, 0x4, URZ, 0xc0, !UPT ;  /* 0x000000043a067892 */ /* 0x000fe4000f8ec0ff */
[----:B------:R-:W-:Y:S02]  /*1390*/  USHF.R.U32.HI UR12, URZ, 0x1, UR58 ;  /* 0x00000001ff0c7899 */ /* 0x000fe4000801163a */
[----:B------:R-:W-:Y:S02]  /*13a0*/  UISETP.GT.U32.AND UP0, UPT, UR6, 0xffff, UPT ;  /* 0x0000ffff0600788c */ /* 0x000fe4000bf04070 */
[----:B------:R-:W-:Y:S01]  /*13b0*/  USHF.R.U32.HI UR11, URZ, 0x2, UR58 ;  /* 0x00000002ff0b7899 */ /* 0x000fe2000801163a */
[----:B-1----:R-:W-:Y:S01]  /*13c0*/  I2FP.F32.U32 R3, UR68 ;  /* 0x0000004400037c45 */ /* 0x002fe20008201000 */
[----:B------:R-:W-:Y:S02]  /*13d0*/  USHF.L.U32 UR49, UR58, 0x9, URZ ;  /* 0x000000093a317899 */ /* 0x000fe400080006ff */
[----:B------:R-:W-:-:S02]  /*13e0*/  USHF.L.U32 UR48, UR58, 0x8, URZ ;  /* 0x000000083a307899 */ /* 0x000fc400080006ff */
[----:B--2---:R-:W-:Y:S01]  /*13f0*/  FMUL R3, R3, UR4 ;  /* 0x0000000403037c20 */ /* 0x004fe20008400000 */
[----:B------:R-:W-:Y:S01]  /*1400*/  ULOP3.LUT UR4, UR47, 0x4, UR58, 0xf8, !UPT ;  /* 0x000000042f047892 */ /* 0x000fe2000f8ef83a */
[----:B----4-:R-:W-:Y:S01]  /*1410*/  I2FP.F32.U32 R2, UR34 ;  /* 0x0000002200027c45 */ /* 0x010fe20008201000 */
[----:B------:R-:W-:-:S03]  /*1420*/  USHF.L.U32 UR52, UR58, 0x6, URZ ;  /* 0x000000063a347899 */ /* 0x000fc600080006ff */
[----:B------:R-:W1:Y:S01]  /*1430*/  F2I.U32.TRUNC.NTZ R3, R3 ;  /* 0x0000000300037305 */ /* 0x000e62000020f000 */
[----:B------:R-:W-:Y:S01]  /*1440*/  UISETP.GT.U32.AND UP1, UPT, UR4, 0xffff, UPT ;  /* 0x0000ffff0400788c */ /* 0x000fe2000bf24070 */
[----:B---3--:R-:W-:Y:S01]  /*1450*/  FMUL R2, R2, UR5 ;  /* 0x0000000502027c20 */ /* 0x008fe20008400000 */
[----:B------:R-:W-:Y:S02]  /*1460*/  ULOP3.LUT UR5, UR58, 0x3, URZ, 0xc0, !UPT ;  /* 0x000000033a057892 */ /* 0x000fe4000f8ec0ff */
[----:B------:R-:W-:Y:S02]  /*1470*/  USEL UR45, UR4, 0xffff, !UP1 ;  /* 0x0000ffff042d7887 */ /* 0x000fe4000c800000 */
[----:B------:R-:W-:Y:S01]  /*1480*/  UISETP.GT.U32.AND UP2, UPT, UR5, 0xffff, UPT ;  /* 0x0000ffff0500788c */ /* 0x000fe2000bf44070 */
[----:B------:R-:W2:Y:S01]  /*1490*/  F2I.U32.TRUNC.NTZ R2, R2 ;  /* 0x0000000200027305 */ /* 0x000ea2000020f000 */
[----:B------:R-:W-:Y:S02]  /*14a0*/  USHF.L.U32 UR26, UR58, 0x5, URZ ;  /* 0x000000053a1a7899 */ /* 0x000fe400080006ff */
[----:B------:R-:W-:-:S02]  /*14b0*/  USEL UR37, UR5, 0xffff, !UP2 ;  /* 0x0000ffff05257887 */ /* 0x000fc4000d000000 */
[----:B------:R-:W-:Y:S01]  /*14c0*/  USHF.L.U32 UR50, UR58, 0x7, URZ ;  /* 0x000000073a327899 */ /* 0x000fe200080006ff */
[----:B-1----:R-:W-:Y:S01]  /*14d0*/  R2UR UR7, R3 ;  /* 0x00000000030772ca */ /* 0x002fe200000e0000 */
[----:B------:R-:W-:Y:S01]  /*14e0*/  UMOV UR13, 0x11 ;  /* 0x00000011000d7882 */ /* 0x000fe20000000000 */
[----:B------:R-:W-:Y:S01]  /*14f0*/  PRMT R3, RZ, 0x7610, R3 ;  /* 0x00007610ff037816 */ /* 0x000fe20000000003 */
[----:B------:R-:W-:Y:S01]  /*1500*/  UMOV UR14, 0x5 ;  /* 0x00000005000e7882 */ /* 0x000fe20000000000 */
[----:B------:R-:W-:Y:S01]  /*1510*/  UMOV UR15, 0xf ;  /* 0x0000000f000f7882 */ /* 0x000fe20000000000 */
[----:B------:R-:W1:Y:S01]  /*1520*/  LDCU UR27, c[0x0][0xf24] ;  /* 0x0001e480ff1b77ac */ /* 0x000e620008000800 */
[----:B--2---:R-:W-:Y:S01]  /*1530*/  R2UR UR8, R2 ;  /* 0x00000000020872ca */ /* 0x004fe200000e0000 */
[----:B------:R-:W2:Y:S01]  /*1540*/  LDCU UR39, c[0x0][0xf24] ;  /* 0x0001e480ff2777ac */ /* 0x000ea20008000800 */
[----:B------:R-:W-:-:S05]  /*1550*/  PRMT R2, RZ, 0x7610, R2 ;  /* 0x00007610ff027816 */ /* 0x000fca0000000002 */
[----:B------:R-:W-:Y:S01]  /*1560*/  UIADD3 UR5, UPT, UPT, -UR7, URZ, URZ ;  /* 0x000000ff07057290 */ /* 0x000fe2000fffe1ff */
[----:B------:R-:W3:Y:S03]  /*1570*/  LDCU UR30, c[0x0][0xf30] ;  /* 0x0001e600ff1e77ac */ /* 0x000ee60008000800 */
[----:B------:R-:W-:Y:S02]  /*1580*/  UIMAD UR5, UR9, UR5, UR68 ;  /* 0x00000005090572a4 */ /* 0x000fe4000f8e0244 */
[----:B------:R-:W-:Y:S01]  /*1590*/  UIADD3 UR4, UPT, UPT, -UR8, URZ, URZ ;  /* 0x000000ff08047290 */ /* 0x000fe2000fffe1ff */
[----:B------:R-:W-:Y:S01]  /*15a0*/  UMOV UR25, UR68 ;  /* 0x0000004400197c82 */ /* 0x000fe20008000000 */
[----:B------:R-:W-:Y:S02]  /*15b0*/  USEL UR38, UR6, 0xffff, !UP0 ;  /* 0x0000ffff06267887 */ /* 0x000fe4000c000000 */
[----:B------:R-:W-:Y:S01]  /*15c0*/  IMAD.U32 R91, RZ, RZ, UR5 ;  /* 0x00000005ff5b7e24 */ /* 0x000fe2000f8e00ff */
[----:B------:R-:W-:-:S06]  /*15d0*/  UIMAD UR4, UR10, UR4, UR34 ;  /* 0x000000040a0472a4 */ /* 0x000fcc000f8e0222 */
[----:B------:R-:W-:Y:S01]  /*15e0*/  IMAD.U32 R90, RZ, RZ, UR4 ;  /* 0x00000004ff5a7e24 */ /* 0x000fe2000f8e00ff */
[----:B-123--:R-:W-:Y:S06]  /*15f0*/  BRA.U UP6, `(.L_x_18) ;  /* 0x00000001066c7547 */ /* 0x00efec000b800000 */
[----:B------:R-:W-:Y:S02]  /*1600*/  R2UR UR16, R90 ;  /* 0x000000005a1072ca */ /* 0x000fe400000e0000 */
[----:B------:R-:W-:-:S11]  /*1610*/  R2UR UR5, R91 ;  /* 0x000000005b0572ca */ /* 0x000fd600000e0000 */
[----:B------:R-:W-:Y:S02]  /*1620*/  UISETP.NE.AND UP0, UPT, UR16, URZ, UPT ;  /* 0x000000ff1000728c */ /* 0x000fe4000bf05270 */
[----:B------:R-:W-:Y:S02]  /*1630*/  UISETP.NE.AND UP2, UPT, UR16, 0x1, UPT ;  /* 0x000000011000788c */ /* 0x000fe4000bf45270 */
[----:B------:R-:W-:Y:S02]  /*1640*/  ULOP3.LUT UR4, UR5, 0x2, URZ, 0x3c, !UPT ;  /* 0x0000000205047892 */ /* 0x000fe4000f8e3cff */
[----:B------:R-:W-:Y:S02]  /*1650*/  UISETP.GT.U32.AND UP4, UPT, UR5, 0x1, UP0 ;  /* 0x000000010500788c */ /* 0x000fe40008784070 */
[----:B------:R-:W-:Y:S02]  /*1660*/  UISETP.GT.U32.AND UP3, UPT, UR5, 0x1, UP2 ;  /* 0x000000010500788c */ /* 0x000fe40009764070 */
[----:B------:R-:W-:-:S02]  /*1670*/  UISETP.GT.U32.AND UP1, UPT, UR4, 0x1, UP0 ;  /* 0x000000010400788c */ /* 0x000fc40008724070 */
[----:B------:R-:W-:Y:S02]  /*1680*/  ULOP3.LUT UR10, UR5, 0xfffffffe, URZ, 0xc0, !UPT ;  /* 0xfffffffe050a7892 */ /* 0x000fe4000f8ec0ff */
[----:B------:R-:W-:Y:S02]  /*1690*/  UISETP.GT.U32.AND UP0, UPT, UR4, 0x1, UP2 ;  /* 0x000000010400788c */ /* 0x000fe40009704070 */
[----:B------:R-:W-:Y:S02]  /*16a0*/  USEL UR6, URZ, 0x1, UP4 ;  /* 0x00000001ff067887 */ /* 0x000fe4000a000000 */
[----:B------:R-:W-:Y:S02]  /*16b0*/  USEL UR5, URZ, 0x10, UP3 ;  /* 0x00000010ff057887 */ /* 0x000fe40009800000 */
[----:B------:R-:W-:Y:S02]  /*16c0*/  USEL UR4, URZ, 0x2, UP4 ;  /* 0x00000002ff047887 */ /* 0x000fe4000a000000 */
[----:B------:R-:W-:-:S02]  /*16d0*/  USEL UR9, URZ, 0x20, UP3 ;  /* 0x00000020ff097887 */ /* 0x000fc40009800000 */
[----:B------:R-:W-:Y:S02]  /*16e0*/  USEL UR8, URZ, 0x4, UP1 ;  /* 0x00000004ff087887 */ /* 0x000fe40008800000 */
[----:B------:R-:W-:Y:S02]  /*16f0*/  UIADD3 UR4, UPT, UPT, UR4, UR5, UR6 ;  /* 0x0000000504047290 */ /* 0x000fe4000fffe006 */
[----:B------:R-:W-:Y:S02]  /*1700*/  USEL UR6, URZ, 0x8, UP1 ;  /* 0x00000008ff067887 */ /* 0x000fe40008800000 */
[----:B------:R-:W-:Y:S02]  /*1710*/  USEL UR7, URZ, 0x40, UP0 ;  /* 0x00000040ff077887 */ /* 0x000fe40008000000 */
[----:B------:R-:W-:Y:S02]  /*1720*/  UIADD3 UR5, UPT, UPT, UR8, UR9, UR4 ;  /* 0x0000000908057290 */ /* 0x000fe4000fffe004 */
[----:B------:R-:W-:-:S02]  /*1730*/  ULEA UR4, UR16, UR10, 0x2 ;  /* 0x0000000a10047291 */ /* 0x000fc4000f8e10ff */
[----:B------:R-:W-:Y:S02]  /*1740*/  USEL UR8, URZ, 0x80, UP0 ;  /* 0x00000080ff087887 */ /* 0x000fe40008000000 */
[----:B------:R-:W-:-:S03]  /*1750*/  UIADD3 UR5, UPT, UPT, UR6, UR7, UR5 ;  /* 0x0000000706057290 */ /* 0x000fc6000fffe005 */
[----:B------:R-:W-:Y:S01]  /*1760*/  UMOV UR6, 0x3 ;  /* 0x0000000300067882 */ /* 0x000fe20000000000 */
[----:B------:R-:W-:Y:S02]  /*1770*/  UIADD3 UR5, UPT, UPT, UR5, UR8, URZ ;  /* 0x0000000805057290 */ /* 0x000fe4000fffe0ff */
[----:B------:R-:W-:-:S04]  /*1780*/  USHF.L.U32 UR4, UR6, UR4, URZ ;  /* 0x0000000406047299 */ /* 0x000fc800080006ff */
[----:B------:R-:W-:Y:S02]  /*1790*/  IMAD.U32 R3, RZ, RZ, UR5 ;  /* 0x00000005ff037e24 */ /* 0x000fe4000f8e00ff */
[----:B------:R-:W-:-:S07]  /*17a0*/  IMAD.U32 R2, RZ, RZ, UR4 ;  /* 0x00000004ff027e24 */ /* 0x000fce000f8e00ff */
.L_x_18:
[----:B------:R-:W1:Y:S01]  /*17b0*/  S2UR UR44, SR_CTAID.Z ;  /* 0x00000000002c79c3 */ /* 0x000e620000002700 */
[----:B------:R-:W-:Y:S02]  /*17c0*/  UISETP.GE.AND UP0, UPT, UR27, 0x1, UPT ;  /* 0x000000011b00788c */ /* 0x000fe4000bf06270 */
[----:B------:R-:W-:Y:S02]  /*17d0*/  ULOP3.LUT UR50, UR50, 0x180, URZ, 0xc0, !UPT ;  /* 0x0000018032327892 */ /* 0x000fe4000f8ec0ff */
[----:B------:R-:W-:Y:S02]  /*17e0*/  ULOP3.LUT UR37, UR37, 0xffff, URZ, 0xc0, !UPT ;  /* 0x0000ffff25257892 */ /* 0x000fe4000f8ec0ff */
[----:B------:R-:W-:Y:S02]  /*17f0*/  ULOP3.LUT UR45, UR45, 0xffff, URZ, 0xc0, !UPT ;  /* 0x0000ffff2d2d7892 */ /* 0x000fe4000f8ec0ff */
[----:B------:R-:W-:Y:S02]  /*1800*/  ULOP3.LUT UR38, UR38, 0xffff, URZ, 0xc0, !UPT ;  /* 0x0000ffff26267892 */ /* 0x000fe4000f8ec0ff */
[----:B------:R-:W-:-:S02]  /*1810*/  UISETP.NE.AND UP3, UPT, UR24, 0x2, UPT ;  /* 0x000000021800788c */ /* 0x000fc4000bf65270 */
[----:B------:R-:W-:Y:S02]  /*1820*/  ULOP3.LUT UR29, UR68, 0x1, URZ, 0xc0, !UPT ;  /* 0x00000001441d7892 */ /* 0x000fe4000f8ec0ff */
[----:B------:R-:W-:Y:S02]  /*1830*/  ULOP3.LUT UR65, UR12, 0x1, URZ, 0xc0, !UPT ;  /* 0x000000010c417892 */ /* 0x000fe4000f8ec0ff */
[----:B------:R-:W-:Y:S02]  /*1840*/  ULOP3.LUT UR64, UR11, 0x1, URZ, 0xc0, !UPT ;  /* 0x000000010b407892 */ /* 0x000fe4000f8ec0ff */
[----:B------:R-:W-:Y:S02]  /*1850*/  ULOP3.LUT UR49, UR49, 0x800, URZ, 0xc0, !UPT ;  /* 0x0000080031317892 */ /* 0x000fe4000f8ec0ff */
[----:B------:R-:W-:Y:S02]  /*1860*/  ULOP3.LUT UR48, UR48, 0x200, URZ, 0xc0, !UPT ;  /* 0x0000020030307892 */ /* 0x000fe4000f8ec0ff */
[----:B------:R-:W-:-:S02]  /*1870*/  ULOP3.LUT UR52, UR52, 0x100, URZ, 0xc0, !UPT ;  /* 0x0000010034347892 */ /* 0x000fc4000f8ec0ff */
[----:B------:R-:W-:Y:S02]  /*1880*/  ULOP3.LUT UR26, UR26, 0x80, URZ, 0xc0, !UPT ;  /* 0x000000801a1a7892 */ /* 0x000fe4000f8ec0ff */
[----:B------:R-:W-:Y:S02]  /*1890*/  USHF.R.U32.HI UR10, URZ, 0x1, UR50 ;  /* 0x00000001ff0a7899 */ /* 0x000fe40008011632 */
[----:B------:R-:W-:Y:S02]  /*18a0*/  USHF.L.U32 UR37, UR13, UR37, URZ ;  /* 0x000000250d257299 */ /* 0x000fe400080006ff */
[----:B------:R-:W-:Y:S02]  /*18b0*/  USHF.L.U32 UR45, UR14, UR45, URZ ;  /* 0x0000002d0e2d7299 */ /* 0x000fe400080006ff */
[----:B------:R-:W-:Y:S01]  /*18c0*/  USHF.L.U32 UR38, UR15, UR38, URZ ;  /* 0x000000260f267299 */ /* 0x000fe200080006ff */
[----:B-1----:R-:W-:Y:S11]  /*18d0*/  BRA.U !UP0, `(.L_x_19) ;  /* 0x0000000108d47547 */ /* 0x002ff6000b800000 */
[----:B------:R-:W1:Y:S01]  /*18e0*/  LDCU.128 UR12, c[0x0][0xf10] ;  /* 0x0001e200ff0c77ac */ /* 0x000e620008000c00 */
[----:B------:R-:W2:Y:S01]  /*18f0*/  LDCU UR6, c[0x0][0x370] ;  /* 0x00006e00ff0677ac */ /* 0x000ea20008000800 */
[----:B------:R-:W3:Y:S01]  /*1900*/  LDCU UR5, c[0x0][0x374] ;  /* 0x00006e80ff0577ac */ /* 0x000ee20008000800 */
[----:B------:R-:W4:Y:S01]  /*1910*/  LDCU UR28, c[0x0][0xf0c] ;  /* 0x0001e180ff1c77ac */ /* 0x000f220008000800 */
[----:B------:R-:W4:Y:S01]  /*1920*/  LDCU UR7, c[0x0][0xf20] ;  /* 0x0001e400ff0777ac */ /* 0x000f220008000800 */
[----:B------:R-:W4:Y:S01]  /*1930*/  LDCU.64 UR8, c[0x0][0xf28] ;  /* 0x0001e500ff0877ac */ /* 0x000f220008000a00 */
[----:B-1----:R-:W-:Y:S02]  /*1940*/  UISETP.NE.AND UP0, UPT, UR14, 0x1, UPT ;  /* 0x000000010e00788c */ /* 0x002fe4000bf05270 */
[----:B---3--:R-:W-:Y:S02]  /*1950*/  UIMAD.WIDE.U32 UR16, UR5, UR15, URZ ;  /* 0x0000000f051072a5 */ /* 0x008fe4000f8e00ff */
[----:B--2---:R-:W-:-:S02]  /*1960*/  UIMAD.WIDE.U32 UR20, UR6, UR12, URZ ;  /* 0x0000000c061472a5 */ /* 0x004fc4000f8e00ff */
[----:B----4-:R-:W-:Y:S02]  /*1970*/  UISETP.NE.AND UP1, UPT, UR28, 0x1, UPT ;  /* 0x000000011c00788c */ /* 0x010fe4000bf25270 */
[----:B------:R-:W-:Y:S01]  /*1980*/  UISETP.NE.AND UP2, UPT, UR27, 0x1, UPT ;  /* 0x000000011b00788c */ /* 0x000fe2000bf45270 */
[----:B------:R-:W-:Y:S02]  /*1990*/  UMOV UR16, UR17 ;  /* 0x0000001100107c82 */ /* 0x000fe40008000000 */
[----:B------:R-:W-:Y:S01]  /*19a0*/  UMOV UR20, UR21 ;  /* 0x0000001500147c82 */ /* 0x000fe20008000000 */
[----:B------:R-:W-:Y:S02]  /*19b0*/  @UP0 USHF.R.U32.HI UR5, URZ, UR7, UR16 ;  /* 0x00000007ff050299 */ /* 0x000fe40008011610 */
[----:B------:R-:W-:Y:S02]  /*19c0*/  UIMAD.WIDE.U32 UR22, UR34, UR15, URZ ;  /* 0x0000000f221672a5 */ /* 0x000fe4000f8e00ff */
[----:B------:R-:W-:-:S02]  /*19d0*/  UIMAD.WIDE.U32 UR16, UR5, UR8, URZ ;  /* 0x00000008051072a5 */ /* 0x000fc4000f8e00ff */
[----:B------:R-:W-:Y:S02]  /*19e0*/  @UP1 USHF.R.U32.HI UR6, URZ, UR13, UR20 ;  /* 0x0000000dff061299 */ /* 0x000fe40008011614 */
[----:B------:R-:W-:Y:S02]  /*19f0*/  UIMAD.WIDE.U32 UR18, UR25, UR12, URZ ;  /* 0x0000000c191272a5 */ /* 0x000fe4000f8e00ff */
[----:B------:R-:W-:Y:S01]  /*1a00*/  UIMAD.WIDE.U32 UR20, UR6, UR8, URZ ;  /* 0x00000008061472a5 */ /* 0x000fe2000f8e00ff */
[----:B------:R-:W-:Y:S01]  /*1a10*/  UMOV UR4, UR23 ;  /* 0x0000001700047c82 */ /* 0x000fe20008000000 */
[----:B------:R-:W-:Y:S01]  /*1a20*/  UMOV UR16, UR17 ;  /* 0x0000001100107c82 */ /* 0x000fe20008000000 */
[----:B------:R-:W-:Y:S02]  /*1a30*/  USHF.R.U32.HI UR4, URZ, UR7, UR4 ;  /* 0x00000007ff047299 */ /* 0x000fe40008011604 */
[----:B------:R-:W-:Y:S01]  /*1a40*/  @UP2 USHF.R.U32.HI UR5, URZ, UR9, UR16 ;  /* 0x00000009ff052299 */ /* 0x000fe20008011610 */
[----:B------:R-:W-:Y:S01]  /*1a50*/  UMOV UR18, UR19 ;  /* 0x0000001300127c82 */ /* 0x000fe20008000000 */
[----:B------:R-:W-:Y:S01]  /*1a60*/  UMOV UR20, UR21 ;  /* 0x0000001500147c82 */ /* 0x000fe20008000000 */
[----:B------:R-:W-:-:S02]  /*1a70*/  USHF.R.U32.HI UR13, URZ, UR13, UR18 ;  /* 0x0000000dff0d7299 */ /* 0x000fc40008011612 */
[----:B------:R-:W-:Y:S02]  /*1a80*/  USEL UR4, UR34, UR4, !UP0 ;  /* 0x0000000422047287 */ /* 0x000fe4000c000000 */
[----:B------:R-:W-:Y:S02]  /*1a90*/  @UP2 USHF.R.U32.HI UR6, URZ, UR9, UR20 ;  /* 0x00000009ff062299 */ /* 0x000fe40008011614 */
[----:B------:R-:W-:Y:S02]  /*1aa0*/  UIMAD UR7, UR5, UR27, URZ ;  /* 0x0000001b050772a4 */ /* 0x000fe4000f8e02ff */
[----:B------:R-:W-:Y:S02]  /*1ab0*/  USEL UR5, UR25, UR13, !UP1 ;  /* 0x0000000d19057287 */ /* 0x000fe4000c800000 */
[----:B------:R-:W-:Y:S02]  /*1ac0*/  UIMAD UR11, UR6, UR27, URZ ;  /* 0x0000001b060b72a4 */ /* 0x000fe4000f8e02ff */
[----:B------:R-:W-:-:S02]  /*1ad0*/  UISETP.GE.AND UP0, UPT, UR4, UR7, UPT ;  /* 0x000000070400728c */ /* 0x000fc4000bf06270 */
[----:B------:R-:W-:Y:S02]  /*1ae0*/  UIMAD.WIDE.U32 UR12, UR4, UR8, URZ ;  /* 0x00000008040c72a5 */ /* 0x000fe4000f8e00ff */
[----:B------:R-:W-:Y:S02]  /*1af0*/  UISETP.GE.OR UP0, UPT, UR5, UR11, UP0 ;  /* 0x0000000b0500728c */ /* 0x000fe40008706670 */
[----:B------:R-:W-:Y:S02]  /*1b00*/  UIMAD.WIDE.U32 UR16, UR5, UR8, URZ ;  /* 0x00000008051072a5 */ /* 0x000fe4000f8e00ff */
[----:B------:R-:W-:Y:S01]  /*1b10*/  UIADD3 UR11, UPT, UPT, -UR4, URZ, URZ ;  /* 0x000000ff040b7290 */ /* 0x000fe2000fffe1ff */
[----:B------:R-:W-:Y:S01]  /*1b20*/  UMOV UR8, UR13 ;  /* 0x0000000d00087c82 */ /* 0x000fe20008000000 */
[----:B------:R-:W-:Y:S02]  /*1b30*/  UIADD3 UR12, UPT, UPT, -UR5, URZ, URZ ;  /* 0x000000ff050c7290 */ /* 0x000fe4000fffe1ff */
[----:B------:R-:W-:-:S03]  /*1b40*/  USHF.R.U32.HI UR8, URZ, UR9, UR8 ;  /* 0x00000009ff087299 */ /* 0x000fc60008011608 */
[----:B------:R-:W-:Y:S01]  /*1b50*/  @!UP0 UMOV UR7, UR17 ;  /* 0x0000001100078c82 */ /* 0x000fe20008000000 */
[----:B------:R-:W-:Y:S02]  /*1b60*/  UIMAD UR34, UR14, UR11, UR34 ;  /* 0x0000000b0e2272a4 */ /* 0x000fe4000f8e0222 */
[----:B------:R-:W-:Y:S02]  /*1b70*/  USEL UR8, UR4, UR8, !UP2 ;  /* 0x0000000804087287 */ /* 0x000fe4000d000000 */
[----:B------:R-:W-:Y:S02]  /*1b80*/  @!UP0 USHF.R.U32.HI UR7, URZ, UR9, UR7 ;  /* 0x00000009ff078299 */ /* 0x000fe40008011607 */
[----:B------:R-:W-:Y:S02]  /*1b90*/  UIADD3 UR9, UPT, UPT, -UR8, URZ, URZ ;  /* 0x000000ff08097290 */ /* 0x000fe4000fffe1ff */
[----:B------:R-:W-:Y:S02]  /*1ba0*/  @!UP0 USEL UR7, UR5, UR7, !UP2 ;  /* 0x0000000705078287 */ /* 0x000fe4000d000000 */
[----:B------:R-:W-:-:S02]  /*1bb0*/  UIMAD UR9, UR27, UR9, UR4 ;  /* 0x000000091b0972a4 */ /* 0x000fc4000f8e0204 */
[----:B------:R-:W-:Y:S02]  /*1bc0*/  @!UP0 UIADD3 UR8, UPT, UPT, UR8, -UR7, URZ ;  /* 0x8000000708088290 */ /* 0x000fe4000fffe0ff */
[----:B------:R-:W-:Y:S02]  /*1bd0*/  @!UP0 UIMAD UR6, UR9, UR6, UR7 ;  /* 0x00000006090682a4 */ /* 0x000fe4000f8e0207 */
[----:B------:R-:W-:Y:S02]  /*1be0*/  @!UP0 UIMAD UR4, UR8, UR27, UR5 ;  /* 0x0000001b080482a4 */ /* 0x000fe4000f8e0205 */
[----:B------:R-:W-:Y:S02]  /*1bf0*/  UIMAD UR25, UR28, UR12, UR25 ;  /* 0x0000000c1c1972a4 */ /* 0x000fe4000f8e0219 */
[----:B------:R-:W-:Y:S01]  /*1c00*/  UIMAD UR34, UR4, UR14, UR34 ;  /* 0x0000000e042272a4 */ /* 0x000fe2000f8e0222 */
[----:B------:R-:W-:Y:S02]  /*1c10*/  @!UP0 UMOV UR5, UR6 ;  /* 0x0000000600058c82 */ /* 0x000fe40008000000 */
[----:B------:R-:W-:-:S12]  /*1c20*/  UIMAD UR25, UR5, UR28, UR25 ;  /* 0x0000001c051972a4 */ /* 0x000fd8000f8e0219 */
.L_x_19:
[----:B------:R-:W-:-:S09]  /*1c30*/  UISETP.NE.AND UP0, UPT, UR30, 0x1, UPT ;  /* 0x000000011e00788c */ /* 0x000fd2000bf05270 */
[----:B------:R-:W-:Y:S05]  /*1c40*/  BRA.U UP0, `(.L_x_20) ;  /* 0x0000000100447547 */ /* 0x000fea000b800000 */
[----:B------:R-:W1:Y:S01]  /*1c50*/  LDCU.128 UR12, c[0x0][0xf10] ;  /* 0x0001e200ff0c77ac */ /* 0x000e620008000c00 */
[----:B------:R-:W2:Y:S01]  /*1c60*/  LDCU UR8, c[0x0][0xf0c] ;  /* 0x0001e180ff0877ac */ /* 0x000ea20008000800 */
[----:B------:R-:W3:Y:S01]  /*1c70*/  LDCU UR9, c[0x0][0xf20] ;  /* 0x0001e400ff0977ac */ /* 0x000ee20008000800 */
[----:B-1----:R-:W-:Y:S02]  /*1c80*/  UIMAD.WIDE.U32 UR6, UR25, UR12, URZ ;  /* 0x0000000c190672a5 */ /* 0x002fe4000f8e00ff */
[----:B------:R-:W-:Y:S02]  /*1c90*/  UIMAD.WIDE.U32 UR4, UR34, UR15, URZ ;  /* 0x0000000f220472a5 */ /* 0x000fe4000f8e00ff */
[----:B--2---:R-:W-:Y:S02]  /*1ca0*/  UISETP.NE.AND UP1, UPT, UR8, 0x1, UPT ;  /* 0x000000010800788c */ /* 0x004fe4000bf25270 */
[----:B------:R-:W-:Y:S01]  /*1cb0*/  UISETP.NE.AND UP0, UPT, UR14, 0x1, UPT ;  /* 0x000000010e00788c */ /* 0x000fe2000bf05270 */
[----:B------:R-:W-:-:S02]  /*1cc0*/  UMOV UR6, UR7 ;  /* 0x0000000700067c82 */ /* 0x000fc40008000000 */
[----:B------:R-:W-:Y:S01]  /*1cd0*/  UMOV UR4, UR5 ;  /* 0x0000000500047c82 */ /* 0x000fe20008000000 */
[----:B------:R-:W-:Y:S02]  /*1ce0*/  USHF.R.U32.HI UR13, URZ, UR13, UR6 ;  /* 0x0000000dff0d7299 */ /* 0x000fe40008011606 */
[----:B---3--:R-:W-:Y:S02]  /*1cf0*/  USHF.R.U32.HI UR4, URZ, UR9, UR4 ;  /* 0x00000009ff047299 */ /* 0x008fe40008011604 */
[----:B------:R-:W-:Y:S02]  /*1d00*/  USEL UR5, UR25, UR13, !UP1 ;  /* 0x0000000d19057287 */ /* 0x000fe4000c800000 */
[----:B------:R-:W-:-:S04]  /*1d10*/  USEL UR4, UR34, UR4, !UP0 ;  /* 0x0000000422047287 */ /* 0x000fc8000c000000 */
[----:B------:R-:W-:Y:S02]  /*1d20*/  UIADD3 UR6, UPT, UPT, UR5, -UR4, URZ ;  /* 0x8000000405067290 */ /* 0x000fe4000fffe0ff */
[----:B------:R-:W-:Y:S02]  /*1d30*/  UIADD3 UR4, UPT, UPT, -UR5, UR4, URZ ;  /* 0x0000000405047290 */ /* 0x000fe4000fffe1ff */
[----:B------:R-:W-:Y:S02]  /*1d40*/  UIMAD UR34, UR6, UR14, UR34 ;  /* 0x0000000e062272a4 */ /* 0x000fe4000f8e0222 */
[----:B------:R-:W-:-:S12]  /*1d50*/  UIMAD UR25, UR4, UR8, UR25 ;  /* 0x00000008041972a4 */ /* 0x000fd8000f8e0219 */
.L_x_20:
[----:B------:R-:W-:-:S09]  /*1d60*/  UISETP.EQ.U32.AND UP0, UPT, UR31, 0x1, UPT ;  /* 0x000000011f00788c */ /* 0x000fd2000bf02070 */
[----:B------:R-:W-:Y:S05]  /*1d70*/  BRA.U !UP0, `(.L_x_21) ;  /* 0x00000001080c7547 */ /* 0x000fea000b800000 */
[----:B------:R-:W-:Y:S01]  /*1d80*/  UCGABAR_WAIT ;  /* 0x0000000000007dc7 */ /* 0x000fe20008000000 */
[----:B------:R-:W-:Y:S01]  /*1d90*/  CCTL.IVALL ;  /* 0x00000000ff00798f */ /* 0x000fe20002000000 */
[----:B------:R-:W-:Y:S05]  /*1da0*/  BRA `(.L_x_22) ;  /* 0x0000000000047947 */ /* 0x000fea0003800000 */
.L_x_21:
[----:B------:R-:W-:Y:S06]  /*1db0*/  BAR.SYNC.DEFER_BLOCKING 0x0 ;  /* 0x0000000000007b1d */ /* 0x000fec0000010000 */
.L_x_22:
[----:B------:R-:W-:Y:S05]  /*1dc0*/  BRA.U UP3, `(.L_x_23) ;  /* 0x0000002503cc7547 */ /* 0x000fea000b800000 */
[----:B------:R-:W1:Y:S01]  /*1dd0*/  LDCU UR6, c[0x0][0x38c] ;  /* 0x00007180ff0677ac */ /* 0x000e620008000800 */
[----:B------:R-:W-:Y:S01]  /*1de0*/  PLOP3.LUT P2, PT, PT, PT, UP5, 0x80, 0x8 ;  /* 0x000000000008781c */ /* 0x000fe20003f4f058 */
[----:B------:R-:W-:Y:S01]  /*1df0*/  IMAD.MOV.U32 R12, RZ, RZ, 0x1 ;  /* 0x00000001ff0c7424 */ /* 0x000fe200078e00ff */
[----:B------:R-:W-:Y:S02]  /*1e00*/  ISETP.NE.AND P3, PT, R0, RZ, P4 ;  /* 0x000000ff0000720c */ /* 0x000fe40002765270 */
[----:B------:R-:W-:Y:S02]  /*1e10*/  CS2R R10, SRZ ;  /* 0x00000000000a7805 */ /* 0x000fe4000001ff00 */
[----:B------:R-:W-:Y:S01]  /*1e20*/  PLOP3.LUT P2, PT, P2, PT, PT, 0x8, 0x80 ;  /* 0x000000000080781c */ /* 0x000fe2000174e170 */
[----:B------:R-:W-:Y:S01]  /*1e30*/  IMAD.MOV.U32 R9, RZ, RZ, RZ ;  /* 0x000000ffff097224 */ /* 0x000fe200078e00ff */
[----:B------:R-:W2:Y:S01]  /*1e40*/  LDCU UR60, c[0x0][0x370] ;  /* 0x00006e00ff3c77ac */ /* 0x000ea20008000800 */
[----:B------:R-:W-:Y:S01]  /*1e50*/  IMAD.MOV.U32 R8, RZ, RZ, 0x1 ;  /* 0x00000001ff087424 */ /* 0x000fe200078e00ff */
[----:B------:R-:W3:Y:S01]  /*1e60*/  LDCU.64 UR46, c[0x0][0x348] ;  /* 0x00006900ff2e77ac */ /* 0x000ee20008000a00 */
[----:B------:R-:W-:-:S02]  /*1e70*/  ULEA UR65, UR29, UR65, 0x1 ;  /* 0x000000411d417291 */ /* 0x000fc4000f8e08ff */
[----:B------:R-:W-:Y:S02]  /*1e80*/  ULEA UR64, UR29, UR64, 0x1 ;  /* 0x000000401d407291 */ /* 0x000fe4000f8e08ff */
[----:B-1----:R-:W-:Y:S02]  /*1e90*/  UIADD3 UR5, UPT, UPT, UR6, 0x3f, URZ ;  /* 0x0000003f06057890 */ /* 0x002fe4000fffe0ff */
[----:B------:R-:W-:Y:S02]  /*1ea0*/  UIADD3 UR67, UPT, UPT, UR6, 0x7e, URZ ;  /* 0x0000007e06437890 */ /* 0x000fe4000fffe0ff */
[----:B------:R-:W-:Y:S01]  /*1eb0*/  USHF.R.S32.HI UR4, URZ, 0x1f, UR5 ;  /* 0x0000001fff047899 */ /* 0x000fe20008011405 */
[----:B------:R-:W1:Y:S03]  /*1ec0*/  LDCU UR59, c[0x0][0x374] ;  /* 0x00006e80ff3b77ac */ /* 0x000e660008000800 */
[----:B------:R-:W-:Y:S01]  /*1ed0*/  ULEA.HI UR4, UR4, UR5, URZ, 0x6 ;  /* 0x0000000504047291 */ /* 0x000fe2000f8f30ff */
[----:B------:R-:W-:-:S03]  /*1ee0*/  UMOV UR14, URZ ;  /* 0x000000ff000e7c82 */ /* 0x000fc60008000000 */
[----:B------:R-:W-:Y:S02]  /*1ef0*/  USHF.R.S32.HI UR62, URZ, 0x6, UR4 ;  /* 0x00000006ff3e7899 */ /* 0x000fe40008011404 */
[----:B------:R-:W-:Y:S02]  /*1f00*/  UIADD3 UR4, UPT, UPT, UR6, -0x1, URZ ;  /* 0xffffffff06047890 */ /* 0x000fe4000fffe0ff */
[----:B------:R-:W-:Y:S02]  /*1f10*/  UISETP.LT.U32.AND UP0, UPT, UR62, 0x21, UPT ;  /* 0x000000213e00788c */ /* 0x000fe4000bf01070 */
[----:B------:R-:W-:Y:S02]  /*1f20*/  UISETP.GE.U32.AND UP1, UPT, UR4, -0x7f, UPT ;  /* 0xffffff810400788c */ /* 0x000fe4000bf26070 */
[----:B------:R-:W-:Y:S02]  /*1f30*/  USEL UR61, UR62, 0x21, UP0 ;  /* 0x000000213e3d7887 */ /* 0x000fe40008000000 */
[----:B------:R-:W-:-:S02]  /*1f40*/  UISETP.NE.AND UP0, UPT, UR24, URZ, UPT ;  /* 0x000000ff1800728c */ /* 0x000fc4000bf05270 */
[----:B------:R-:W-:Y:S02]  /*1f50*/  UIADD3 UR4, UPT, UPT, UR61, -0x1, URZ ;  /* 0xffffffff3d047890 */ /* 0x000fe4000fffe0ff */
[----:B------:R-:W-:Y:S02]  /*1f60*/  USEL UR51, UR51, 0x2, UP0 ;  /* 0x0000000233337887 */ /* 0x000fe40008000000 */
[----:B------:R-:W-:Y:S02]  /*1f70*/  UIADD3 UR66, UPT, UPT, UR62, -UR61, URZ ;  /* 0x8000003d3e427290 */ /* 0x000fe4000fffe0ff */
[----:B------:R-:W-:-:S04]  /*1f80*/  @UP1 UIADD3 UR4, UPT, UPT, UR61, URZ, URZ ;  /* 0x000000ff3d041290 */ /* 0x000fc8000fffe0ff */
[----:B------:R-:W-:Y:S02]  /*1f90*/  UIADD3 UR53, UPT, UPT, UR4, 0x1, URZ ;  /* 0x0000000104357890 */ /* 0x000fe4000fffe0ff */
[----:B-123--:R-:W-:-:S12]  /*1fa0*/  UIADD3 UR63, UPT, UPT, -UR4, URZ, URZ ;  /* 0x000000ff043f7290 */ /* 0x00efd8000fffe1ff */
.L_x_47:
[----:B------:R-:W-:Y:S01]  /*1fb0*/  UISETP.NE.AND UP0, UPT, UR58, URZ, UPT ;  /* 0x000000ff3a00728c */ /* 0x000fe2000bf05270 */
[----:B-1----:R-:W1:Y:S08]  /*1fc0*/  S2UR UR58, SR_CgaCtaId ;  /* 0x00000000003a79c3 */ /* 0x002e700000008800 */
[----:B---3--:R-:W-:Y:S05]  /*1fd0*/  BRA.U UP0, `(.L_x_24) ;  /* 0x0000000100347547 */ /* 0x008fea000b800000 */
[----:B------:R-:W2:Y:S01]  /*1fe0*/  S2R R0, SR_CgaCtaId ;  /* 0x0000000000007919 */ /* 0x000ea20000008800 */
[----:B------:R-:W-:Y:S02]  /*1ff0*/  MOV R3, 0x400 ;  /* 0x0000040000037802 */ /* 0x000fe40000000f00 */
[----:B------:R-:W-:Y:S02]  /*2000*/  SHF.L.U32 R2, R8, 0x1f, RZ ;  /* 0x0000001f08027819 */ /* 0x000fe400000006ff */
[----:B--2---:R-:W-:-:S05]  /*2010*/  LEA R0, R0, R3, 0x18 ;  /* 0x0000000300007211 */ /* 0x004fca00078ec0ff */
[----:B------:R-:W-:-:S04]  /*2020*/  IMAD R3, R9, 0x8, R0 ;  /* 0x0000000809037824 */ /* 0x000fc800078e0200 */
[----:B------:R-:W2:Y:S02]  /*2030*/  SYNCS.PHASECHK.TRANS64.TRYWAIT P0, [R3+URZ+0x2a0], R2 ;  /* 0x0002a002030075a7 */ /* 0x000ea400080011ff */
[----:B--2---:R-:W-:Y:S05]  /*2040*/  @!P0 BRA `(.L_x_25) ;  /* 0x0000007c00fc8947 */ /* 0x004fea0003800000 */
.L_x_167:
[----:B------:R-:W-:Y:S01]  /*2050*/  VIADD R9, R9, 0x1 ;  /* 0x0000000109097836 */ /* 0x000fe20000000000 */
[----:B------:R2:W-:Y:S04]  /*2060*/  SYNCS.ARRIVE.TRANS64.A1T0 RZ, [R3+URZ+0x290], RZ ;  /* 0x000290ff03ff79a7 */ /* 0x0005e800081000ff */
[----:B------:R-:W-:-:S04]  /*2070*/  ISETP.NE.AND P0, PT, R9, 0x2, PT ;  /* 0x000000020900780c */ /* 0x000fc80003f05270 */
[----:B------:R-:W-:Y:S02]  /*2080*/  SEL R9, R9, RZ, P0 ;  /* 0x000000ff09097207 */ /* 0x000fe40000000000 */
[----:B--2---:R-:W-:-:S04]  /*2090*/  SEL R3, RZ, 0x1, P0 ;  /* 0x00000001ff037807 */ /* 0x004fc80000000000 */
[----:B------:R-:W-:Y:S02]  /*20a0*/  LOP3.LUT R8, R8, R3, RZ, 0x3c, !PT ;  /* 0x0000000308087212 */ /* 0x000fe400078e3cff */
.L_x_24:
[----:B------:R-:W-:Y:S01]  /*20b0*/  UMOV UR6, 0x400 ;  /* 0x0000040000067882 */ /* 0x000fe20000000000 */
[----:B------:R-:W-:Y:S01]  /*20c0*/  SHF.L.U32 R0, R12, 0x1f, RZ ;  /* 0x0000001f0c007819 */ /* 0x000fe200000006ff */
[----:B-1----:R-:W-:Y:S02]  /*20d0*/  ULEA UR6, UR58, UR6, 0x18 ;  /* 0x000000063a067291 */ /* 0x002fe4000f8ec0ff */
[----:B------:R-:W-:Y:S02]  /*20e0*/  UISETP.GE.U32.AND UP0, UPT, UR67, 0x7f, UPT ;  /* 0x0000007f4300788c */ /* 0x000fe4000bf06070 */
[----:B------:R-:W-:Y:S02]  /*20f0*/  ULEA UR4, UR14, UR6, 0x3 ;  /* 0x000000060e047291 */ /* 0x000fe4000f8e18ff */
[----:B------:R-:W-:Y:S02]  /*2100*/  ULEA UR35, UR34, UR65, 0x2 ;  /* 0x0000004122237291 */ /* 0x000fe4000f8e10ff */
[----:B------:R-:W-:-:S02]  /*2110*/  ULEA.HI UR11, UR34, UR34, URZ, 0x1 ;  /* 0x00000022220b7291 */ /* 0x000fc4000f8f08ff */
[----:B------:R-:W-:Y:S02]  /*2120*/  USHF.L.U32 UR35, UR35, 0x4, URZ ;  /* 0x0000000423237899 */ /* 0x000fe400080006ff */
[----:B------:R-:W-:Y:S01]  /*2130*/  USHF.R.S32.HI UR11, URZ, 0x1, UR11 ;  /* 0x00000001ff0b7899 */ /* 0x000fe2000801140b */
[----:B------:R1:W2:Y:S01]  /*2140*/  SYNCS.PHASECHK.TRANS64.TRYWAIT P1, [UR4+0x108], R0 ;  /* 0x00010800ff0075a7 */ /* 0x0002a20008021104 */
[----:B------:R-:W-:Y:S01]  /*2150*/  ULEA.HI UR4, UR25, UR25, URZ, 0x1 ;  /* 0x0000001919047291 */ /* 0x000fe2000f8f08ff */
[----:B------:R-:W-:-:S03]  /*2160*/  UMOV UR20, URZ ;  /* 0x000000ff00147c82 */ /* 0x000fc60008000000 */
[----:B------:R-:W-:Y:S02]  /*2170*/  USHF.L.U32 UR43, UR4, 0x7, URZ ;  /* 0x00000007042b7899 */ /* 0x000fe400080006ff */
[----:B------:R-:W-:Y:S02]  /*2180*/  ULOP3.LUT UR27, UR4, 0xfffffffe, URZ, 0xc0, !UPT ;  /* 0xfffffffe041b7892 */ /* 0x000fe4000f8ec0ff */
[----:B------:R-:W-:Y:S02]  /*2190*/  ULOP3.LUT UR43, UR43, 0xffffff00, URZ, 0xc0, !UPT ;  /* 0xffffff002b2b7892 */ /* 0x000fe4000f8ec0ff */
[----:B------:R-:W-:Y:S02]  /*21a0*/  ULOP3.LUT UR27, UR27, 0x1, UR68, 0xf8, !UPT ;  /* 0x000000011b1b7892 */ /* 0x000fe4000f8ef844 */
[----:B------:R-:W-:Y:S01]  /*21b0*/  ULEA UR43, UR64, UR43, 0x6 ;  /* 0x0000002b402b7291 */ /* 0x000fe2000f8e30ff */
[----:B------:R-:W-:Y:S11]  /*21c0*/  BRA.U !UP0, `(.L_x_26) ;  /* 0x0000000508287547 */ /* 0x000ff6000b800000 */
[----:B------:R-:W-:Y:S01]  /*21d0*/  UMOV UR15, UR63 ;  /* 0x0000003f000f7c82 */ /* 0x000fe20008000000 */
[----:B------:R-:W-:Y:S01]  /*21e0*/  UMOV UR4, UR14 ;  /* 0x0000000e00047c82 */ /* 0x000fe20008000000 */
[----:B------:R-:W-:Y:S01]  /*21f0*/  UMOV UR28, 0xffffffff ;  /* 0xffffffff001c7882 */ /* 0x000fe20000000000 */
[----:B------:R-:W-:-:S05]  /*2200*/  UMOV UR42, URZ ;  /* 0x000000ff002a7c82 */ /* 0x000fca0008000000 */
.L_x_34:
[----:B------:R-:W-:Y:S01]  /*2210*/  ULEA UR5, UR4, UR6, 0x3 ;  /* 0x0000000604057291 */ /* 0x000fe2000f8e18ff */
[----:B--2---:R-:W-:Y:S01]  /*2220*/  @P4 MOV R2, 0x3000 ;  /* 0x0000300000024802 */ /* 0x004fe20000000f00 */
[----:B--23--:R-:W-:Y:S10]  /*2230*/  @P1 BRA `(.L_x_27) ;  /* 0x00000000000c1947 */ /* 0x00cff40003800000 */
[----:B------:R-:W-:-:S04]  /*2240*/  SHF.L.U32 R3, R12, 0x1f, RZ ;  /* 0x0000001f0c037819 */ /* 0x000fc800000006ff */
[----:B------:R-:W2:Y:S02]  /*2250*/  SYNCS.PHASECHK.TRANS64.TRYWAIT P0, [UR5+0x108], R3 ;  /* 0x00010803ff0075a7 */ /* 0x000ea40008001105 */
[----:B--2---:R-:W-:Y:S05]  /*2260*/  @!P0 BRA `(.L_x_28) ;  /* 0x0000007c00888947 */ /* 0x004fea0003800000 */
.L_x_27:
[----:B------:R2:W-:Y:S01]  /*2270*/  @P4 SYNCS.ARRIVE.TRANS64 RZ, [UR5], R2 ;  /* 0x00000002ffff49a7 */ /* 0x0005e20008000005 */
[----:B------:R-:W-:Y:S02]  /*2280*/  ULOP3.LUT UR7, UR51, 0x2, URZ, 0xfc, !UPT ;  /* 0x0000000233077892 */ /* 0x000fe4000f8efcff */
[----:B------:R-:W-:Y:S02]  /*2290*/  UIADD3 UR15, UPT, UPT, UR15, 0x1, URZ ;  /* 0x000000010f0f7890 */ /* 0x000fe4000fffe0ff */
[----:B------:R-:W-:Y:S02]  /*22a0*/  UISETP.NE.AND UP0, UPT, UR7, 0x2, UPT ;  /* 0x000000020700788c */ /* 0x000fe4000bf05270 */
[----:B------:R-:W-:Y:S02]  /*22b0*/  UIADD3 UR28, UPT, UPT, UR28, 0x1, URZ ;  /* 0x000000011c1c7890 */ /* 0x000fe4000fffe0ff */
[----:B------:R-:W-:-:S05]  /*22c0*/  UISETP.NE.AND UP4, UPT, UR15, 0x1, UPT ;  /* 0x000000010f00788c */ /* 0x000fca000bf85270 */
[----:B------:R-:W-:Y:S05]  /*22d0*/  BRA.U UP0, `(.L_x_29) ;  /* 0x0000000100047547 */ /* 0x000fea000b800000 */
[----:B------:R-:W-:Y:S05]  /*22e0*/  BPT.TRAP 0x1 ;  /* 0x000000040000795c */ /* 0x000fea0000300000 */
.L_x_29:
[----:B------:R-:W-:Y:S04]  /*22f0*/  BSSY.RECONVERGENT B0, `(.L_x_30) ;  /* 0x0000003000007945 */ /* 0x000fe80003800200 */
[----:B------:R-:W-:Y:S05]  /*2300*/  @!P3 BRA `(.L_x_31) ;  /* 0x000000000004b947 */ /* 0x000fea0003800000 */
[----:B------:R-:W-:Y:S05]  /*2310*/  BPT.TRAP 0x1 ;  /* 0x000000040000795c */ /* 0x000fea0000300000 */
.L_x_31:
[----:B------:R-:W-:Y:S05]  /*2320*/  BSYNC.RECONVERGENT B0 ;  /* 0x0000000000007941 */ /* 0x000fea0003800200 */
.L_x_30:
[----:B------:R-:W-:Y:S01]  /*2330*/  UIADD3 UR7, UPT, UPT, UR4, 0x1, URZ ;  /* 0x0000000104077890 */ /* 0x000fe2000fffe0ff */
[----:B------:R-:W-:Y:S01]  /*2340*/  BSSY.RECONVERGENT B0, `(.L_x_32) ;  /* 0x000002e000007945 */ /* 0x000fe20003800200 */
[----:B------:R-:W-:Y:S02]  /*2350*/  ELECT P0, URZ, PT ;  /* 0x0000000000ff782f */ /* 0x000fe40003800000 */
[----:B------:R-:W-:-:S04]  /*2360*/  UISETP.NE.AND UP0, UPT, UR7, 0x21, UPT ;  /* 0x000000210700788c */ /* 0x000fc8000bf05270 */
[----:B------:R-:W-:Y:S02]  /*2370*/  USEL UR8, URZ, 0x1, UP0 ;  /* 0x00000001ff087887 */ /* 0x000fe40008000000 */
[----:B------:R-:W-:-:S04]  /*2380*/  USEL UR14, UR7, URZ, UP0 ;  /* 0x000000ff070e7287 */ /* 0x000fc80008000000 */
[----:B------:R-:W-:Y:S01]  /*2390*/  ULEA UR7, UR14, UR6, 0x3 ;  /* 0x000000060e077291 */ /* 0x000fe2000f8e18ff */
[----:B------:R-:W-:-:S04]  /*23a0*/  LOP3.LUT R12, R12, UR8, RZ, 0x3c, !PT ;  /* 0x000000080c0c7c12 */ /* 0x000fc8000f8e3cff */
[----:B-1----:R-:W-:-:S04]  /*23b0*/  SHF.L.U32 R0, R12, 0x1f, RZ ;  /* 0x0000001f0c007819 */ /* 0x002fc800000006ff */
[----:B------:R1:W3:Y:S01]  /*23c0*/  SYNCS.PHASECHK.TRANS64.TRYWAIT P1, [UR7+0x108], R0 ;  /* 0x00010800ff0075a7 */ /* 0x0002e20008021107 */
[----:B------:R-:W-:Y:S05]  /*23d0*/  @!P0 BRA `(.L_x_33) ;  /* 0x0000000000908947 */ /* 0x000fea0003800000 */
[----:B------:R-:W-:Y:S02]  /*23e0*/  USHF.L.U32 UR7, UR4, 0x9, URZ ;  /* 0x0000000904077899 */ /* 0x000fe400080006ff */
[----:B------:R-:W-:Y:S02]  /*23f0*/  ULEA UR40, UR4, UR49, 0xc ;  /* 0x0000003104287291 */ /* 0x000fe4000f8e60ff */
[----:B------:R-:W-:Y:S02]  /*2400*/  UIADD3 UR22, UP3, UPT, UR46, 0x80, URZ ;  /* 0x000000802e167890 */ /* 0x000fe4000ff7e0ff */
[----:B------:R-:W-:Y:S02]  /*2410*/  ULEA UR32, UR4, UR48, 0xa ;  /* 0x0000003004207291 */ /* 0x000fe4000f8e50ff */
[----:B------:R-:W-:Y:S02]  /*2420*/  UIADD3 UR20, UP2, UPT, UR46, 0x180, URZ ;  /* 0x000001802e147890 */ /* 0x000fe4000ff5e0ff */
[----:B------:R-:W-:-:S02]  /*2430*/  UIADD3 UR18, UP1, UPT, UR46, 0x280, URZ ;  /* 0x000002802e127890 */ /* 0x000fc4000ff3e0ff */
[----:B------:R-:W-:Y:S02]  /*2440*/  ULOP3.LUT UR24, UR52, UR7, URZ, 0xfc, !UPT ;  /* 0x0000000734187292 */ /* 0x000fe4000f8efcff */
[----:B------:R-:W-:Y:S02]  /*2450*/  UIADD3 UR16, UP0, UPT, UR46, 0x380, URZ ;  /* 0x000003802e107890 */ /* 0x000fe4000ff1e0ff */
[----:B------:R-:W-:Y:S02]  /*2460*/  ULOP3.LUT UR8, UR7, UR50, URZ, 0xfc, !UPT ;  /* 0x0000003207087292 */ /* 0x000fe4000f8efcff */
[----:B------:R-:W-:Y:S02]  /*2470*/  ULOP3.LUT UR41, UR5, 0xfefffff8, URZ, 0xc0, !UPT ;  /* 0xfefffff805297892 */ /* 0x000fe4000f8ec0ff */
[----:B------:R-:W-:Y:S02]  /*2480*/  UIADD3.X UR23, UPT, UPT, URZ, UR47, URZ, UP3, !UPT ;  /* 0x0000002fff177290 */ /* 0x000fe40009ffe4ff */
[----:B------:R-:W-:-:S02]  /*2490*/  UIADD3 UR40, UPT, UPT, UR6, 0x6600, UR40 ;  /* 0x0000660006287890 */ /* 0x000fc4000fffe028 */
[----:B------:R-:W-:Y:S02]  /*24a0*/  UPRMT UR7, URZ, 0x5410, UR37 ;  /* 0x00005410ff077896 */ /* 0x000fe40008000025 */
[----:B------:R-:W-:Y:S02]  /*24b0*/  UIADD3.X UR21, UPT, UPT, URZ, UR47, URZ, UP2, !UPT ;  /* 0x0000002fff157290 */ /* 0x000fe400097fe4ff */
[----:B------:R-:W-:Y:S02]  /*24c0*/  UIADD3 UR32, UPT, UPT, UR6, 0x27600, UR32 ;  /* 0x0002760006207890 */ /* 0x000fe4000fffe020 */
[----:B------:R-:W-:Y:S02]  /*24d0*/  UPRMT UR31, URZ, 0x5410, UR45 ;  /* 0x00005410ff1f7896 */ /* 0x000fe4000800002d */
[----:B------:R-:W-:Y:S02]  /*24e0*/  UIADD3.X UR19, UPT, UPT, URZ, UR47, URZ, UP1, !UPT ;  /* 0x0000002fff137290 */ /* 0x000fe40008ffe4ff */
[----:B------:R-:W-:-:S02]  /*24f0*/  UIADD3 UR24, UPT, UPT, UR6, 0x2fa00, UR24 ;  /* 0x0002fa0006187890 */ /* 0x000fc4000fffe018 */
[----:B------:R-:W-:Y:S02]  /*2500*/  UIADD3.X UR17, UPT, UPT, URZ, UR47, URZ, UP0, !UPT ;  /* 0x0000002fff117290 */ /* 0x000fe400087fe4ff */
[----:B------:R-:W-:Y:S02]  /*2510*/  UPRMT UR30, URZ, 0x5410, UR38 ;  /* 0x00005410ff1e7896 */ /* 0x000fe40008000026 */
[----:B------:R-:W-:Y:S01]  /*2520*/  UIADD3 UR8, UPT, UPT, UR6, 0x33c00, UR8 ;  /* 0x00033c0006087890 */ /* 0x000fe2000fffe008 */
[----:B------:R-:W-:Y:S01]  /*2530*/  UMOV UR54, 0x0 ;  /* 0x0000000000367882 */ /* 0x000fe20000000000 */
[----:B------:R-:W-:Y:S01]  /*2540*/  UMOV UR55, 0x10000000 ;  /* 0x1000000000377882 */ /* 0x000fe20000000000 */
[----:B------:R-:W-:Y:S01]  /*2550*/  UMOV UR34, UR42 ;  /* 0x0000002a00227c82 */ /* 0x000fe20008000000 */
[----:B------:R-:W-:Y:S01]  /*2560*/  UMOV UR36, UR44 ;  /* 0x0000002c00247c82 */ /* 0x000fe20008000000 */
[----:B------:R-:W-:Y:S01]  /*2570*/  UMOV UR33, UR41 ;  /* 0x0000002900217c82 */ /* 0x000fe20008000000 */
[----:B------:R-:W-:Y:S01]  /*2580*/  UMOV UR29, UR44 ;  /* 0x0000002c001d7c82 */ /* 0x000fe20008000000 */
[----:B------:R-:W-:Y:S01]  /*2590*/  UMOV UR25, UR41 ;  /* 0x0000002900197c82 */ /* 0x000fe20008000000 */
[----:B------:R4:W-:Y:S01]  /*25a0*/  UTMALDG.3D.MULTICAST.2CTA [UR40], [UR22], UR7, desc[UR54] ;  /* 0x00003628160073b4 */ /* 0x0009e20008211807 */
[----:B------:R-:W-:Y:S01]  /*25b0*/  UMOV UR12, UR28 ;  /* 0x0000001c000c7c82 */ /* 0x000fe20008000000 */
[----:B------:R-:W-:Y:S01]  /*25c0*/  UMOV UR13, UR44 ;  /* 0x0000002c000d7c82 */ /* 0x000fe20008000000 */
[----:B------:R-:W-:Y:S01]  /*25d0*/  UMOV UR9, UR41 ;  /* 0x0000002900097c82 */ /* 0x000fe20008000000 */
[----:B------:R4:W-:Y:S01]  /*25e0*/  UTMALDG.3D.MULTICAST.2CTA [UR32], [UR20], UR31, desc[UR54] ;  /* 0x00003620140073b4 */ /* 0x0009e2000821181f */
[----:B------:R4:W-:Y:S01]  /*25f0*/  UTMALDG.4D.MULTICAST.2CTA [UR24], [UR18], UR7, desc[UR54] ;  /* 0x00003618120073b4 */ /* 0x0009e20008219807 */
[----:B------:R4:W-:Y:S02]  /*2600*/  UTMALDG.4D.MULTICAST.2CTA [UR8], [UR16], UR30, desc[UR54] ;  /* 0x00003608100073b4 */ /* 0x0009e4000821981e */
[----:B----4-:R-:W-:Y:S01]  /*2610*/  NOP ;  /* 0x0000000000007918 */ /* 0x010fe20000000000 */
.L_x_33:
[----:B------:R-:W-:Y:S05]  /*2620*/  BSYNC.RECONVERGENT B0 ;  /* 0x0000000000007941 */ /* 0x000fea0003800200 */
.L_x_32:
[----:B------:R-:W-:Y:S01]  /*2630*/  UIADD3 UR42, UPT, UPT, UR42, 0x40, URZ ;  /* 0x000000402a2a7890 */ /* 0x000fe2000fffe0ff */
[----:B------:R-:W-:Y:S01]  /*2640*/  UMOV UR4, UR14 ;  /* 0x0000000e00047c82 */ /* 0x000fe20008000000 */
[----:B------:R-:W-:Y:S01]  /*2650*/  UMOV UR20, UR53 ;  /* 0x0000003500147c82 */ /* 0x000fe20008000000 */
[----:B------:R-:W-:Y:S09]  /*2660*/  BRA.U UP4, `(.L_x_34) ;  /* 0xfffffff904e87547 */ /* 0x000ff2000b83ffff */
.L_x_26:
[----:B------:R-:W-:Y:S01]  /*2670*/  ULEA UR4, UR14, UR6, 0x3 ;  /* 0x000000060e047291 */ /* 0x000fe2000f8e18ff */
[----:B-1----:R-:W-:Y:S01]  /*2680*/  SHF.L.U32 R0, R12, 0x1f, RZ ;  /* 0x0000001f0c007819 */ /* 0x002fe200000006ff */
[----:B------:R-:W-:Y:S01]  /*2690*/  @!P2 SYNCS.ARRIVE.TRANS64.A1T0 RZ, [UR6+0x248], RZ ;  /* 0x000248ffffffa9a7 */ /* 0x000fe20008100006 */
[----:B------:R-:W-:-:S06]  /*26a0*/  UISETP.GT.AND UP0, UPT, UR62, UR61, UPT ;  /* 0x0000003d3e00728c */ /* 0x000fcc000bf04270 */
[----:B--23--:R1:W2:Y:S03]  /*26b0*/  SYNCS.PHASECHK.TRANS64.TRYWAIT P1, [UR4+0x108], R0 ;  /* 0x00010800ff0075a7 */ /* 0x00c2a60008021104 */
[----:B------:R-:W-:Y:S05]  /*26c0*/  BRA.U !UP0, `(.L_x_35) ;  /* 0x0000000508207547 */ /* 0x000fea000b800000 */
[----:B------:R-:W-:Y:S01]  /*26d0*/  UIADD3 UR28, UPT, UPT, UR66, UR20, URZ ;  /* 0x00000014421c7290 */ /* 0x000fe2000fffe0ff */
[----:B------:R-:W-:-:S11]  /*26e0*/  UMOV UR5, UR14 ;  /* 0x0000000e00057c82 */ /* 0x000fd60008000000 */
.L_x_43:
[----:B------:R-:W-:Y:S01]  /*26f0*/  ULEA UR7, UR5, UR6, 0x3 ;  /* 0x0000000605077291 */ /* 0x000fe2000f8e18ff */
[----:B--2---:R-:W-:Y:S01]  /*2700*/  @P4 MOV R2, 0x3000 ;  /* 0x0000300000024802 */ /* 0x004fe20000000f00 */
[----:B--23--:R-:W-:Y:S10]  /*2710*/  @P1 BRA `(.L_x_36) ;  /* 0x00000000000c1947 */ /* 0x00cff40003800000 */
[----:B------:R-:W-:-:S04]  /*2720*/  SHF.L.U32 R3, R12, 0x1f, RZ ;  /* 0x0000001f0c037819 */ /* 0x000fc800000006ff */
[----:B------:R-:W2:Y:S02]  /*2730*/  SYNCS.PHASECHK.TRANS64.TRYWAIT P0, [UR7+0x108], R3 ;  /* 0x00010803ff0075a7 */ /* 0x000ea40008001107 */
[----:B--2---:R-:W-:Y:S05]  /*2740*/  @!P0 BRA `(.L_x_37) ;  /* 0x0000007800688947 */ /* 0x004fea0003800000 */
.L_x_36:
[----:B------:R2:W-:Y:S01]  /*2750*/  @P4 SYNCS.ARRIVE.TRANS64 RZ, [UR7], R2 ;  /* 0x00000002ffff49a7 */ /* 0x0005e20008000007 */
[----:B------:R-:W-:-:S04]  /*2760*/  ULOP3.LUT UR4, UR51, 0x2, URZ, 0xfc, !UPT ;  /* 0x0000000233047892 */ /* 0x000fc8000f8efcff */
[----:B------:R-:W-:-:S09]  /*2770*/  UISETP.NE.AND UP0, UPT, UR4, 0x2, UPT ;  /* 0x000000020400788c */ /* 0x000fd2000bf05270 */
[----:B------:R-:W-:Y:S05]  /*2780*/  BRA.U UP0, `(.L_x_38) ;  /* 0x0000000100047547 */ /* 0x000fea000b800000 */
[----:B------:R-:W-:Y:S05]  /*2790*/  BPT.TRAP 0x1 ;  /* 0x000000040000795c */ /* 0x000fea0000300000 */
.L_x_38:
[----:B------:R-:W-:Y:S04]  /*27a0*/  BSSY.RECONVERGENT B0, `(.L_x_39) ;  /* 0x0000003000007945 */ /* 0x000fe80003800200 */
[----:B------:R-:W-:Y:S05]  /*27b0*/  @!P3 BRA `(.L_x_40) ;  /* 0x000000000004b947 */ /* 0x000fea0003800000 */
[----:B------:R-:W-:Y:S05]  /*27c0*/  BPT.TRAP 0x1 ;  /* 0x000000040000795c */ /* 0x000fea0000300000 */
.L_x_40:
[----:B------:R-:W-:Y:S05]  /*27d0*/  BSYNC.RECONVERGENT B0 ;  /* 0x0000000000007941 */ /* 0x000fea0003800200 */
.L_x_39:
        /* <DEDUP_REMOVED lines=11> */
[----:B------:R-:W-:Y:S02]  /*2890*/  ULEA UR40, UR5, UR49, 0xc ;  /* 0x0000003105287291 */ /* 0x000fe4000f8e60ff */
[----:B------:R-:W-:Y:S02]  /*28a0*/  UIADD3 UR12, UP3, UPT, UR46, 0x80, URZ ;  /* 0x000000802e0c7890 */ /* 0x000fe4000ff7e0ff */
[----:B------:R-:W-:Y:S02]  /*28b0*/  ULEA UR32, UR5, UR48, 0xa ;  /* 0x0000003005207291 */ /* 0x000fe4000f8e50ff */
[----:B------:R-:W-:Y:S02]  /*28c0*/  UIADD3 UR8, UP2, UPT, UR46, 0x180, URZ ;  /* 0x000001802e087890 */ /* 0x000fe4000ff5e0ff */
[----:B------:R-:W-:Y:S02]  /*28d0*/  USHF.L.U32 UR42, UR20, 0x6, URZ ;  /* 0x00000006142a7899 */ /* 0x000fe400080006ff */
[----:B------:R-:W-:-:S02]  /*28e0*/  ULOP3.LUT UR41, UR7, 0xfefffff8, URZ, 0xc0, !UPT ;  /* 0xfefffff807297892 */ /* 0x000fc4000f8ec0ff */
[----:B------:R-:W-:Y:S02]  /*28f0*/  UIADD3.X UR13, UPT, UPT, URZ, UR47, URZ, UP3, !UPT ;  /* 0x0000002fff0d7290 */ /* 0x000fe40009ffe4ff */
[----:B------:R-:W-:Y:S02]  /*2900*/  UIADD3 UR40, UPT, UPT, UR6, 0x6600, UR40 ;  /* 0x0000660006287890 */ /* 0x000fe4000fffe028 */
[----:B------:R-:W-:Y:S02]  /*2910*/  UPRMT UR15, URZ, 0x5410, UR37 ;  /* 0x00005410ff0f7896 */ /* 0x000fe40008000025 */
[----:B------:R-:W-:Y:S02]  /*2920*/  UIADD3.X UR9, UPT, UPT, URZ, UR47, URZ, UP2, !UPT ;  /* 0x0000002fff097290 */ /* 0x000fe400097fe4ff */
[----:B------:R-:W-:Y:S02]  /*2930*/  UIADD3 UR32, UPT, UPT, UR6, 0x27600, UR32 ;  /* 0x0002760006207890 */ /* 0x000fe4000fffe020 */
[----:B------:R-:W-:-:S02]  /*2940*/  UPRMT UR17, URZ, 0x5410, UR45 ;  /* 0x00005410ff117896 */ /* 0x000fc4000800002d */
[----:B------:R-:W-:Y:S01]  /*2950*/  USHF.L.U32 UR4, UR5, 0x9, URZ ;  /* 0x0000000905047899 */ /* 0x000fe200080006ff */
[----:B------:R-:W-:Y:S01]  /*2960*/  UMOV UR30, 0x0 ;  /* 0x00000000001e7882 */ /* 0x000fe20000000000 */
[----:B------:R-:W-:Y:S02]  /*2970*/  UMOV UR31, 0x10000000 ;  /* 0x10000000001f7882 */ /* 0x000fe40000000000 */
[----:B------:R-:W-:Y:S01]  /*2980*/  ULOP3.LUT UR16, UR52, UR4, URZ, 0xfc, !UPT ;  /* 0x0000000434107292 */ /* 0x000fe2000f8efcff */
[----:B------:R4:W-:Y:S01]  /*2990*/  UTMALDG.3D.MULTICAST.2CTA [UR40], [UR12], UR15, desc[UR30] ;  /* 0x00001e280c0073b4 */ /* 0x0009e2000821180f */
[----:B------:R-:W-:Y:S02]  /*29a0*/  UIADD3 UR24, UP1, UPT, UR46, 0x280, URZ ;  /* 0x000002802e187890 */ /* 0x000fe4000ff3e0ff */
[----:B------:R-:W-:Y:S02]  /*29b0*/  ULOP3.LUT UR4, UR4, UR50, URZ, 0xfc, !UPT ;  /* 0x0000003204047292 */ /* 0x000fe4000f8efcff */
[----:B------:R-:W-:Y:S01]  /*29c0*/  UIADD3 UR22, UP0, UPT, UR46, 0x380, URZ ;  /* 0x000003802e167890 */ /* 0x000fe2000ff1e0ff */
[----:B------:R-:W-:Y:S01]  /*29d0*/  UMOV UR36, UR44 ;  /* 0x0000002c00247c82 */ /* 0x000fe20008000000 */
[----:B------:R-:W-:Y:S01]  /*29e0*/  UMOV UR33, UR41 ;  /* 0x0000002900217c82 */ /* 0x000fe20008000000 */
[----:B------:R-:W-:Y:S01]  /*29f0*/  UMOV UR34, UR42 ;  /* 0x0000002a00227c82 */ /* 0x000fe20008000000 */
[----:B------:R-:W-:Y:S01]  /*2a00*/  UIADD3.X UR25, UPT, UPT, URZ, UR47, URZ, UP1, !UPT ;  /* 0x0000002fff197290 */ /* 0x000fe20008ffe4ff */
[----:B------:R2:W-:Y:S01]  /*2a10*/  UTMALDG.3D.MULTICAST.2CTA [UR32], [UR8], UR17, desc[UR30] ;  /* 0x00001e20080073b4 */ /* 0x0005e20008211811 */
[----:B------:R-:W-:-:S02]  /*2a20*/  UIADD3 UR16, UPT, UPT, UR6, 0x2fa00, UR16 ;  /* 0x0002fa0006107890 */ /* 0x000fc4000fffe010 */
[----:B------:R-:W-:Y:S01]  /*2a30*/  UIADD3.X UR23, UPT, UPT, URZ, UR47, URZ, UP0, !UPT ;  /* 0x0000002fff177290 */ /* 0x000fe200087fe4ff */
[----:B------:R-:W-:Y:S01]  /*2a40*/  UMOV UR18, UR26 ;  /* 0x0000001a00127c82 */ /* 0x000fe20008000000 */
[----:B------:R-:W-:Y:S01]  /*2a50*/  UMOV UR19, UR27 ;  /* 0x0000001b00137c82 */ /* 0x000fe20008000000 */
[----:B------:R-:W-:Y:S01]  /*2a60*/  UMOV UR21, UR44 ;  /* 0x0000002c00157c82 */ /* 0x000fe20008000000 */
[----:B----4-:R-:W-:Y:S01]  /*2a70*/  UMOV UR12, UR20 ;  /* 0x00000014000c7c82 */ /* 0x010fe20008000000 */
[----:B------:R-:W-:Y:S01]  /*2a80*/  UMOV UR13, UR44 ;  /* 0x0000002c000d7c82 */ /* 0x000fe20008000000 */
[----:B--2---:R-:W-:Y:S02]  /*2a90*/  UIADD3 UR8, UPT, UPT, UR6, 0x33c00, UR4 ;  /* 0x00033c0006087890 */ /* 0x004fe4000fffe004 */
[----:B------:R-:W-:Y:S01]  /*2aa0*/  UPRMT UR4, URZ, 0x5410, UR38 ;  /* 0x00005410ff047896 */ /* 0x000fe20008000026 */
[----:B------:R-:W-:Y:S01]  /*2ab0*/  UMOV UR17, UR41 ;  /* 0x0000002900117c82 */ /* 0x000fe20008000000 */
[----:B------:R-:W-:Y:S01]  /*2ac0*/  UMOV UR9, UR41 ;  /* 0x0000002900097c82 */ /* 0x000fe20008000000 */
[----:B------:R4:W-:Y:S06]  /*2ad0*/  UTMALDG.4D.MULTICAST.2CTA [UR16], [UR24], UR15, desc[UR30] ;  /* 0x00001e10180073b4 */ /* 0x0009ec000821980f */
[----:B------:R4:W-:Y:S02]  /*2ae0*/  UTMALDG.4D.MULTICAST.2CTA [UR8], [UR22], UR4, desc[UR30] ;  /* 0x00001e08160073b4 */ /* 0x0009e40008219804 */
[----:B----4-:R-:W-:Y:S01]  /*2af0*/  NOP ;  /* 0x0000000000007918 */ /* 0x010fe20000000000 */
.L_x_42:
[----:B------:R-:W-:Y:S05]  /*2b00*/  BSYNC.RECONVERGENT B0 ;  /* 0x0000000000007941 */ /* 0x000fea0003800200 */
.L_x_41:
[----:B------:R-:W-:Y:S01]  /*2b10*/  UIADD3 UR20, UPT, UPT, UR20, 0x1, URZ ;  /* 0x0000000114147890 */ /* 0x000fe2000fffe0ff */
[----:B------:R-:W-:-:S03]  /*2b20*/  UMOV UR5, UR14 ;  /* 0x0000000e00057c82 */ /* 0x000fc60008000000 */
[----:B------:R-:W-:-:S09]  /*2b30*/  UISETP.NE.AND UP0, UPT, UR20, UR28, UPT ;  /* 0x0000001c1400728c */ /* 0x000fd2000bf05270 */
[----:B------:R-:W-:Y:S05]  /*2b40*/  BRA.U UP0, `(.L_x_43) ;  /* 0xfffffff900e87547 */ /* 0x000fea000b83ffff */
.L_x_35:
[C---:B------:R-:W-:Y:S01]  /*2b50*/  LEA R3, R11.reuse, UR6, 0x3 ;  /* 0x000000060b037c11 */ /* 0x040fe2000f8e18ff */
[----:B------:R-:W-:Y:S01]  /*2b60*/  NOP ;  /* 0x0000000000007918 */ /* 0x000fe20000000000 */
[----:B-1----:R-:W-:Y:S02]  /*2b70*/  SHF.L.U32 R0, R10, 0x1f, RZ ;  /* 0x0000001f0a007819 */ /* 0x002fe400000006ff */
[----:B------:R-:W-:Y:S02]  /*2b80*/  LEA R5, R11, UR6, 0x4 ;  /* 0x000000060b057c11 */ /* 0x000fe4000f8e20ff */
[----:B------:R-:W1:Y:S02]  /*2b90*/  SYNCS.PHASECHK.TRANS64.TRYWAIT P0, [R3+URZ+0x250], R0 ;  /* 0x00025000030075a7 */ /* 0x000e6400080011ff */
[----:B-1----:R-:W-:Y:S05]  /*2ba0*/  @!P0 BRA `(.L_x_44) ;  /* 0x0000007400688947 */ /* 0x002fea0003800000 */
.L_x_170:
[----:B------:R-:W4:Y:S01]  /*2bb0*/  LDS.128 R4, [R5+0x2c0] ;  /* 0x0002c00005047984 */ /* 0x000f220000000c00 */
[----:B------:R-:W-:Y:S01]  /*2bc0*/  UISETP.GE.AND UP0, UPT, UR39, 0x1, UPT ;  /* 0x000000012700788c */ /* 0x000fe2000bf06270 */
[----:B------:R-:W-:Y:S01]  /*2bd0*/  @!PT LDS RZ, [RZ] ;  /* 0x00000000fffff984 */ /* 0x000fe20000000800 */
[----:B------:R-:W-:Y:S01]  /*2be0*/  @!PT LDS RZ, [RZ] ;  /* 0x00000000fffff984 */ /* 0x000fe20000000800 */
[----:B------:R-:W-:Y:S01]  /*2bf0*/  @!PT LDS RZ, [RZ] ;  /* 0x00000000fffff984 */ /* 0x000fe20000000800 */
[----:B------:R-:W-:Y:S01]  /*2c00*/  @!PT LDS RZ, [RZ] ;  /* 0x00000000fffff984 */ /* 0x000fe20000000800 */
[----:B------:R1:W-:Y:S06]  /*2c10*/  MEMBAR.ALL.CTA ;  /* 0x0000000000007992 */ /* 0x0003ec0000008000 */
[----:B-1----:R-:W1:Y:S01]  /*2c20*/  FENCE.VIEW.ASYNC.S ;  /* 0x00000000000073c6 */ /* 0x002e620000000000 */
[----:B----4-:R-:W-:-:S13]  /*2c30*/  LOP3.LUT P0, RZ, R6, 0x1, RZ, 0xc0, !PT ;  /* 0x0000000106ff7812 */ /* 0x010fda000780c0ff */
[----:B-1----:R-:W-:Y:S01]  /*2c40*/  VOTEU.ANY UP1, P0 ;  /* 0x0000000000ff7886 */ /* 0x002fe20000020100 */
[----:B------:R-:W-:-:S13]  /*2c50*/  PLOP3.LUT P0, PT, PT, PT, UP1, 0x80, 0x8 ;  /* 0x000000000008781c */ /* 0x000fda0003f0f018 */
[----:B------:R-:W-:Y:S02]  /*2c60*/  @P0 LOP3.LUT R0, R5, 0xffff, RZ, 0xc0, !PT ;  /* 0x0000ffff05000812 */ /* 0x000fe400078ec0ff */
[----:B--2---:R-:W-:Y:S02]  /*2c70*/  @P0 MOV R2, R4 ;  /* 0x0000000400020202 */ /* 0x004fe40000000f00 */
[----:B------:R-:W-:Y:S01]  /*2c80*/  @P0 R2UR UR5, R0 ;  /* 0x00000000000502ca */ /* 0x000fe200000e0000 */
[----:B------:R-:W-:Y:S01]  /*2c90*/  VIADD R0, R3, 0x260 ;  /* 0x0000026003007836 */ /* 0x000fe20000000000 */
[----:B------:R-:W-:Y:S02]  /*2ca0*/  @P0 SHF.R.U32.HI R4, RZ, 0x10, R5 ;  /* 0x00000010ff040819 */ /* 0x000fe40000011605 */
[----:B------:R-:W-:Y:S02]  /*2cb0*/  @P0 R2UR UR7, R2 ;  /* 0x00000000020702ca */ /* 0x000fe400000e0000 */
[----:B------:R-:W-:-:S02]  /*2cc0*/  PRMT R0, RZ, 0x654, R0 ;  /* 0x00000654ff007816 */ /* 0x000fc40000000000 */
[----:B------:R-:W-:Y:S02]  /*2cd0*/  @P0 R2UR UR4, R4 ;  /* 0x00000000040402ca */ /* 0x000fe400000e0000 */
[----:B------:R1:W-:Y:S03]  /*2ce0*/  SYNCS.ARRIVE.TRANS64.RED.A1T0 RZ, [R0+URZ], RZ ;  /* 0x000000ff00ff79a7 */ /* 0x0003e600081004ff */
[----:B------:R-:W-:-:S04]  /*2cf0*/  @UP1 UMOV UR56, UR5 ;  /* 0x0000000500381c82 */ /* 0x000fc80008000000 */
[----:B------:R-:W-:-:S04]  /*2d00*/  @UP1 UMOV UR57, UR7 ;  /* 0x0000000700391c82 */ /* 0x000fc80008000000 */
[----:B------:R-:W-:Y:S01]  /*2d10*/  @UP1 UMOV UR44, UR4 ;  /* 0x00000004002c1c82 */ /* 0x000fe20008000000 */
[----:B------:R-:W-:Y:S05]  /*2d20*/  BRA.U !UP0, `(.L_x_45) ;  /* 0x0000000108d47547 */ /* 0x000fea000b800000 */
[----:B------:R-:W2:Y:S01]  /*2d30*/  LDCU.128 UR16, c[0x0][0xf10] ;  /* 0x0001e200ff1077ac */ /* 0x000ea20008000c00 */
[----:B------:R-:W4:Y:S01]  /*2d40*/  LDCU UR11, c[0x0][0xf20] ;  /* 0x0001e400ff0b77ac */ /* 0x000f220008000800 */
[----:B------:R-:W3:Y:S01]  /*2d50*/  LDCU UR24, c[0x0][0xf0c] ;  /* 0x0001e180ff1877ac */ /* 0x000ee20008000800 */
[----:B------:R-:W1:Y:S01]  /*2d60*/  LDCU.64 UR8, c[0x0][0xf28] ;  /* 0x0001e500ff0877ac */ /* 0x000e620008000a00 */
[----:B------:R-:W-:Y:S02]  /*2d70*/  UISETP.NE.AND UP3, UPT, UR39, 0x1, UPT ;  /* 0x000000012700788c */ /* 0x000fe4000bf65270 */
[----:B--2---:R-:W-:Y:S02]  /*2d80*/  UIMAD.WIDE.U32 UR12, UR59, UR19, URZ ;  /* 0x000000133b0c72a5 */ /* 0x004fe4000f8e00ff */
[----:B------:R-:W-:Y:S02]  /*2d90*/  UIMAD.WIDE.U32 UR4, UR60, UR16, URZ ;  /* 0x000000103c0472a5 */ /* 0x000fe4000f8e00ff */
[----:B------:R-:W-:-:S02]  /*2da0*/  UISETP.NE.AND UP0, UPT, UR18, 0x1, UPT ;  /* 0x000000011200788c */ /* 0x000fc4000bf05270 */
[----:B------:R-:W-:Y:S01]  /*2db0*/  UIMAD.WIDE.U32 UR22, UR56, UR19, URZ ;  /* 0x00000013381672a5 */ /* 0x000fe2000f8e00ff */
[----:B------:R-:W-:Y:S02]  /*2dc0*/  UMOV UR12, UR13 ;  /* 0x0000000d000c7c82 */ /* 0x000fe40008000000 */
[----:B------:R-:W-:Y:S01]  /*2dd0*/  UMOV UR4, UR5 ;  /* 0x0000000500047c82 */ /* 0x000fe20008000000 */
[----:B----4-:R-:W-:Y:S02]  /*2de0*/  USHF.R.U32.HI UR12, URZ, UR11, UR12 ;  /* 0x0000000bff0c7299 */ /* 0x010fe4000801160c */
[----:B---3--:R-:W-:Y:S02]  /*2df0*/  UISETP.NE.AND UP2, UPT, UR24, 0x1, UPT ;  /* 0x000000011800788c */ /* 0x008fe4000bf45270 */
[----:B------:R-:W-:Y:S02]  /*2e00*/  USHF.R.U32.HI UR4, URZ, UR17, UR4 ;  /* 0x00000011ff047299 */ /* 0x000fe40008011604 */
[----:B------:R-:W-:-:S02]  /*2e10*/  USEL UR5, UR59, UR12, !UP0 ;  /* 0x0000000c3b057287 */ /* 0x000fc4000c000000 */
[----:B------:R-:W-:Y:S02]  /*2e20*/  USEL UR7, UR60, UR4, !UP2 ;  /* 0x000000043c077287 */ /* 0x000fe4000d000000 */
[----:B-1----:R-:W-:Y:S01]  /*2e30*/  UIMAD.WIDE.U32 UR12, UR5, UR8, URZ ;  /* 0x00000008050c72a5 */ /* 0x002fe2000f8e00ff */
[----:B------:R-:W-:Y:S01]  /*2e40*/  UMOV UR4, UR23 ;  /* 0x0000001700047c82 */ /* 0x000fe20008000000 */
[----:B------:R-:W-:Y:S02]  /*2e50*/  UIMAD.WIDE.U32 UR20, UR57, UR16, URZ ;  /* 0x00000010391472a5 */ /* 0x000fe4000f8e00ff */
[----:B------:R-:W-:-:S03]  /*2e60*/  UIMAD.WIDE.U32 UR22, UR7, UR8, URZ ;  /* 0x00000008071672a5 */ /* 0x000fc6000f8e00ff */
[----:B------:R-:W-:Y:S01]  /*2e70*/  UMOV UR12, UR13 ;  /* 0x0000000d000c7c82 */ /* 0x000fe20008000000 */
[----:B------:R-:W-:Y:S02]  /*2e80*/  USHF.R.U32.HI UR4, URZ, UR11, UR4 ;  /* 0x0000000bff047299 */ /* 0x000fe40008011604 */
[----:B------:R-:W-:Y:S01]  /*2e90*/  @UP3 USHF.R.U32.HI UR5, URZ, UR9, UR12 ;  /* 0x00000009ff053299 */ /* 0x000fe2000801160c */
[----:B------:R-:W-:Y:S01]  /*2ea0*/  UMOV UR20, UR21 ;  /* 0x0000001500147c82 */ /* 0x000fe20008000000 */
[----:B------:R-:W-:Y:S01]  /*2eb0*/  UMOV UR22, UR23 ;  /* 0x0000001700167c82 */ /* 0x000fe20008000000 */
[----:B------:R-:W-:Y:S02]  /*2ec0*/  USHF.R.U32.HI UR17, URZ, UR17, UR20 ;  /* 0x00000011ff117299 */ /* 0x000fe40008011614 */
[----:B------:R-:W-:Y:S02]  /*2ed0*/  USEL UR4, UR56, UR4, !UP0 ;  /* 0x0000000438047287 */ /* 0x000fe4000c000000 */
[----:B------:R-:W-:-:S02]  /*2ee0*/  @UP3 USHF.R.U32.HI UR7, URZ, UR9, UR22 ;  /* 0x00000009ff073299 */ /* 0x000fc40008011616 */
[----:B------:R-:W-:Y:S02]  /*2ef0*/  UIMAD UR11, UR39, UR5, URZ ;  /* 0x00000005270b72a4 */ /* 0x000fe4000f8e02ff */
[----:B------:R-:W-:Y:S02]  /*2f00*/  USEL UR5, UR57, UR17, !UP2 ;  /* 0x0000001139057287 */ /* 0x000fe4000d000000 */
[----:B------:R-:W-:Y:S02]  /*2f10*/  UIMAD UR12, UR39, UR7, URZ ;  /* 0x00000007270c72a4 */ /* 0x000fe4000f8e02ff */
[----:B------:R-:W-:Y:S02]  /*2f20*/  UISETP.GE.AND UP0, UPT, UR4, UR11, UPT ;  /* 0x0000000b0400728c */ /* 0x000fe4000bf06270 */
[----:B------:R-:W-:Y:S02]  /*2f30*/  UIMAD.WIDE.U32 UR16, UR4, UR8, URZ ;  /* 0x00000008041072a5 */ /* 0x000fe4000f8e00ff */
[----:B------:R-:W-:-:S02]  /*2f40*/  UISETP.GE.OR UP0, UPT, UR5, UR12, UP0 ;  /* 0x0000000c0500728c */ /* 0x000fc40008706670 */
        /* <DEDUP_REMOVED lines=19> */
.L_x_45:
[----:B------:R-:W2:Y:S02]  /*3080*/  LDCU UR4, c[0x0][0xf30] ;  /* 0x0001e600ff0477ac */ /* 0x000ea40008000800 */
[----:B--2---:R-:W-:-:S09]  /*3090*/  UISETP.NE.AND UP0, UPT, UR4, 0x1, UPT ;  /* 0x000000010400788c */ /* 0x004fd2000bf05270 */
[----:B------:R-:W-:Y:S05]  /*30a0*/  BRA.U UP0, `(.L_x_46) ;  /* 0x0000000100447547 */ /* 0x000fea000b800000 */
[----:B------:R-:W2:Y:S01]  /*30b0*/  LDCU.128 UR16, c[0x0][0xf10] ;  /* 0x0001e200ff1077ac */ /* 0x000ea20008000c00 */
[----:B------:R-:W4:Y:S01]  /*30c0*/  LDCU UR11, c[0x0][0xf0c] ;  /* 0x0001e180ff0b77ac */ /* 0x000f220008000800 */
[----:B------:R-:W1:Y:S01]  /*30d0*/  LDCU UR7, c[0x0][0xf20] ;  /* 0x0001e400ff0777ac */ /* 0x000e620008000800 */
[----:B--2---:R-:W-:Y:S02]  /*30e0*/  UIMAD.WIDE.U32 UR8, UR57, UR16, URZ ;  /* 0x00000010390872a5 */ /* 0x004fe4000f8e00ff */
[----:B------:R-:W-:Y:S02]  /*30f0*/  UIMAD.WIDE.U32 UR4, UR56, UR19, URZ ;  /* 0x00000013380472a5 */ /* 0x000fe4000f8e00ff */
[----:B----4-:R-:W-:Y:S02]  /*3100*/  UISETP.NE.AND UP2, UPT, UR11, 0x1, UPT ;  /* 0x000000010b00788c */ /* 0x010fe4000bf45270 */
[----:B------:R-:W-:Y:S01]  /*3110*/  UISETP.NE.AND UP0, UPT, UR18, 0x1, UPT ;  /* 0x000000011200788c */ /* 0x000fe2000bf05270 */
[----:B------:R-:W-:-:S02]  /*3120*/  UMOV UR8, UR9 ;  /* 0x0000000900087c82 */ /* 0x000fc40008000000 */
[----:B------:R-:W-:Y:S01]  /*3130*/  UMOV UR4, UR5 ;  /* 0x0000000500047c82 */ /* 0x000fe20008000000 */
[----:B------:R-:W-:Y:S02]  /*3140*/  USHF.R.U32.HI UR17, URZ, UR17, UR8 ;  /* 0x00000011ff117299 */ /* 0x000fe40008011608 */
[----:B-1----:R-:W-:Y:S02]  /*3150*/  USHF.R.U32.HI UR4, URZ, UR7, UR4 ;  /* 0x00000007ff047299 */ /* 0x002fe40008011604 */
[----:B------:R-:W-:Y:S02]  /*3160*/  USEL UR5, UR57, UR17, !UP2 ;  /* 0x0000001139057287 */ /* 0x000fe4000d000000 */
[----:B------:R-:W-:-:S04]  /*3170*/  USEL UR4, UR56, UR4, !UP0 ;  /* 0x0000000438047287 */ /* 0x000fc8000c000000 */
[----:B------:R-:W-:Y:S02]  /*3180*/  UIADD3 UR7, UPT, UPT, UR5, -UR4, URZ ;  /* 0x8000000405077290 */ /* 0x000fe4000fffe0ff */
[----:B------:R-:W-:Y:S02]  /*3190*/  UIADD3 UR4, UPT, UPT, -UR5, UR4, URZ ;  /* 0x0000000405047290 */ /* 0x000fe4000fffe1ff */
[----:B------:R-:W-:Y:S02]  /*31a0*/  UIMAD UR56, UR7, UR18, UR56 ;  /* 0x00000012073872a4 */ /* 0x000fe4000f8e0238 */
[----:B------:R-:W-:-:S12]  /*31b0*/  UIMAD UR57, UR4, UR11, UR57 ;  /* 0x0000000b043972a4 */ /* 0x000fd8000f8e0239 */
.L_x_46:
[----:B------:R-:W-:Y:S01]  /*31c0*/  VIADD R11, R11, 0x1 ;  /* 0x000000010b0b7836 */ /* 0x000fe20000000000 */
[----:B------:R-:W-:Y:S02]  /*31d0*/  R2UR UR5, R91 ;  /* 0x000000005b0572ca */ /* 0x000fe400000e0000 */
[----:B------:R-:W-:Y:S02]  /*31e0*/  R2UR UR4, R90 ;  /* 0x000000005a0472ca */ /* 0x000fe400000e0000 */
[C---:B------:R-:W-:Y:S02]  /*31f0*/  ISETP.NE.AND P0, PT, R11.reuse, 0x2, PT ;  /* 0x000000020b00780c */ /* 0x040fe40003f05270 */
[----:B------:R-:W-:Y:S02]  /*3200*/  PLOP3.LUT P2, PT, PT, PT, PT, 0x80, 0x8 ;  /* 0x000000000008781c */ /* 0x000fe40003f4f070 */
[----:B------:R-:W-:Y:S02]  /*3210*/  SEL R3, RZ, 0x1, P0 ;  /* 0x00000001ff037807 */ /* 0x000fe40000000000 */
[----:B------:R-:W-:-:S02]  /*3220*/  SEL R11, R11, RZ, P0 ;  /* 0x000000ff0b0b7207 */ /* 0x000fc40000000000 */
[----:B------:R-:W-:Y:S01]  /*3230*/  LOP3.LUT R10, R10, R3, RZ, 0x3c, !PT ;  /* 0x000000030a0a7212 */ /* 0x000fe200078e3cff */
[----:B------:R-:W-:Y:S02]  /*3240*/  UIADD3 UR25, UPT, UPT, UR57, UR5, URZ ;  /* 0x0000000539197290 */ /* 0x000fe4000fffe0ff */
[----:B------:R-:W-:Y:S01]  /*3250*/  UIADD3 UR34, UPT, UPT, UR56, UR4, URZ ;  /* 0x0000000438227290 */ /* 0x000fe2000fffe0ff */
[----:B------:R-:W-:Y:S11]  /*3260*/  BRA.U UP1, `(.L_x_47) ;  /* 0xffffffed01507547 */ /* 0x000ff6000b83ffff */
[----:B------:R-:W-:Y:S01]  /*3270*/  UIADD3 UR7, UPT, UPT, UR6, 0x108, URZ ;  /* 0x0000010806077890 */ /* 0x000fe2000fffe0ff */
[----:B------:R-:W-:-:S03]  /*3280*/  SHF.L.U32 R3, R12, 0x1f, RZ ;  /* 0x0000001f0c037819 */ /* 0x000fc600000006ff */
[----:B------:R-:W-:-:S09]  /*3290*/  ULEA UR4, UR14, UR7, 0x3 ;  /* 0x000000070e047291 */ /* 0x000fd2000f8e18ff */
[----:B------:R-:W2:Y:S02]  /*32a0*/  SYNCS.PHASECHK.TRANS64.TRYWAIT P0, [UR4], R3 ;  /* 0x00000003ff0075a7 */ /* 0x000ea40008001104 */
[----:B--2---:R-:W-:Y:S05]  /*32b0*/  @!P0 BRA `(.L_x_48) ;  /* 0x0000006c00b88947 */ /* 0x004fea0003800000 */
.L_x_172:
[----:B------:R-:W-:-:S04]  /*32c0*/  UIADD3 UR4, UPT, UPT, UR14, 0x1, URZ ;  /* 0x000000010e047890 */ /* 0x000fc8000fffe0ff */
[----:B------:R-:W-:-:S04]  /*32d0*/  UISETP.NE.AND UP0, UPT, UR4, 0x21, UPT ;  /* 0x000000210400788c */ /* 0x000fc8000bf05270 */
[----:B------:R-:W-:Y:S02]  /*32e0*/  USEL UR6, URZ, 0x1, UP0 ;  /* 0x00000001ff067887 */ /* 0x000fe40008000000 */
[----:B------:R-:W-:-:S04]  /*32f0*/  USEL UR4, UR4, URZ, UP0 ;  /* 0x000000ff04047287 */ /* 0x000fc80008000000 */
[----:B------:R-:W-:Y:S01]  /*3300*/  ULEA UR5, UR4, UR7, 0x3 ;  /* 0x0000000704057291 */ /* 0x000fe2000f8e18ff */
[----:B------:R-:W-:-:S04]  /*3310*/  LOP3.LUT R2, R12, UR6, RZ, 0x3c, !PT ;  /* 0x000000060c027c12 */ /* 0x000fc8000f8e3cff */
[----:B-1----:R-:W-:-:S04]  /*3320*/  SHF.L.U32 R3, R2, 0x1f, RZ ;  /* 0x0000001f02037819 */ /* 0x002fc800000006ff */
[----:B------:R-:W1:Y:S02]  /*3330*/  SYNCS.PHASECHK.TRANS64.TRYWAIT P0, [UR5], R3 ;  /* 0x00000003ff0075a7 */ /* 0x000e640008001105 */
[----:B-1----:R-:W-:Y:S05]  /*3340*/  @!P0 BRA `(.L_x_49) ;  /* 0x0000006c00ac8947 */ /* 0x002fea0003800000 */
.L_x_174:
        /* <DEDUP_REMOVED lines=9> */
.L_x_176:
        /* <DEDUP_REMOVED lines=9> */
.L_x_178:
        /* <DEDUP_REMOVED lines=9> */
.L_x_180:
        /* <DEDUP_REMOVED lines=9> */
.L_x_182:
        /* <DEDUP_REMOVED lines=9> */
.L_x_184:
        /* <DEDUP_REMOVED lines=9> */
.L_x_186:
        /* <DEDUP_REMOVED lines=9> */
.L_x_188:
        /* <DEDUP_REMOVED lines=9> */
.L_x_190:
        /* <DEDUP_REMOVED lines=9> */
.L_x_192:
        /* <DEDUP_REMOVED lines=9> */
.L_x_194:
        /* <DEDUP_REMOVED lines=9> */
.L_x_196:
        /* <DEDUP_REMOVED lines=9> */
.L_x_198:
        /* <DEDUP_REMOVED lines=9> */
.L_x_200:
        /* <DEDUP_REMOVED lines=9> */
.L_x_202:
        /* <DEDUP_REMOVED lines=9> */
.L_x_204:
        /* <DEDUP_REMOVED lines=9> */
.L_x_206:
        /* <DEDUP_REMOVED lines=9> */
.L_x_208:
        /* <DEDUP_REMOVED lines=9> */
.L_x_210:
        /* <DEDUP_REMOVED lines=9> */
.L_x_212:
        /* <DEDUP_REMOVED lines=9> */
.L_x_214:
        /* <DEDUP_REMOVED lines=9> */
.L_x_216:
        /* <DEDUP_REMOVED lines=9> */
.L_x_218:
        /* <DEDUP_REMOVED lines=9> */
.L_x_220:
        /* <DEDUP_REMOVED lines=9> */
.L_x_222:
        /* <DEDUP_REMOVED lines=9> */
.L_x_224:
        /* <DEDUP_REMOVED lines=9> */
.L_x_226:
        /* <DEDUP_REMOVED lines=9> */
.L_x_228:
        /* <DEDUP_REMOVED lines=9> */
.L_x_230:
        /* <DEDUP_REMOVED lines=9> */
.L_x_232:
        /* <DEDUP_REMOVED lines=9> */
.L_x_234:
[----:B------:R-:W-:-:S04]  /*4430*/  UIADD3 UR4, UPT, UPT, UR4, 0x1, URZ ;  /* 0x0000000104047890 */ /* 0x000fc8000fffe0ff */
[----:B------:R-:W-:-:S04]  /*4440*/  UISETP.NE.AND UP0, UPT, UR4, 0x21, UPT ;  /* 0x000000210400788c */ /* 0x000fc8000bf05270 */
[----:B------:R-:W-:Y:S02]  /*4450*/  USEL UR5, URZ, 0x1, UP0 ;  /* 0x00000001ff057887 */ /* 0x000fe40008000000 */
[----:B------:R-:W-:-:S04]  /*4460*/  USEL UR4, UR4, URZ, UP0 ;  /* 0x000000ff04047287 */ /* 0x000fc80008000000 */
[----:B------:R-:W-:Y:S01]  /*4470*/  ULEA UR4, UR4, UR7, 0x3 ;  /* 0x0000000704047291 */ /* 0x000fe2000f8e18ff */
[----:B-1----:R-:W-:-:S04]  /*4480*/  LOP3.LUT R3, R2, UR5, RZ, 0x3c, !PT ;  /* 0x0000000502037c12 */ /* 0x002fc8000f8e3cff */
[----:B------:R-:W-:Y:S01]  /*4490*/  SHF.L.U32 R3, R3, 0x1f, RZ ;  /* 0x0000001f03037819 */ /* 0x000fe200000006ff */
[----:B------:R-:W-:-:S07]  /*44a0*/  IMAD.U32 R0, RZ, RZ, UR4 ;  /* 0x00000004ff007e24 */ /* 0x000fce000f8e00ff */
.L_x_80:
[----:B-1----:R1:W2:Y:S02]  /*44b0*/  SYNCS.PHASECHK.TRANS64.TRYWAIT P0, [R0+URZ], R3 ;  /* 0x00000003000075a7 */ /* 0x0022a400080011ff */
[----:B--2---:R-:W-:Y:S05]  /*44c0*/  @!P0 NANOSLEEP.SYNCS 0x989680 ;  /* 0x009896800000895d */ /* 0x004fea0003900000 */
[----:B------:R-:W2:Y:S02]  /*44d0*/  @!P0 SYNCS.PHASECHK.TRANS64 P0, [R0+URZ], R3 ;  /* 0x00000003000085a7 */ /* 0x000ea400080010ff */
[----:B--2---:R-:W-:Y:S05]  /*44e0*/  @P0 EXIT ;  /* 0x000000000000094d */ /* 0x004fea0003800000 */
[----:B------:R-:W-:Y:S05]  /*44f0*/  BRA `(.L_x_80) ;  /* 0xfffffffc00ec7947 */ /* 0x000fea000383ffff */
.L_x_23:
[----:B------:R-:W-:-:S04]  /*4500*/  UISETP.NE.AND UP0, UPT, UR58, URZ, UPT ;  /* 0x000000ff3a00728c */ /* 0x000fc8000bf05270 */
[----:B------:R-:W-:-:S09]  /*4510*/  UISETP.NE.OR UP0, UPT, UR24, 0x1, UP0 ;  /* 0x000000011800788c */ /* 0x000fd20008705670 */
[----:B------:R-:W-:Y:S05]  /*4520*/  BRA.U UP0, `(.L_x_81) ;  /* 0x0000000500487547 */ /* 0x000fea000b800000 */
[----:B------:R-:W-:Y:S01]  /*4530*/  ISETP.GE.U32.AND P2, PT, R0, 0x8, PT ;  /* 0x000000080000780c */ /* 0x000fe20003f46070 */
[----:B------:R-:W-:Y:S01]  /*4540*/  IMAD.MOV.U32 R12, RZ, RZ, 0x1 ;  /* 0x00000001ff0c7424 */ /* 0x000fe200078e00ff */
[----:B------:R-:W-:Y:S02]  /*4550*/  CS2R R10, SRZ ;  /* 0x00000000000a7805 */ /* 0x000fe4000001ff00 */
[----:B------:R-:W-:Y:S01]  /*4560*/  CS2R R8, SRZ ;  /* 0x0000000000087805 */ /* 0x000fe2000001ff00 */
[----:B------:R-:W-:Y:S01]  /*4570*/  UMOV UR6, 0x400 ;  /* 0x0000040000067882 */ /* 0x000fe20000000000 */
[----:B------:R-:W-:Y:S01]  /*4580*/  UMOV UR5, URZ ;  /* 0x000000ff00057c82 */ /* 0x000fe20008000000 */
[----:B------:R-:W-:-:S12]  /*4590*/  ULEA UR6, UR58, UR6, 0x18 ;  /* 0x000000063a067291 */ /* 0x000fd8000f8ec0ff */
.L_x_85:
[----:B------:R-:W-:Y:S02]  /*45a0*/  LEA R2, R8, UR6, 0x3 ;  /* 0x0000000608027c11 */ /* 0x000fe4000f8e18ff */
[----:B------:R-:W-:-:S03]  /*45b0*/  SHF.L.U32 R5, R9, 0x1f, RZ ;  /* 0x0000001f09057819 */ /* 0x000fc600000006ff */
[----:B------:R-:W-:Y:S01]  /*45c0*/  VIADD R4, R2, 0x2a0 ;  /* 0x000002a002047836 */ /* 0x000fe20000000000 */
[----:B------:R-:W1:Y:S02]  /*45d0*/  SYNCS.PHASECHK.TRANS64.TRYWAIT P0, [R2+URZ+0x290], R5 ;  /* 0x00029005020075a7 */ /* 0x000e6400080011ff */
[----:B-1----:R-:W-:Y:S05]  /*45e0*/  @!P0 BRA `(.L_x_82) ;  /* 0x0000006400ec8947 */ /* 0x002fea0003800000 */
.L_x_235:
[----:B------:R-:W-:Y:S01]  /*45f0*/  ULEA UR4, UR5, UR6, 0x3 ;  /* 0x0000000605047291 */ /* 0x000fe2000f8e18ff */
[----:B------:R-:W-:Y:S02]  /*4600*/  PRMT R4, RZ, 0x654, R4 ;  /* 0x00000654ff047816 */ /* 0x000fe40000000004 */
[----:B-1----:R-:W-:Y:S01]  /*4610*/  SHF.L.U32 R5, R12, 0x1f, RZ ;  /* 0x0000001f0c057819 */ /* 0x002fe200000006ff */
[----:B------:R-:W-:Y:S01]  /*4620*/  UIADD3 UR7, UPT, UPT, UR4, 0x250, URZ ;  /* 0x0000025004077890 */ /* 0x000fe2000fffe0ff */
[----:B------:R1:W-:Y:S05]  /*4630*/  SYNCS.ARRIVE.TRANS64.RED.A1T0 RZ, [R4+URZ], RZ ;  /* 0x000000ff04ff79a7 */ /* 0x0003ea00081004ff */
[----:B------:R-:W-:Y:S01]  /*4640*/  IMAD.U32 R7, RZ, RZ, UR7 ;  /* 0x00000007ff077e24 */ /* 0x000fe2000f8e00ff */
[----:B------:R-:W2:Y:S04]  /*4650*/  SYNCS.PHASECHK.TRANS64.TRYWAIT P0, [UR4+0x260], R5 ;  /* 0x00026005ff0075a7 */ /* 0x000ea80008001104 */
[----:B------:R-:W-:Y:S01]  /*4660*/  PRMT R6, R0, 0x654, R7 ;  /* 0x0000065400067816 */ /* 0x000fe20000000007 */
[----:B-1----:R-:W-:Y:S01]  /*4670*/  @!P2 IMAD.MOV.U32 R4, RZ, RZ, 0x10 ;  /* 0x00000010ff04a424 */ /* 0x002fe200078e00ff */
[----:B--2---:R-:W-:Y:S06]  /*4680*/  @!P0 BRA `(.L_x_83) ;  /* 0x0000006400d88947 */ /* 0x004fec0003800000 */
.L_x_237:
[----:B------:R-:W-:Y:S01]  /*4690*/  ULEA UR8, UR5, UR6, 0x4 ;  /* 0x0000000605087291 */ /* 0x000fe2000f8e20ff */
[----:B------:R-:W-:Y:S01]  /*46a0*/  SEL R3, R6, R3, !P2 ;  /* 0x0000000306037207 */ /* 0x000fe20005000000 */
[----:B------:R-:W-:Y:S01]  /*46b0*/  UIADD3 UR9, UPT, UPT, UR4, 0x250, URZ ;  /* 0x0000025004097890 */ /* 0x000fe2000fffe0ff */
[----:B-1----:R-:W-:Y:S01]  /*46c0*/  LEA R2, R11, UR6, 0x3 ;  /* 0x000000060b027c11 */ /* 0x002fe2000f8e18ff */
[----:B------:R-:W-:Y:S01]  /*46d0*/  UIADD3 UR8, UPT, UPT, UR8, 0x2c0, URZ ;  /* 0x000002c008087890 */ /* 0x000fe2000fffe0ff */
[----:B------:R-:W-:Y:S01]  /*46e0*/  SHF.L.U32 R5, R10, 0x1f, RZ ;  /* 0x0000001f0a057819 */ /* 0x000fe200000006ff */
[----:B------:R1:W-:Y:S01]  /*46f0*/  @!P2 SYNCS.ARRIVE.TRANS64.RED RZ, [R3+URZ], R4 ;  /* 0x0000000403ffa9a7 */ /* 0x0003e200080004ff */
[----:B------:R-:W-:Y:S01]  /*4700*/  UIADD3 UR4, UPT, UPT, UR5, 0x1, URZ ;  /* 0x0000000105047890 */ /* 0x000fe2000fffe0ff */
[----:B------:R-:W-:-:S03]  /*4710*/  VIADD R8, R8, 0x1 ;  /* 0x0000000108087836 */ /* 0x000fc60000000000 */
[----:B------:R-:W-:Y:S02]  /*4720*/  UISETP.NE.AND UP0, UPT, UR4, 0x2, UPT ;  /* 0x000000020400788c */ /* 0x000fe4000bf05270 */
[----:B------:R-:W-:Y:S06]  /*4730*/  UGETNEXTWORKID.BROADCAST [UR8], [UR9] ;  /* 0x00000000080073ca */ /* 0x000fec0008000100 */
[----:B------:R-:W-:Y:S01]  /*4740*/  USEL UR7, URZ, 0x1, UP0 ;  /* 0x00000001ff077887 */ /* 0x000fe20008000000 */
[----:B------:R-:W-:Y:S01]  /*4750*/  ISETP.NE.AND P0, PT, R8, 0x2, PT ;  /* 0x000000020800780c */ /* 0x000fe20003f05270 */
[----:B------:R-:W-:Y:S01]  /*4760*/  USEL UR5, UR4, URZ, UP0 ;  /* 0x000000ff04057287 */ /* 0x000fe20008000000 */
[----:B------:R-:W2:Y:S03]  /*4770*/  SYNCS.PHASECHK.TRANS64.TRYWAIT P1, [R2+URZ+0x250], R5 ;  /* 0x00025005020075a7 */ /* 0x000ea600080211ff */
[----:B------:R-:W-:Y:S01]  /*4780*/  LOP3.LUT R12, R12, UR7, RZ, 0x3c, !PT ;  /* 0x000000070c0c7c12 */ /* 0x000fe2000f8e3cff */
[----:B-12---:R-:W-:Y:S07]  /*4790*/  @!P1 BRA `(.L_x_84) ;  /* 0x0000006400ac9947 */ /* 0x006fee0003800000 */
.L_x_238:
[C---:B------:R-:W-:Y:S01]  /*47a0*/  LEA R4, R11.reuse, UR6, 0x4 ;  /* 0x000000060b047c11 */ /* 0x040fe2000f8e20ff */
[----:B-1----:R-:W-:Y:S01]  /*47b0*/  VIADD R2, R2, 0x260 ;  /* 0x0000026002027836 */ /* 0x002fe20000000000 */
[----:B------:R-:W-:Y:S01]  /*47c0*/  SEL R8, R8, RZ, P0 ;  /* 0x000000ff08087207 */ /* 0x000fe20000000000 */
[----:B------:R-:W-:-:S03]  /*47d0*/  VIADD R11, R11, 0x1 ;  /* 0x000000010b0b7836 */ /* 0x000fc60000000000 */
[----:B------:R-:W1:Y:S01]  /*47e0*/  LDS.128 R4, [R4+0x2c0] ;  /* 0x0002c00004047984 */ /* 0x000e620000000c00 */
[----:B------:R-:W-:Y:S02]  /*47f0*/  PRMT R2, RZ, 0x654, R2 ;  /* 0x00000654ff027816 */ /* 0x000fe40000000002 */
[C---:B------:R-:W-:Y:S01]  /*4800*/  ISETP.NE.AND P1, PT, R11.reuse, 0x2, PT ;  /* 0x000000020b00780c */ /* 0x040fe20003f25270 */
[----:B------:R-:W-:Y:S01]  /*4810*/  @!PT LDS RZ, [RZ] ;  /* 0x00000000fffff984 */ /* 0x000fe20000000800 */
[----:B------:R-:W-:Y:S01]  /*4820*/  @!PT LDS RZ, [RZ] ;  /* 0x00000000fffff984 */ /* 0x000fe20000000800 */
[----:B------:R-:W-:Y:S01]  /*4830*/  @!PT LDS RZ, [RZ] ;  /* 0x00000000fffff984 */ /* 0x000fe20000000800 */
[----:B------:R-:W-:Y:S01]  /*4840*/  @!PT LDS RZ, [RZ] ;  /* 0x00000000fffff984 */ /* 0x000fe20000000800 */
[----:B------:R2:W-:Y:S06]  /*4850*/  MEMBAR.ALL.CTA ;  /* 0x0000000000007992 */ /* 0x0005ec0000008000 */
[----:B--2---:R-:W2:Y:S01]  /*4860*/  FENCE.VIEW.ASYNC.S ;  /* 0x00000000000073c6 */ /* 0x004ea20000000000 */
[----:B------:R-:W-:Y:S01]  /*4870*/  SEL R11, R11, RZ, P1 ;  /* 0x000000ff0b0b7207 */ /* 0x000fe20000800000 */
[----:B--2---:R2:W-:Y:S01]  /*4880*/  SYNCS.ARRIVE.TRANS64.RED.A1T0 RZ, [R2+URZ], RZ ;  /* 0x000000ff02ff79a7 */ /* 0x0045e200081004ff */
[----:B-1----:R-:W-:-:S02]  /*4890*/  LOP3.LUT P3, RZ, R6, 0x1, RZ, 0xc0, !PT ;  /* 0x0000000106ff7812 */ /* 0x002fc4000786c0ff */
[----:B------:R-:W-:-:S04]  /*48a0*/  SEL R5, RZ, 0x1, P1 ;  /* 0x00000001ff057807 */ /* 0x000fc80000800000 */
[----:B------:R-:W-:Y:S02]  /*48b0*/  LOP3.LUT R10, R10, R5, RZ, 0x3c, !PT ;  /* 0x000000050a0a7212 */ /* 0x000fe400078e3cff */
[----:B--2---:R-:W-:-:S04]  /*48c0*/  SEL R2, RZ, 0x1, P0 ;  /* 0x00000001ff027807 */ /* 0x004fc80000000000 */
[----:B------:R-:W-:Y:S01]  /*48d0*/  LOP3.LUT R9, R9, R2, RZ, 0x3c, !PT ;  /* 0x0000000209097212 */ /* 0x000fe200078e3cff */
[----:B------:R-:W-:Y:S06]  /*48e0*/  @P3 BRA `(.L_x_85) ;  /* 0xfffffffc002c3947 */ /* 0x000fec000383ffff */
[----:B------:R-:W-:Y:S01]  /*48f0*/  ULEA UR4, UR5, UR6, 0x3 ;  /* 0x0000000605047291 */ /* 0x000fe2000f8e18ff */
[----:B------:R-:W-:-:S08]  /*4900*/  SHF.L.U32 R3, R12, 0x1f, RZ ;  /* 0x0000001f0c037819 */ /* 0x000fd000000006ff */
[----:B------:R-:W1:Y:S02]  /*4910*/  SYNCS.PHASECHK.TRANS64 P0, [UR4+0x260], R3 ;  /* 0x00026003ff0075a7 */ /* 0x000e640008001004 */
[----:B-1----:R-:W-:Y:S05]  /*4920*/  @P0 BRA `(.L_x_86) ;  /* 0x0000000000080947 */ /* 0x002fea0003800000 */
[----:B------:R-:W1:Y:S02]  /*4930*/  SYNCS.PHASECHK.TRANS64.TRYWAIT P0, [UR4+0x260], R3 ;  /* 0x00026003ff0075a7 */ /* 0x000e640008001104 */
[----:B-1----:R-:W-:Y:S05]  /*4940*/  @!P0 BRA `(.L_x_87) ;  /* 0x0000006400548947 */ /* 0x002fea0003800000 */
.L_x_86:
[----:B------:R-:W-:-:S04]  /*4950*/  UIADD3 UR7, UPT, UPT, UR5, 0x1, URZ ;  /* 0x0000000105077890 */ /* 0x000fc8000fffe0ff */
[----:B------:R-:W-:-:S04]  /*4960*/  UISETP.NE.AND UP0, UPT, UR7, 0x2, UPT ;  /* 0x000000020700788c */ /* 0x000fc8000bf05270 */
[----:B------:R-:W-:Y:S02]  /*4970*/  USEL UR8, URZ, 0x1, UP0 ;  /* 0x00000001ff087887 */ /* 0x000fe40008000000 */
[----:B------:R-:W-:-:S04]  /*4980*/  USEL UR7, UR7, URZ, UP0 ;  /* 0x000000ff07077287 */ /* 0x000fc80008000000 */
[----:B------:R-:W-:Y:S01]  /*4990*/  ULEA UR7, UR7, UR6, 0x3 ;  /* 0x0000000607077291 */ /* 0x000fe2000f8e18ff */
[----:B-1----:R-:W-:-:S04]  /*49a0*/  LOP3.LUT R3, R12, UR8, RZ, 0x3c, !PT ;  /* 0x000000080c037c12 */ /* 0x002fc8000f8e3cff */
[----:B------:R-:W-:-:S04]  /*49b0*/  SHF.L.U32 R0, R3, 0x1f, RZ ;  /* 0x0000001f03007819 */ /* 0x000fc800000006ff */
[----:B------:R-:W1:Y:S02]  /*49c0*/  SYNCS.PHASECHK.TRANS64 P0, [UR7+0x260], R0 ;  /* 0x00026000ff0075a7 */ /* 0x000e640008001007 */
[----:B-1----:R-:W-:Y:S05]  /*49d0*/  @P0 EXIT ;  /* 0x000000000000094d */ /* 0x002fea0003800000 */
[----:B------:R-:W-:Y:S02]  /*49e0*/  SHF.L.U32 R3, R3, 0x1f, RZ ;  /* 0x0000001f03037819 */ /* 0x000fe400000006ff */
[----:B------:R-:W-:-:S07]  /*49f0*/  MOV R0, UR7 ;  /* 0x0000000700007c02 */ /* 0x000fce0008000f00 */
.L_x_88:
[----:B-1----:R1:W2:Y:S02]  /*4a00*/  SYNCS.PHASECHK.TRANS64.TRYWAIT P0, [R0+URZ+0x260], R3 ;  /* 0x00026003000075a7 */ /* 0x0022a400080011ff */
[----:B--2---:R-:W-:Y:S05]  /*4a10*/  @!P0 NANOSLEEP.SYNCS 0x989680 ;  /* 0x009896800000895d */ /* 0x004fea0003900000 */
[----:B------:R-:W2:Y:S02]  /*4a20*/  @!P0 SYNCS.PHASECHK.TRANS64 P0, [R0+URZ+0x260], R3 ;  /* 0x00026003000085a7 */ /* 0x000ea400080010ff */
[----:B--2---:R-:W-:Y:S05]  /*4a30*/  @P0 EXIT ;  /* 0x000000000000094d */ /* 0x004fea0003800000 */
[----:B------:R-:W-:Y:S05]  /*4a40*/  BRA `(.L_x_88) ;  /* 0xfffffffc00ec7947 */ /* 0x000fea000383ffff */
.L_x_81:
[----:B------:R-:W-:Y:S05]  /*4a50*/  BRA.U UP6, `(.L_x_89) ;  /* 0x0000001506fc7547 */ /* 0x000fea000b800000 */
[----:B------:R-:W-:Y:S01]  /*4a60*/  UMOV UR5, 0x40 ;  /* 0x0000004000057882 */ /* 0x000fe20000000000 */
[----:B------:R-:W-:Y:S01]  /*4a70*/  NOP ;  /* 0x0000000000007918 */ /* 0x000fe20000000000 */
[----:B------:R-:W-:Y:S01]  /*4a80*/  ULEA UR5, UR58, UR5, 0x18 ;  /* 0x000000053a057291 */ /* 0x000fe2000f8ec0ff */
[----:B------:R-:W-:Y:S02]  /*4a90*/  UMOV UR6, 0x400 ;  /* 0x0000040000067882 */ /* 0x000fe40000000000 */
[----:B------:R-:W-:-:S06]  /*4aa0*/  ULEA UR6, UR58, UR6, 0x18 ;  /* 0x000000063a067291 */ /* 0x000fcc000f8ec0ff */
[----:B------:R-:W1:Y:S02]  /*4ab0*/  LDS.U8 R0, [UR5+0x1c] ;  /* 0x00001c05ff007984 */ /* 0x000e640008000000 */
[----:B-1----:R-:W-:-:S13]  /*4ac0*/  ISETP.NE.AND P0, PT, R0, RZ, PT ;  /* 0x000000ff0000720c */ /* 0x002fda0003f05270 */
[----:B------:R-:W-:Y:S05]  /*4ad0*/  @P0 BRA `(.L_x_90) ;  /* 0x0000000400080947 */ /* 0x000fea0003800000 */
[----:B------:R-:W-:Y:S02]  /*4ae0*/  UISETP.NE.U32.AND UP1, UPT, UR47, 0x1, UPT ;  /* 0x000000012f00788c */ /* 0x000fe4000bf25070 */
[----:B------:R-:W-:-:S07]  /*4af0*/  UIADD3 UR7, UPT, UPT, UR5, 0x8, URZ ;  /* 0x0000000805077890 */ /* 0x000fce000fffe0ff */
[----:B------:R-:W-:Y:S05]  /*4b00*/  BRA.U !UP1, `(.L_x_91) ;  /* 0x00000001099c7547 */ /* 0x000fea000b800000 */
[----:B------:R-:W-:Y:S01]  /*4b10*/  ELECT P0, URZ, PT ;  /* 0x0000000000ff782f */ /* 0x000fe20003800000 */
[----:B------:R-:W-:-:S12]  /*4b20*/  BSSY B0, `(.L_x_91) ;  /* 0x0000025000007945 */ /* 0x000fd80003800000 */
[----:B------:R-:W-:Y:S05]  /*4b30*/  @!P0 BRA `(.L_x_92) ;  /* 0x00000000008c8947 */ /* 0x000fea0003800000 */
[----:B------:R-:W-:-:S05]  /*4b40*/  UMOV UR4, 0x10 ;  /* 0x0000001000047882 */ /* 0x000fca0000000000 */
[----:B------:R-:W-:Y:S04]  /*4b50*/  DEPBAR.LE SB1, 0x36 ;  /* 0x00009d800000791a */ /* 0x000fe80000000000 */
[----:B------:R-:W1:Y:S02]  /*4b60*/  UTCATOMSWS.2CTA.FIND_AND_SET.ALIGN UP0, UR4, UR4 ;  /* 0x00000004000475e3 */ /* 0x000e640008200800 */
[----:B-1----:R-:W-:Y:S01]  /*4b70*/  MOV R11, UR4 ;  /* 0x00000004000b7c02 */ /* 0x002fe20008000f00 */
[----:B------:R-:W-:Y:S06]  /*4b80*/  BRA.U UP0, `(.L_x_93) ;  /* 0x0000000100187547 */ /* 0x000fec000b800000 */
.L_x_94:
[----:B------:R-:W-:Y:S05]  /*4b90*/  NANOSLEEP 0x64 ;  /* 0x000000640000795d */ /* 0x000fea0003800000 */
[----:B------:R-:W-:-:S05]  /*4ba0*/  UMOV UR4, 0x10 ;  /* 0x0000001000047882 */ /* 0x000fca0000000000 */
[----:B------:R-:W-:Y:S04]  /*4bb0*/  DEPBAR.LE SB1, 0x36 ;  /* 0x00009d800000791a */ /* 0x000fe80000000000 */
[----:B------:R-:W1:Y:S02]  /*4bc0*/  UTCATOMSWS.2CTA.FIND_AND_SET.ALIGN UP0, UR4, UR4 ;  /* 0x00000004000475e3 */ /* 0x000e640008200800 */
[----:B-1----:R-:W-:Y:S01]  /*4bd0*/  MOV R11, UR4 ;  /* 0x00000004000b7c02 */ /* 0x002fe20008000f00 */
[----:B------:R-:W-:Y:S05]  /*4be0*/  BRA.U !UP0, `(.L_x_94) ;  /* 0xfffffffd08e87547 */ /* 0x000fea000b83ffff */
.L_x_93:
[----:B------:R-:W1:Y:S01]  /*4bf0*/  LDS R7, [UR5+0x10] ;  /* 0x00001005ff077984 */ /* 0x000e620008000800 */
[----:B------:R-:W-:Y:S01]  /*4c00*/  IMAD.U32 R5, RZ, RZ, UR6 ;  /* 0x00000006ff057e24 */ /* 0x000fe2000f8e00ff */
[----:B------:R-:W-:-:S03]  /*4c10*/  MOV R4, UR46 ;  /* 0x0000002e00047c02 */ /* 0x000fc60008000f00 */
[----:B------:R-:W-:Y:S01]  /*4c20*/  VIADD R5, R5, 0x2e0 ;  /* 0x000002e005057836 */ /* 0x000fe20000000000 */
[----:B-1----:R-:W-:-:S04]  /*4c30*/  SHF.L.U32 R7, R7, 0x1f, RZ ;  /* 0x0000001f07077819 */ /* 0x002fc800000006ff */
[----:B------:R-:W1:Y:S02]  /*4c40*/  SYNCS.PHASECHK.TRANS64.TRYWAIT P0, [UR5+0x8], R7 ;  /* 0x00000807ff0075a7 */ /* 0x000e640008001105 */
[----:B-1----:R-:W-:Y:S05]  /*4c50*/  @P0 BRA `(.L_x_95) ;  /* 0x0000000000080947 */ /* 0x002fea0003800000 */
[----:B------:R-:W1:Y:S02]  /*4c60*/  SYNCS.PHASECHK.TRANS64.TRYWAIT P0, [UR5+0x8], R7 ;  /* 0x00000807ff0075a7 */ /* 0x000e640008001105 */
[----:B-1----:R-:W-:Y:S05]  /*4c70*/  @!P0 BRA `(.L_x_96) ;  /* 0x0000006000a08947 */ /* 0x002fea0003800000 */
.L_x_95:
[----:B-1----:R-:W-:Y:S01]  /*4c80*/  HFMA2 R0, -RZ, RZ, 0, 5.9604644775390625e-08 ;  /* 0x00000001ff007431 */ /* 0x002fe200000001ff */
[----:B------:R-:W-:Y:S01]  /*4c90*/  UPRMT UR4, UR46, 0x654, UR7 ;  /* 0x000006542e047896 */ /* 0x000fe20008000007 */
[----:B------:R-:W-:Y:S01]  /*4ca0*/  IMAD.MOV.U32 R8, RZ, RZ, 0xffff ;  /* 0x0000ffffff087424 */ /* 0x000fe200078e00ff */
[----:B------:R-:W-:Y:S01]  /*4cb0*/  PRMT R4, R4, 0x654, R5 ;  /* 0x0000065404047816 */ /* 0x000fe20000000005 */
[----:B------:R-:W-:Y:S02]  /*4cc0*/  IMAD.MOV.U32 R6, RZ, RZ, 0x4 ;  /* 0x00000004ff067424 */ /* 0x000fe400078e00ff */
[----:B------:R-:W-:Y:S01]  /*4cd0*/  IMAD.SHL.U32 R9, R11, 0x20, RZ ;  /* 0x000000200b097824 */ /* 0x000fe200078e00ff */
[----:B------:R-:W-:Y:S02]  /*4ce0*/  MOV R5, UR4 ;  /* 0x0000000400057c02 */ /* 0x000fe40008000f00 */
[-C--:B------:R-:W-:Y:S01]  /*4cf0*/  SHF.L.U32 R8, R8, R11.reuse, RZ ;  /* 0x0000000b08087219 */ /* 0x080fe200000006ff */
[----:B------:R1:W-:Y:S01]  /*4d00*/  SYNCS.ARRIVE.TRANS64.RED RZ, [UR4], R6 ;  /* 0x00000006ffff79a7 */ /* 0x0003e20008000404 */
[----:B------:R-:W-:Y:S01]  /*4d10*/  SHF.L.U32 R7, R0, R11, RZ ;  /* 0x0000000b00077219 */ /* 0x000fe200000006ff */
[----:B------:R1:W-:Y:S04]  /*4d20*/  STS [UR6+0x2e0], R9 ;  /* 0x0002e009ff007988 */ /* 0x0003e80008000806 */
[----:B------:R1:W-:Y:S04]  /*4d30*/  STAS [R4.64], R11 ;  /* 0x0000000b04007dbd */ /* 0x0003e8000c0008ff */
[----:B------:R1:W-:Y:S04]  /*4d40*/  ATOMS.OR RZ, [UR5+0x14], R8 ;  /* 0x00001408ffff798c */ /* 0x0003e8000b000005 */
[----:B------:R1:W-:Y:S04]  /*4d50*/  ATOMS.OR RZ, [UR5+0x18], R7 ;  /* 0x00001807ffff798c */ /* 0x0003e8000b000005 */
[----:B------:R1:W-:Y:S02]  /*4d60*/  ATOMS.XOR RZ, [UR5+0x10], R0 ;  /* 0x00001000ffff798c */ /* 0x0003e4000b800005 */
.L_x_92:
[----:B------:R-:W-:Y:S05]  /*4d70*/  BSYNC B0 ;  /* 0x0000000000007941 */ /* 0x000fea0003800000 */
.L_x_91:
[----:B------:R-:W-:Y:S05]  /*4d80*/  BRA.U UP1, `(.L_x_97) ;  /* 0x00000001016c7547 */ /* 0x000fea000b800000 */
[----:B------:R-:W-:-:S03]  /*4d90*/  UMOV UR4, 0xffffffff ;  /* 0xffffffff00047882 */ /* 0x000fc60000000000 */
[----:B------:R-:W-:Y:S05]  /*4da0*/  BRA.DIV UR4, `(.L_x_98) ;  /* 0x00000062046c7947 */ /* 0x000fea000b800000 */
[----:B------:R-:W-:-:S13]  /*4db0*/  ELECT P0, URZ, PT ;  /* 0x0000000000ff782f */ /* 0x000fda0003800000 */
.L_x_242:
[----:B------:R-:W-:Y:S05]  /*4dc0*/  @!P0 BRA `(.L_x_97) ;  /* 0x00000000005c8947 */ /* 0x000fea0003800000 */
[----:B-1----:R-:W1:Y:S02]  /*4dd0*/  LDS R5, [UR5+0x10] ;  /* 0x00001005ff057984 */ /* 0x002e640008000800 */
[----:B-1----:R-:W-:-:S04]  /*4de0*/  SHF.L.U32 R5, R5, 0x1f, RZ ;  /* 0x0000001f05057819 */ /* 0x002fc800000006ff */
[----:B------:R-:W1:Y:S02]  /*4df0*/  SYNCS.PHASECHK.TRANS64.TRYWAIT P0, [UR5+0x8], R5 ;  /* 0x00000805ff0075a7 */ /* 0x000e640008001105 */
[----:B-1----:R-:W-:Y:S05]  /*4e00*/  @P0 BRA `(.L_x_99) ;  /* 0x0000000000080947 */ /* 0x002fea0003800000 */
[----:B------:R-:W1:Y:S02]  /*4e10*/  SYNCS.PHASECHK.TRANS64.TRYWAIT P0, [UR5+0x8], R5 ;  /* 0x00000805ff0075a7 */ /* 0x000e640008001105 */
[----:B-1----:R-:W-:Y:S05]  /*4e20*/  @!P0 BRA `(.L_x_100) ;  /* 0x0000006000708947 */ /* 0x002fea0003800000 */
.L_x_99:
[----:B------:R-:W2:Y:S01]  /*4e30*/  LDS R7, [UR6+0x2e0] ;  /* 0x0002e006ff077984 */ /* 0x000ea20008000800 */
[----:B-1----:R-:W-:Y:S02]  /*4e40*/  HFMA2 R0, -RZ, RZ, 0, 5.9604644775390625e-08 ;  /* 0x00000001ff007431 */ /* 0x002fe400000001ff */
[----:B------:R-:W-:Y:S01]  /*4e50*/  IMAD.MOV.U32 R4, RZ, RZ, 0xffff ;  /* 0x0000ffffff047424 */ /* 0x000fe200078e00ff */
[----:B------:R-:W-:Y:S01]  /*4e60*/  UPRMT UR4, UR46, 0x654, UR7 ;  /* 0x000006542e047896 */ /* 0x000fe20008000007 */
[----:B--2---:R-:W-:-:S03]  /*4e70*/  IMAD.SHL.U32 R5, R7, 0x20, RZ ;  /* 0x0000002007057824 */ /* 0x004fc600078e00ff */
[-C--:B------:R-:W-:Y:S02]  /*4e80*/  SHF.L.U32 R4, R4, R7.reuse, RZ ;  /* 0x0000000704047219 */ /* 0x080fe400000006ff */
[----:B------:R-:W-:Y:S01]  /*4e90*/  SHF.L.U32 R7, R0, R7, RZ ;  /* 0x0000000700077219 */ /* 0x000fe200000006ff */
[----:B------:R2:W-:Y:S04]  /*4ea0*/  STS [UR6+0x2e0], R5 ;  /* 0x0002e005ff007988 */ /* 0x0005e80008000806 */
[----:B------:R2:W-:Y:S04]  /*4eb0*/  ATOMS.OR RZ, [UR5+0x14], R4 ;  /* 0x00001404ffff798c */ /* 0x0005e8000b000005 */
[----:B------:R2:W-:Y:S01]  /*4ec0*/  ATOMS.OR RZ, [UR5+0x18], R7 ;  /* 0x00001807ffff798c */ /* 0x0005e2000b000005 */
[----:B------:R-:W-:Y:S03]  /*4ed0*/  SYNCS.ARRIVE.TRANS64.RED.A1T0 RZ, [UR4], RZ ;  /* 0x000000ffffff79a7 */ /* 0x000fe60008100404 */
[----:B------:R2:W-:Y:S01]  /*4ee0*/  ATOMS.XOR RZ, [UR5+0x10], R0 ;  /* 0x00001000ffff798c */ /* 0x0005e2000b800005 */
[----:B------:R-:W-:Y:S05]  /*4ef0*/  BRA `(.L_x_97) ;  /* 0x0000000000107947 */ /* 0x000fea0003800000 */
.L_x_90:
[----:B------:R-:W-:Y:S02]  /*4f00*/  MOV R0, 0xffffffff ;  /* 0xffffffff00007802 */ /* 0x000fe40000000f00 */
[----:B------:R-:W-:-:S03]  /*4f10*/  MOV R4, 0x4f40 ;  /* 0x00004f4000047802 */ /* 0x000fc60000000f00 */
[----:B------:R1:W-:Y:S04]  /*4f20*/  STS [UR6+0x2e0], R0 ;  /* 0x0002e000ff007988 */ /* 0x0003e80008000806 */
[----:B-1---5:R-:W-:Y:S05]  /*4f30*/  CALL.REL.NOINC `($__internal_1_$__cuda_sm10x_tcgen05_guardrail_trap_phase_invalid_during_alloc) ;  /* 0x0000006400a07944 */ /* 0x022fea0003c00000 */
.L_x_97:
[----:B------:R-:W-:Y:S05]  /*4f40*/  WARPSYNC.ALL ;  /* 0x0000000000007948 */ /* 0x000fea0003800000 */
[----:B------:R-:W3:Y:S01]  /*4f50*/  S2UR UR18, SR_CgaCtaId ;  /* 0x00000000001279c3 */ /* 0x000ee20000008800 */
[----:B------:R-:W-:Y:S01]  /*4f60*/  UMOV UR4, 0x400 ;  /* 0x0000040000047882 */ /* 0x000fe20000000000 */
[----:B------:R-:W-:-:S06]  /*4f70*/  NOP ;  /* 0x0000000000007918 */ /* 0x000fcc0000000000 */
[----:B------:R-:W-:Y:S06]  /*4f80*/  BAR.ARV 0x6, 0xa0 ;  /* 0x0182800000007b1d */ /* 0x000fec0000002000 */
[----:B------:R-:W4:Y:S01]  /*4f90*/  LDCU UR11, c[0x0][0x38c] ;  /* 0x00007180ff0b77ac */ /* 0x000f220008000800 */
[----:B------:R-:W-:Y:S01]  /*4fa0*/  LOP3.LUT R2, R2, 0xffff, RZ, 0xc0, !PT ;  /* 0x0000ffff02027812 */ /* 0x000fe200078ec0ff */
[----:B------:R-:W-:Y:S01]  /*4fb0*/  IMAD.MOV.U32 R10, RZ, RZ, 0x1 ;  /* 0x00000001ff0a7424 */ /* 0x000fe200078e00ff */
[----:B------:R-:W-:Y:S02]  /*4fc0*/  LOP3.LUT R3, R3, 0xffff, RZ, 0xc0, !PT ;  /* 0x0000ffff03037812 */ /* 0x000fe400078ec0ff */
[----:B-1----:R-:W-:-:S02]  /*4fd0*/  CS2R R8, SRZ ;  /* 0x0000000000087805 */ /* 0x002fc4000001ff00 */
[----:B------:R-:W-:Y:S01]  /*4fe0*/  R2UR UR40, R2 ;  /* 0x00000000022872ca */ /* 0x000fe200000e0000 */
[----:B------:R-:W1:Y:S01]  /*4ff0*/  LDCU UR37, c[0x0][0x370] ;  /* 0x00006e00ff2577ac */ /* 0x000e620008000800 */
[----:B------:R-:W-:Y:S01]  /*5000*/  R2UR UR26, R3 ;  /* 0x00000000031a72ca */ /* 0x000fe200000e0000 */
[----:B------:R-:W-:Y:S01]  /*5010*/  IMAD.MOV.U32 R3, RZ, RZ, RZ ;  /* 0x000000ffff037224 */ /* 0x000fe200078e00ff */
[----:B---3--:R-:W-:Y:S01]  /*5020*/  ULEA UR18, UR18, UR4, 0x18 ;  /* 0x0000000412127291 */ /* 0x008fe2000f8ec0ff */
[----:B------:R-:W-:Y:S01]  /*5030*/  UMOV UR35, URZ ;  /* 0x000000ff00237c82 */ /* 0x000fe20008000000 */
[----:B------:R-:W-:Y:S02]  /*5040*/  UISETP.GE.AND UP5, UPT, UR39, 0x1, UPT ;  /* 0x000000012700788c */ /* 0x000fe4000bfa6270 */
[----:B------:R-:W-:Y:S02]  /*5050*/  UIADD3 UR6, UPT, UPT, UR18, 0x6600, URZ ;  /* 0x0000660012067890 */ /* 0x000fe4000fffe0ff */
[----:B------:R-:W-:-:S03]  /*5060*/  UIADD3 UR4, UPT, UPT, UR18, 0x2fa00, URZ ;  /* 0x0002fa0012047890 */ /* 0x000fc6000fffe0ff */
[----:B--2---:R-:W2:Y:S01]  /*5070*/  LDS R0, [UR18+0x2e0] ;  /* 0x0002e012ff007984 */ /* 0x004ea20008000800 */
[----:B----4-:R-:W-:Y:S02]  /*5080*/  UIADD3 UR11, UPT, UPT, UR11, 0x3f, URZ ;  /* 0x0000003f0b0b7890 */ /* 0x010fe4000fffe0ff */
[----:B------:R-:W-:Y:S02]  /*5090*/  USHF.R.U32.HI UR10, URZ, 0x4, UR6 ;  /* 0x00000004ff0a7899 */ /* 0x000fe40008011606 */
[----:B------:R-:W-:Y:S02]  /*50a0*/  USHF.R.S32.HI UR9, URZ, 0x1f, UR11 ;  /* 0x0000001fff097899 */ /* 0x000fe4000801140b */
[----:B------:R-:W-:Y:S02]  /*50b0*/  USHF.R.U32.HI UR6, URZ, 0x4, UR4 ;  /* 0x00000004ff067899 */ /* 0x000fe40008011604 */
[----:B------:R-:W-:Y:S02]  /*50c0*/  UIADD3 UR5, UPT, UPT, UR18, 0x27600, URZ ;  /* 0x0002760012057890 */ /* 0x000fe4000fffe0ff */
[----:B------:R-:W-:-:S02]  /*50d0*/  ULEA.HI UR4, UR9, UR11, URZ, 0x6 ;  /* 0x0000000b09047291 */ /* 0x000fc4000f8f30ff */
[----:B------:R-:W-:Y:S02]  /*50e0*/  UIADD3 UR7, UPT, UPT, UR18, 0x33c00, URZ ;  /* 0x00033c0012077890 */ /* 0x000fe4000fffe0ff */
[----:B------:R-:W-:Y:S02]  /*50f0*/  USHF.R.U32.HI UR8, URZ, 0x4, UR5 ;  /* 0x00000004ff087899 */ /* 0x000fe40008011605 */
[----:B------:R-:W-:Y:S02]  /*5100*/  USHF.R.S32.HI UR38, URZ, 0x6, UR4 ;  /* 0x00000006ff267899 */ /* 0x000fe40008011404 */
[----:B------:R-:W-:Y:S02]  /*5110*/  USHF.R.U32.HI UR5, URZ, 0x4, UR7 ;  /* 0x00000004ff057899 */ /* 0x000fe40008011607 */
[----:B------:R-:W-:Y:S02]  /*5120*/  ULOP3.LUT UR10, UR10, 0x3fff, URZ, 0xc0, !UPT ;  /* 0x00003fff0a0a7892 */ /* 0x000fe4000f8ec0ff */
[----:B------:R-:W-:-:S02]  /*5130*/  ULOP3.LUT UR8, UR8, 0x3fff, URZ, 0xc0, !UPT ;  /* 0x00003fff08087892 */ /* 0x000fc4000f8ec0ff */
[----:B------:R-:W-:Y:S02]  /*5140*/  ULOP3.LUT UR6, UR6, 0x3fff, URZ, 0xc0, !UPT ;  /* 0x00003fff06067892 */ /* 0x000fe4000f8ec0ff */
[----:B------:R-:W-:Y:S02]  /*5150*/  ULOP3.LUT UR5, UR5, 0x3fff, URZ, 0xc0, !UPT ;  /* 0x00003fff05057892 */ /* 0x000fe4000f8ec0ff */
[----:B------:R-:W-:Y:S02]  /*5160*/  UISETP.LT.AND UP0, UPT, UR38, 0x1, UPT ;  /* 0x000000012600788c */ /* 0x000fe4000bf01270 */
[----:B------:R-:W-:Y:S01]  /*5170*/  UISETP.NE.AND UP4, UPT, UR39, 0x1, UPT ;  /* 0x000000012700788c */ /* 0x000fe2000bf85270 */
[----:B------:R-:W3:Y:S01]  /*5180*/  LDCU UR36, c[0x0][0x374] ;  /* 0x00006e80ff2477ac */ /* 0x000ee20008000800 */
[----:B------:R-:W-:Y:S02]  /*5190*/  ULOP3.LUT UR27, UR10, 0x10000, URZ, 0xfc, !UPT ;  /* 0x000100000a1b7892 */ /* 0x000fe4000f8efcff */
[----:B------:R-:W-:Y:S01]  /*51a0*/  ULOP3.LUT UR28, UR8, 0x10000, URZ, 0xfc, !UPT ;  /* 0x00010000081c7892 */ /* 0x000fe2000f8efcff */
[----:B--2---:R-:W-:Y:S01]  /*51b0*/  R2UR UR19, R0 ;  /* 0x00000000001372ca */ /* 0x004fe200000e0000 */
[----:B------:R-:W-:-:S02]  /*51c0*/  ULOP3.LUT UR29, UR6, 0x10000, URZ, 0xfc, !UPT ;  /* 0x00010000061d7892 */ /* 0x000fc4000f8efcff */
[----:B------:R-:W-:Y:S02]  /*51d0*/  ULOP3.LUT UR30, UR5, 0x10000, URZ, 0xfc, !UPT ;  /* 0x00010000051e7892 */ /* 0x000fe4000f8efcff */
[----:B------:R-:W-:Y:S02]  /*51e0*/  USEL UR41, UR38, 0x1, !UP0 ;  /* 0x0000000126297887 */ /* 0x000fe4000c000000 */
[----:B------:R-:W-:Y:S01]  /*51f0*/  UISETP.NE.AND UP3, UPT, UR47, URZ, UPT ;  /* 0x000000ff2f00728c */ /* 0x000fe2000bf65270 */
[----:B------:R-:W-:Y:S01]  /*5200*/  UMOV UR15, URZ ;  /* 0x000000ff000f7c82 */ /* 0x000fe20008000000 */
[----:B------:R-:W-:-:S04]  /*5210*/  UMOV UR14, URZ ;  /* 0x000000ff000e7c82 */ /* 0x000fc80008000000 */
[----:B------:R-:W-:Y:S02]  /*5220*/  UIADD3 UR24, UPT, UPT, UR19, 0x80, URZ ;  /* 0x0000008013187890 */ /* 0x000fe4000fffe0ff */
[----:B------:R-:W-:Y:S02]  /*5230*/  UIADD3 UR43, UPT, UPT, UR19, 0x84, URZ ;  /* 0x00000084132b7890 */ /* 0x000fe4000fffe0ff */
[----:B------:R-:W-:-:S04]  /*5240*/  USHF.R.U32.HI UR4, URZ, 0x11, UR24 ;  /* 0x00000011ff047899 */ /* 0x000fc80008011618 */
[----:B------:R-:W-:-:S04]  /*5250*/  ULOP3.LUT UR4, UR4, 0x6000, URZ, 0xc0, !UPT ;  /* 0x0000600004047892 */ /* 0x000fc8000f8ec0ff */
[----:B-1-3--:R-:W-:-:S12]  /*5260*/  ULOP3.LUT UR42, UR4, 0x1010, URZ, 0xfc, !UPT ;  /* 0x00001010042a7892 */ /* 0x00afd8000f8efcff */
.L_x_110:
[C---:B------:R-:W-:Y:S02]  /*5270*/  LEA R2, R9.reuse, UR18, 0x3 ;  /* 0x0000001209027c11 */ /* 0x040fe4000f8e18ff */
[----:B------:R-:W-:Y:S02]  /*5280*/  SHF.L.U32 R5, R8, 0x1f, RZ ;  /* 0x0000001f08057819 */ /* 0x000fe400000006ff */
[----:B------:R-:W-:Y:S02]  /*5290*/  LEA R6, R9, UR18, 0x4 ;  /* 0x0000001209067c11 */ /* 0x000fe4000f8e20ff */
[----:B------:R-:W1:Y:S02]  /*52a0*/  SYNCS.PHASECHK.TRANS64.TRYWAIT P0, [R2+URZ+0x250], R5 ;  /* 0x00025005020075a7 */ /* 0x000e6400080011ff */
[----:B-1-3--:R-:W-:Y:S05]  /*52b0*/  @!P0 BRA `(.L_x_101) ;  /* 0x0000005c00648947 */ /* 0x00afea0003800000 */
.L_x_243:
[----:B-1----:R-:W1:Y:S01]  /*52c0*/  LDS.128 R4, [R6+0x2c0] ;  /* 0x0002c00006047984 */ /* 0x002e620000000c00 */
[----:B------:R-:W-:Y:S01]  /*52d0*/  @!PT LDS RZ, [RZ] ;  /* 0x00000000fffff984 */ /* 0x000fe20000000800 */
[----:B------:R-:W-:Y:S01]  /*52e0*/  @!PT LDS RZ, [RZ] ;  /* 0x00000000fffff984 */ /* 0x000fe20000000800 */
[----:B------:R-:W-:Y:S01]  /*52f0*/  @!PT LDS RZ, [RZ] ;  /* 0x00000000fffff984 */ /* 0x000fe20000000800 */
[----:B------:R-:W-:Y:S01]  /*5300*/  @!PT LDS RZ, [RZ] ;  /* 0x00000000fffff984 */ /* 0x000fe20000000800 */
[----:B------:R2:W-:Y:S06]  /*5310*/  MEMBAR.ALL.CTA ;  /* 0x0000000000007992 */ /* 0x0005ec0000008000 */
[----:B--2---:R-:W2:Y:S01]  /*5320*/  FENCE.VIEW.ASYNC.S ;  /* 0x00000000000073c6 */ /* 0x004ea20000000000 */
[----:B-1----:R-:W-:-:S13]  /*5330*/  LOP3.LUT P0, RZ, R6, 0x1, RZ, 0xc0, !PT ;  /* 0x0000000106ff7812 */ /* 0x002fda000780c0ff */
[----:B--2---:R-:W-:Y:S01]  /*5340*/  VOTEU.ANY UP2, P0 ;  /* 0x0000000000ff7886 */ /* 0x004fe20000040100 */
[----:B------:R-:W-:-:S13]  /*5350*/  PLOP3.LUT P0, PT, PT, PT, UP2, 0x80, 0x8 ;  /* 0x000000000008781c */ /* 0x000fda0003f0f028 */
[----:B------:R-:W-:Y:S02]  /*5360*/  @P0 MOV R0, R4 ;  /* 0x0000000400000202 */ /* 0x000fe40000000f00 */
[----:B------:R-:W-:Y:S02]  /*5370*/  @P0 LOP3.LUT R4, R5, 0xffff, RZ, 0xc0, !PT ;  /* 0x0000ffff05040812 */ /* 0x000fe400078ec0ff */
[----:B------:R-:W-:Y:S01]  /*5380*/  @P0 R2UR UR5, R0 ;  /* 0x00000000000502ca */ /* 0x000fe200000e0000 */
[----:B------:R-:W-:Y:S01]  /*5390*/  VIADD R0, R2, 0x260 ;  /* 0x0000026002007836 */ /* 0x000fe20000000000 */
[----:B------:R-:W-:-:S04]  /*53a0*/  @P0 R2UR UR4, R4 ;  /* 0x00000000040402ca */ /* 0x000fc800000e0000 */
[----:B------:R-:W-:-:S04]  /*53b0*/  PRMT R0, RZ, 0x654, R0 ;  /* 0x00000654ff007816 */ /* 0x000fc80000000000 */
[----:B------:R1:W-:Y:S03]  /*53c0*/  SYNCS.ARRIVE.TRANS64.RED.A1T0 RZ, [R0+URZ], RZ ;  /* 0x000000ff00ff79a7 */ /* 0x0003e600081004ff */
[----:B------:R-:W-:Y:S02]  /*53d0*/  @UP2 UMOV UR33, UR5 ;  /* 0x0000000500212c82 */ /* 0x000fe40008000000 */
[----:B------:R-:W-:Y:S01]  /*53e0*/  @UP2 UMOV UR31, UR4 ;  /* 0x00000004001f2c82 */ /* 0x000fe20008000000 */
[----:B------:R-:W-:Y:S05]  /*53f0*/  BRA.U !UP5, `(.L_x_102) ;  /* 0x000000010dd07547 */ /* 0x000fea000b800000 */
[----:B------:R-:W2:Y:S01]  /*5400*/  LDCU.128 UR20, c[0x0][0xf10] ;  /* 0x0001e200ff1477ac */ /* 0x000ea20008000c00 */
[----:B------:R-:W3:Y:S01]  /*5410*/  LDCU UR32, c[0x0][0xf20] ;  /* 0x0001e400ff2077ac */ /* 0x000ee20008000800 */
[----:B------:R-:W4:Y:S01]  /*5420*/  LDCU UR25, c[0x0][0xf0c] ;  /* 0x0001e180ff1977ac */ /* 0x000f220008000800 */
[----:B------:R-:W1:Y:S01]  /*5430*/  LDCU.64 UR8, c[0x0][0xf28] ;  /* 0x0001e500ff0877ac */ /* 0x000e620008000a00 */
[----:B--2---:R-:W-:Y:S02]  /*5440*/  UIMAD.WIDE.U32 UR6, UR36, UR23, URZ ;  /* 0x00000017240672a5 */ /* 0x004fe4000f8e00ff */
[----:B------:R-:W-:Y:S02]  /*5450*/  UIMAD.WIDE.U32 UR4, UR37, UR20, URZ ;  /* 0x00000014250472a5 */ /* 0x000fe4000f8e00ff */
[----:B------:R-:W-:Y:S02]  /*5460*/  UISETP.NE.AND UP0, UPT, UR22, 0x1, UPT ;  /* 0x000000011600788c */ /* 0x000fe4000bf05270 */
[----:B------:R-:W-:Y:S01]  /*5470*/  UIMAD.WIDE.U32 UR16, UR31, UR23, URZ ;  /* 0x000000171f1072a5 */ /* 0x000fe2000f8e00ff */
[----:B------:R-:W-:-:S02]  /*5480*/  UMOV UR6, UR7 ;  /* 0x0000000700067c82 */ /* 0x000fc40008000000 */
[----:B------:R-:W-:Y:S01]  /*5490*/  UMOV UR4, UR5 ;  /* 0x0000000500047c82 */ /* 0x000fe20008000000 */
[----:B---3--:R-:W-:Y:S02]  /*54a0*/  USHF.R.U32.HI UR6, URZ, UR32, UR6 ;  /* 0x00000020ff067299 */ /* 0x008fe40008011606 */
[----:B----4-:R-:W-:Y:S02]  /*54b0*/  UISETP.NE.AND UP1, UPT, UR25, 0x1, UPT ;  /* 0x000000011900788c */ /* 0x010fe4000bf25270 */
[----:B------:R-:W-:Y:S02]  /*54c0*/  USHF.R.U32.HI UR4, URZ, UR21, UR4 ;  /* 0x00000015ff047299 */ /* 0x000fe40008011604 */
[----:B------:R-:W-:Y:S02]  /*54d0*/  USEL UR5, UR36, UR6, !UP0 ;  /* 0x0000000624057287 */ /* 0x000fe4000c000000 */
[----:B------:R-:W-:Y:S02]  /*54e0*/  USEL UR6, UR37, UR4, !UP1 ;  /* 0x0000000425067287 */ /* 0x000fe4000c800000 */
[----:B-1----:R-:W-:Y:S01]  /*54f0*/  UIMAD.WIDE.U32 UR10, UR5, UR8, URZ ;  /* 0x00000008050a72a5 */ /* 0x002fe2000f8e00ff */
[----:B------:R-:W-:Y:S01]  /*5500*/  UMOV UR4, UR17 ;  /* 0x0000001100047c82 */ /* 0x000fe20008000000 */
[----:B------:R-:W-:-:S02]  /*5510*/  UIMAD.WIDE.U32 UR12, UR33, UR20, URZ ;  /* 0x00000014210c72a5 */ /* 0x000fc4000f8e00ff */
        /* <DEDUP_REMOVED lines=34> */
.L_x_102:
[----:B------:R-:W2:Y:S02]  /*5740*/  LDCU UR4, c[0x0][0xf30] ;  /* 0x0001e600ff0477ac */ /* 0x000ea40008000800 */
[----:B--2---:R-:W-:-:S09]  /*5750*/  UISETP.NE.AND UP0, UPT, UR4, 0x1, UPT ;  /* 0x000000010400788c */ /* 0x004fd2000bf05270 */
[----:B------:R-:W-:Y:S05]  /*5760*/  BRA.U UP0, `(.L_x_103) ;  /* 0x00000001003c7547 */ /* 0x000fea000b800000 */
[----:B------:R-:W2:Y:S01]  /*5770*/  LDCU.128 UR8, c[0x0][0xf10] ;  /* 0x0001e200ff0877ac */ /* 0x000ea20008000c00 */
[----:B------:R-:W3:Y:S01]  /*5780*/  LDCU UR12, c[0x0][0xf0c] ;  /* 0x0001e180ff0c77ac */ /* 0x000ee20008000800 */
[----:B------:R-:W4:Y:S01]  /*5790*/  LDCU UR13, c[0x0][0xf20] ;  /* 0x0001e400ff0d77ac */ /* 0x000f220008000800 */
[----:B--2---:R-:W-:Y:S02]  /*57a0*/  UIMAD.WIDE.U32 UR6, UR33, UR8, URZ ;  /* 0x00000008210672a5 */ /* 0x004fe4000f8e00ff */
[----:B------:R-:W-:Y:S02]  /*57b0*/  UIMAD.WIDE.U32 UR4, UR31, UR11, URZ ;  /* 0x0000000b1f0472a5 */ /* 0x000fe4000f8e00ff */
[----:B---3--:R-:W-:Y:S02]  /*57c0*/  UISETP.NE.AND UP0, UPT, UR12, 0x1, UPT ;  /* 0x000000010c00788c */ /* 0x008fe4000bf05270 */
[----:B------:R-:W-:Y:S01]  /*57d0*/  UISETP.NE.AND UP1, UPT, UR10, 0x1, UPT ;  /* 0x000000010a00788c */ /* 0x000fe2000bf25270 */
[----:B------:R-:W-:-:S02]  /*57e0*/  UMOV UR6, UR7 ;  /* 0x0000000700067c82 */ /* 0x000fc40008000000 */
[----:B------:R-:W-:Y:S01]  /*57f0*/  UMOV UR4, UR5 ;  /* 0x0000000500047c82 */ /* 0x000fe20008000000 */
[----:B------:R-:W-:Y:S02]  /*5800*/  USHF.R.U32.HI UR9, URZ, UR9, UR6 ;  /* 0x00000009ff097299 */ /* 0x000fe40008011606 */
[----:B----4-:R-:W-:Y:S02]  /*5810*/  USHF.R.U32.HI UR4, URZ, UR13, UR4 ;  /* 0x0000000dff047299 */ /* 0x010fe40008011604 */
[----:B------:R-:W-:Y:S02]  /*5820*/  USEL UR5, UR33, UR9, !UP0 ;  /* 0x0000000921057287 */ /* 0x000fe4000c000000 */
[----:B------:R-:W-:-:S04]  /*5830*/  USEL UR4, UR31, UR4, !UP1 ;  /* 0x000000041f047287 */ /* 0x000fc8000c800000 */
[----:B------:R-:W-:-:S04]  /*5840*/  UIADD3 UR4, UPT, UPT, UR5, -UR4, URZ ;  /* 0x8000000405047290 */ /* 0x000fc8000fffe0ff */
[----:B------:R-:W-:-:S12]  /*5850*/  UIMAD UR31, UR4, UR10, UR31 ;  /* 0x0000000a041f72a4 */ /* 0x000fd8000f8e021f */
.L_x_103:
[----:B------:R-:W-:Y:S01]  /*5860*/  IADD3 R9, PT, PT, R9, 0x1, RZ ;  /* 0x0000000109097810 */ /* 0x000fe20007ffe0ff */
[----:B------:R-:W-:Y:S06]  /*5870*/  BRA.U UP3, `(.L_x_104) ;  /* 0x00000005030c7547 */ /* 0x000fec000b800000 */
[----:B------:R-:W2:Y:S01]  /*5880*/  LDCU UR4, c[0x0][0x38c] ;  /* 0x00007180ff0477ac */ /* 0x000ea20008000800 */
[----:B------:R-:W-:Y:S02]  /*5890*/  PLOP3.LUT P1, PT, PT, PT, PT, 0x80, 0x8 ;  /* 0x000000000008781c */ /* 0x000fe40003f2f070 */
[----:B------:R-:W-:Y:S01]  /*58a0*/  SHF.L.U32 R5, R10, 0x1f, RZ ;  /* 0x0000001f0a057819 */ /* 0x000fe200000006ff */
[----:B------:R-:W-:Y:S02]  /*58b0*/  ULEA UR32, UR35, UR18, 0x3 ;  /* 0x0000001223207291 */ /* 0x000fe4000f8e18ff */
[----:B------:R-:W-:-:S04]  /*58c0*/  ULEA.HI UR25, UR34, UR34, URZ, 0x1 ;  /* 0x0000002222197291 */ /* 0x000fc8000f8f08ff */
[----:B------:R-:W-:-:S04]  /*58d0*/  ULOP3.LUT UR25, UR25, 0x7ffffffe, URZ, 0xc0, !UPT ;  /* 0x7ffffffe19197892 */ /* 0x000fc8000f8ec0ff */
[----:B------:R-:W-:Y:S02]  /*58e0*/  UIADD3 UR25, UPT, UPT, -UR25, UR34, URZ ;  /* 0x0000002219197290 */ /* 0x000fe4000fffe1ff */
[----:B--2---:R-:W-:Y:S02]  /*58f0*/  UISETP.GE.AND UP0, UPT, UR4, 0x1, UPT ;  /* 0x000000010400788c */ /* 0x004fe4000bf06270 */
[----:B------:R-:W-:-:S04]  /*5900*/  ULEA UR25, UR25, UR43, 0x1 ;  /* 0x0000002b19197291 */ /* 0x000fc8000f8e08ff */
[----:B------:R-:W-:-:S05]  /*5910*/  PLOP3.LUT P0, PT, PT, PT, UP0, 0x80, 0x8 ;  /* 0x000000000008781c */ /* 0x000fca0003f0f008 */
[----:B------:R-:W-:-:S08]  /*5920*/  @UP0 ULEA UR4, UR15, UR18, 0x3 ;  /* 0x000000120f040291 */ /* 0x000fd0000f8e18ff */
[----:B-1----:R-:W-:-:S04]  /*5930*/  @P0 SHF.L.U32 R0, R3, 0x1f, RZ ;  /* 0x0000001f03000819 */ /* 0x002fc800000006ff */
[----:B------:R1:W2:Y:S01]  /*5940*/  @P0 SYNCS.PHASECHK.TRANS64.TRYWAIT P1, [UR4], R0 ;  /* 0x00000000ff0005a7 */ /* 0x0002a20008021104 */
[----:B------:R-:W3:Y:S02]  /*5950*/  SYNCS.PHASECHK.TRANS64.TRYWAIT P0, [UR32+0x280], R5 ;  /* 0x00028005ff0075a7 */ /* 0x000ee40008001120 */
[----:B-123--:R-:W-:Y:S05]  /*5960*/  @!P0 BRA `(.L_x_105) ;  /* 0x0000005400cc8947 */ /* 0x00efea0003800000 */
.L_x_245:
[----:B------:R-:W-:Y:S01]  /*5970*/  UMOV UR20, UR14 ;  /* 0x0000000e00147c82 */ /* 0x000fe20008000000 */
[----:B------:R-:W-:Y:S05]  /*5980*/  BRA.U !UP0, `(.L_x_106) ;  /* 0x0000000108b87547 */ /* 0x000fea000b800000 */
[----:B------:R-:W-:Y:S02]  /*5990*/  USHF.R.U32.HI UR4, URZ, 0x1a, UR25 ;  /* 0x0000001aff047899 */ /* 0x000fe40008011619 */
[----:B------:R-:W-:Y:S02]  /*59a0*/  UIADD3 UR20, UPT, UPT, UR41, UR14, URZ ;  /* 0x0000000e29147290 */ /* 0x000fe4000fffe0ff */
[----:B------:R-:W-:Y:S02]  /*59b0*/  ULOP3.LUT UR4, UR4, 0x30, URZ, 0xc0, !UPT ;  /* 0x0000003004047892 */ /* 0x000fe4000f8ec0ff */
[----:B------:R-:W-:Y:S02]  /*59c0*/  ULEA UR21, UR35, UR19, 0x6 ;  /* 0x0000001323157291 */ /* 0x000fe4000f8e30ff */
[----:B------:R-:W-:Y:S01]  /*59d0*/  ULOP3.LUT UR22, UR4, 0x480, URZ, 0xfc, !UPT ;  /* 0x0000048004167892 */ /* 0x000fe2000f8efcff */
[----:B------:R-:W-:Y:S01]  /*59e0*/  UMOV UR17, URZ ;  /* 0x000000ff00117c82 */ /* 0x000fe20008000000 */
[----:B------:R-:W-:-:S02]  /*59f0*/  UMOV UR16, UR38 ;  /* 0x0000002600107c82 */ /* 0x000fc40008000000 */
[----:B------:R-:W-:Y:S01]  /*5a00*/  UPRMT UR23, UR22, 0x5410, UR42 ;  /* 0x0000541016177896 */ /* 0x000fe2000800002a */
[----:B------:R-:W-:Y:S02]  /*5a10*/  UMOV UR4, UR15 ;  /* 0x0000000f00047c82 */ /* 0x000fe40008000000 */
[----:B------:R-:W-:-:S09]  /*5a20*/  UMOV UR22, URZ ;  /* 0x000000ff00167c82 */ /* 0x000fd20008000000 */
.L_x_109:
[----:B--2---:R-:W-:Y:S01]  /*5a30*/  ULEA UR7, UR4, UR18, 0x3 ;  /* 0x0000001204077291 */ /* 0x004fe2000f8e18ff */
[----:B---3--:R-:W-:Y:S11]  /*5a40*/  @P1 BRA `(.L_x_107) ;  /* 0x00000000000c1947 */ /* 0x008ff60003800000 */
[----:B-1----:R-:W-:Y:S04]  /*5a50*/  SHF.L.U32 R5, R3, 0x1f, RZ ;  /* 0x0000001f03057819 */ /* 0x002fe800000006ff */
[----:B------:R-:W1:Y:S02]  /*5a60*/  SYNCS.PHASECHK.TRANS64.TRYWAIT P0, [UR7], R5 ;  /* 0x00000005ff0075a7 */ /* 0x000e640008001107 */
[----:B-1----:R-:W-:Y:S05]  /*5a70*/  @!P0 BRA `(.L_x_108) ;  /* 0x0000005400a08947 */ /* 0x002fea0003800000 */
.L_x_107:
[----:B------:R-:W-:Y:S01]  /*5a80*/  UISETP.NE.AND UP0, UPT, UR16, 0x1, UPT ;  /* 0x000000011000788c */ /* 0x000fe2000bf05270 */
[----:B------:R-:W-:Y:S01]  /*5a90*/  PLOP3.LUT P1, PT, PT, PT, PT, 0x80, 0x8 ;  /* 0x000000000008781c */ /* 0x000fe20003f2f070 */
[----:B------:R-:W-:Y:S02]  /*5aa0*/  UIADD3 UR5, UPT, UPT, UR4, 0x1, URZ ;  /* 0x0000000104057890 */ /* 0x000fe4000fffe0ff */
[----:B------:R-:W-:Y:S02]  /*5ab0*/  ULEA UR12, UR4, UR29, 0x5 ;  /* 0x0000001d040c7291 */ /* 0x000fe4000f8e28ff */
[----:B------:R-:W-:Y:S01]  /*5ac0*/  UISETP.NE.AND UP1, UPT, UR5, 0x21, UPT ;  /* 0x000000210500788c */ /* 0x000fe2000bf25270 */
[----:B------:R-:W-:Y:S01]  /*5ad0*/  PLOP3.LUT P0, PT, PT, PT, UP0, 0x80, 0x8 ;  /* 0x000000000008781c */ /* 0x000fe20003f0f008 */
[----:B------:R-:W-:Y:S02]  /*5ae0*/  ULEA UR10, UR4, UR30, 0x5 ;  /* 0x0000001e040a7291 */ /* 0x000fe4000f8e28ff */
[----:B------:R-:W-:Y:S02]  /*5af0*/  USEL UR6, URZ, 0x1, UP1 ;  /* 0x00000001ff067887 */ /* 0x000fe40008800000 */
[----:B------:R-:W-:Y:S02]  /*5b00*/  USEL UR15, UR5, URZ, UP1 ;  /* 0x000000ff050f7287 */ /* 0x000fe40008800000 */
[----:B------:R-:W-:Y:S02]  /*5b10*/  ULEA UR8, UR4, UR28, 0x6 ;  /* 0x0000001c04087291 */ /* 0x000fe4000f8e30ff */
[----:B------:R-:W-:Y:S01]  /*5b20*/  @UP0 ULEA UR5, UR15, UR18, 0x3 ;  /* 0x000000120f050291 */ /* 0x000fe2000f8e18ff */
[----:B------:R-:W-:Y:S01]  /*5b30*/  LOP3.LUT R3, R3, UR6, RZ, 0x3c, !PT ;  /* 0x0000000603037c12 */ /* 0x000fe2000f8e3cff */
[----:B------:R-:W-:Y:S02]  /*5b40*/  UISETP.NE.U32.AND UP0, UPT, UR17, URZ, UPT ;  /* 0x000000ff1100728c */ /* 0x000fe4000bf05070 */
[----:B------:R-:W-:Y:S01]  /*5b50*/  ULEA UR6, UR4, UR27, 0x8 ;  /* 0x0000001b04067291 */ /* 0x000fe2000f8e40ff */
[----:B-1----:R-:W-:Y:S01]  /*5b60*/  @P0 SHF.L.U32 R0, R3, 0x1f, RZ ;  /* 0x0000001f03000819 */ /* 0x002fe200000006ff */
[----:B------:R-:W-:Y:S01]  /*5b70*/  UMOV UR13, 0x4008 ;  /* 0x00004008000d7882 */ /* 0x000fe20000000000 */
[----:B------:R-:W-:Y:S01]  /*5b80*/  UMOV UR11, 0x4008 ;  /* 0x00004008000b7882 */ /* 0x000fe20000000000 */
[----:B------:R-:W-:Y:S01]  /*5b90*/  UMOV UR9, 0xc0004010 ;  /* 0xc000401000097882 */ /* 0x000fe20000000000 */
[----:B------:R2:W3:Y:S01]  /*5ba0*/  @P0 SYNCS.PHASECHK.TRANS64.TRYWAIT P1, [UR5], R0 ;  /* 0x00000000ff0005a7 */ /* 0x0004e20008021105 */
[----:B------:R-:W-:Y:S01]  /*5bb0*/  UIADD3 UR5, UPT, UPT, UR7, 0x108, URZ ;  /* 0x0000010807057890 */ /* 0x000fe2000fffe0ff */
[----:B------:R2:W-:Y:S01]  /*5bc0*/  UTCCP.T.S.2CTA.4x32dp128bit tmem[UR19+0x80], gdesc[UR12] ;  /* 0x0000800c130079e7 */ /* 0x0005e20009300000 */
[----:B------:R-:W-:Y:S01]  /*5bd0*/  UIADD3 UR14, UPT, UPT, UR14, 0x1, URZ ;  /* 0x000000010e0e7890 */ /* 0x000fe2000fffe0ff */
[----:B------:R2:W-:Y:S01]  /*5be0*/  UTCCP.T.S.2CTA.4x32dp128bit tmem[UR19+0x84], gdesc[UR10] ;  /* 0x0000840a130079e7 */ /* 0x0005e20009300000 */
[----:B------:R-:W-:Y:S01]  /*5bf0*/  UIADD3 UR16, UPT, UPT, UR16, -0x1, URZ ;  /* 0xffffffff10107890 */ /* 0x000fe2000fffe0ff */
[----:B------:R-:W-:Y:S01]  /*5c00*/  UMOV UR7, 0xc0004010 ;  /* 0xc000401000077882 */ /* 0x000fe20000000000 */
[----:B------:R-:W-:Y:S01]  /*5c10*/  UMOV UR17, 0x1 ;  /* 0x0000000100117882 */ /* 0x000fe20000000000 */
[----:B------:R2:W-:Y:S01]  /*5c20*/  UTCOMMA.2CTA.4X gdesc[UR6], gdesc[UR8], tmem[UR21], tmem[UR22], idesc[UR23], tmem[UR24], UP0 ;  /* 0x80181608060075ea */ /* 0x0005e20008200015 */
[----:B------:R-:W-:Y:S01]  /*5c30*/  UISETP.NE.AND UP0, UPT, UR14, UR20, UPT ;  /* 0x000000140e00728c */ /* 0x000fe2000bf05270 */
[----:B------:R2:W-:Y:S01]  /*5c40*/  UTCBAR.2CTA.MULTICAST [UR5], URZ, UR26 ;  /* 0x000000ff050073e9 */ /* 0x0005e2000820081a */
[----:B------:R-:W-:Y:S07]  /*5c50*/  UMOV UR4, UR15 ;  /* 0x0000000f00047c82 */ /* 0x000fee0008000000 */
[----:B------:R-:W-:Y:S05]  /*5c60*/  BRA.U UP0, `(.L_x_109) ;  /* 0xfffffffd00707547 */ /* 0x000fea000b83ffff */
.L_x_106:
[----:B------:R-:W-:Y:S01]  /*5c70*/  UIADD3 UR4, UPT, UPT, UR32, 0x270, URZ ;  /* 0x0000027020047890 */ /* 0x000fe2000fffe0ff */
[----:B------:R-:W-:-:S08]  /*5c80*/  UMOV UR14, UR20 ;  /* 0x00000014000e7c82 */ /* 0x000fd00008000000 */
[----:B------:R4:W-:Y:S01]  /*5c90*/  UTCBAR.2CTA.MULTICAST [UR4], URZ, UR40 ;  /* 0x000000ff040073e9 */ /* 0x0009e20008200828 */
[----:B------:R-:W-:Y:S02]  /*5ca0*/  NOP ;  /* 0x0000000000007918 */ /* 0x000fe40000000000 */
.L_x_104:
[----:B--2---:R-:W-:Y:S01]  /*5cb0*/  R2UR UR5, R90 ;  /* 0x000000005a0572ca */ /* 0x004fe200000e0000 */
[----:B----4-:R-:W-:Y:S01]  /*5cc0*/  UIADD3 UR4, UPT, UPT, UR35, 0x1, URZ ;  /* 0x0000000123047890 */ /* 0x010fe2000fffe0ff */
[----:B------:R-:W-:-:S03]  /*5cd0*/  ISETP.NE.AND P0, PT, R9, 0x2, PT ;  /* 0x000000020900780c */ /* 0x000fc60003f05270 */
[----:B------:R-:W-:Y:S01]  /*5ce0*/  UISETP.NE.AND UP0, UPT, UR4, 0x2, UPT ;  /* 0x000000020400788c */ /* 0x000fe2000bf05270 */
[----:B-1----:R-:W-:Y:S02]  /*5cf0*/  SEL R5, RZ, 0x1, P0 ;  /* 0x00000001ff057807 */ /* 0x002fe40000000000 */
[----:B------:R-:W-:Y:S01]  /*5d00*/  SEL R9, R9, RZ, P0 ;  /* 0x000000ff09097207 */ /* 0x000fe20000000000 */
[----:B------:R-:W-:Y:S01]  /*5d10*/  USEL UR35, UR4, URZ, UP0 ;  /* 0x000000ff04237287 */ /* 0x000fe20008000000 */
[----:B------:R-:W-:-:S03]  /*5d20*/  LOP3.LUT R8, R8, R5, RZ, 0x3c, !PT ;  /* 0x0000000508087212 */ /* 0x000fc600078e3cff */
[----:B------:R-:W-:Y:S02]  /*5d30*/  UIADD3 UR34, UPT, UPT, UR31, UR5, URZ ;  /* 0x000000051f227290 */ /* 0x000fe4000fffe0ff */
[----:B------:R-:W-:-:S06]  /*5d40*/  USEL UR5, URZ, 0x1, UP0 ;  /* 0x00000001ff057887 */ /* 0x000fcc0008000000 */
[----:B------:R-:W-:Y:S01]  /*5d50*/  LOP3.LUT R10, R10, UR5, RZ, 0x3c, !PT ;  /* 0x000000050a0a7c12 */ /* 0x000fe2000f8e3cff */
[----:B------:R-:W-:Y:S06]  /*5d60*/  BRA.U UP2, `(.L_x_110) ;  /* 0xfffffff502407547 */ /* 0x000fec000b83ffff */
[----:B------:R-:W1:Y:S01]  /*5d70*/  S2UR UR8, SR_CgaCtaId ;  /* 0x00000000000879c3 */ /* 0x000e620000008800 */
[----:B------:R-:W-:Y:S01]  /*5d80*/  ELECT P0, URZ, PT ;  /* 0x0000000000ff782f */ /* 0x000fe20003800000 */
[----:B------:R-:W-:Y:S01]  /*5d90*/  HFMA2 R0, -RZ, RZ, 0, 5.9604644775390625e-08 ;  /* 0x00000001ff007431 */ /* 0x000fe200000001ff */
[----:B------:R-:W-:-:S05]  /*5da0*/  UMOV UR4, 0x40 ;  /* 0x0000004000047882 */ /* 0x000fca0000000000 */
[----:B------:R-:W-:Y:S01]  /*5db0*/  UVIRTCOUNT.DEALLOC.SMPOOL 0x80 ;  /* 0x000000800000784c */ /* 0x000fe20000000000 */
[----:B------:R-:W-:Y:S02]  /*5dc0*/  UISETP.NE.AND UP0, UPT, UR47, URZ, UPT ;  /* 0x000000ff2f00728c */ /* 0x000fe4000bf05270 */
[----:B-1----:R-:W-:-:S09]  /*5dd0*/  ULEA UR8, UR8, UR4, 0x18 ;  /* 0x0000000408087291 */ /* 0x002fd2000f8ec0ff */
[----:B------:R1:W-:Y:S01]  /*5de0*/  @P0 STS.U8 [UR8+0x1c], R0 ;  /* 0x00001c00ff000988 */ /* 0x0003e20008000008 */
[----:B------:R-:W-:Y:S05]  /*5df0*/  BRA.U UP0, `(.L_x_111) ;  /* 0x0000000100587547 */ /* 0x000fea000b800000 */
[----:B------:R-:W-:Y:S01]  /*5e00*/  UIADD3 UR5, UPT, UPT, UR18, 0x280, URZ ;  /* 0x0000028012057890 */ /* 0x000fe2000fffe0ff */
[----:B------:R-:W-:-:S03]  /*5e10*/  SHF.L.U32 R3, R10, 0x1f, RZ ;  /* 0x0000001f0a037819 */ /* 0x000fc600000006ff */
[----:B------:R-:W-:-:S09]  /*5e20*/  ULEA UR4, UR35, UR5, 0x3 ;  /* 0x0000000523047291 */ /* 0x000fd2000f8e18ff */
[----:B------:R-:W2:Y:S02]  /*5e30*/  SYNCS.PHASECHK.TRANS64.TRYWAIT P0, [UR4], R3 ;  /* 0x00000003ff0075a7 */ /* 0x000ea40008001104 */
[----:B--2---:R-:W-:Y:S05]  /*5e40*/  @!P0 BRA `(.L_x_112) ;  /* 0x0000005000c48947 */ /* 0x004fea0003800000 */
.L_x_248:
[----:B------:R-:W-:-:S04]  /*5e50*/  UIADD3 UR4, UPT, UPT, UR35, 0x1, URZ ;  /* 0x0000000123047890 */ /* 0x000fc8000fffe0ff */
[----:B------:R-:W-:-:S04]  /*5e60*/  UISETP.NE.AND UP1, UPT, UR4, 0x2, UPT ;  /* 0x000000020400788c */ /* 0x000fc8000bf25270 */
[----:B------:R-:W-:Y:S02]  /*5e70*/  USEL UR6, URZ, 0x1, UP1 ;  /* 0x00000001ff067887 */ /* 0x000fe40008800000 */
[----:B------:R-:W-:-:S04]  /*5e80*/  USEL UR4, UR4, URZ, UP1 ;  /* 0x000000ff04047287 */ /* 0x000fc80008800000 */
[----:B------:R-:W-:Y:S01]  /*5e90*/  ULEA UR4, UR4, UR5, 0x3 ;  /* 0x0000000504047291 */ /* 0x000fe2000f8e18ff */
[----:B-1----:R-:W-:-:S04]  /*5ea0*/  LOP3.LUT R3, R10, UR6, RZ, 0x3c, !PT ;  /* 0x000000060a037c12 */ /* 0x002fc8000f8e3cff */
[----:B------:R-:W-:Y:S01]  /*5eb0*/  SHF.L.U32 R3, R3, 0x1f, RZ ;  /* 0x0000001f03037819 */ /* 0x000fe200000006ff */
[----:B------:R-:W-:-:S04]  /*5ec0*/  IMAD.U32 R0, RZ, RZ, UR4 ;  /* 0x00000004ff007e24 */ /* 0x000fc8000f8e00ff */
[----:B------:R1:W2:Y:S03]  /*5ed0*/  SYNCS.PHASECHK.TRANS64.TRYWAIT P0, [R0+URZ], R3 ;  /* 0x00000003000075a7 */ /* 0x0002a600080011ff */
[----:B--2---:R-:W-:Y:S05]  /*5ee0*/  @!P0 NANOSLEEP.SYNCS 0x989680 ;  /* 0x009896800000895d */ /* 0x004fea0003900000 */
[----:B------:R-:W2:Y:S02]  /*5ef0*/  @!P0 SYNCS.PHASECHK.TRANS64 P0, [R0+URZ], R3 ;  /* 0x00000003000085a7 */ /* 0x000ea400080010ff */
[----:B--2---:R-:W-:Y:S05]  /*5f00*/  @P0 BRA `(.L_x_113) ;  /* 0x0000000000200947 */ /* 0x004fea0003800000 */
.L_x_114:
[----:B--2---:R2:W4:Y:S02]  /*5f10*/  SYNCS.PHASECHK.TRANS64.TRYWAIT P0, [R0+URZ], R3 ;  /* 0x00000003000075a7 */ /* 0x00452400080011ff */
[----:B----4-:R-:W-:Y:S05]  /*5f20*/  @!P0 NANOSLEEP.SYNCS 0x989680 ;  /* 0x009896800000895d */ /* 0x010fea0003900000 */
[----:B------:R-:W4:Y:S02]  /*5f30*/  @!P0 SYNCS.PHASECHK.TRANS64 P0, [R0+URZ], R3 ;  /* 0x00000003000085a7 */ /* 0x000f2400080010ff */
[----:B----4-:R-:W-:Y:S05]  /*5f40*/  @!P0 BRA `(.L_x_114) ;  /* 0xfffffffc00f08947 */ /* 0x010fea000383ffff */
[----:B------:R-:W-:Y:S05]  /*5f50*/  BRA `(.L_x_113) ;  /* 0x00000000000c7947 */ /* 0x000fea0003800000 */
.L_x_111:
[----:B------:R-:W-:-:S04]  /*5f60*/  UIADD3 UR4, UPT, UPT, UR18, 0x2b0, URZ ;  /* 0x000002b012047890 */ /* 0x000fc8000fffe0ff */
[----:B------:R-:W-:-:S09]  /*5f70*/  UPRMT UR4, UR46, 0x654, UR4 ;  /* 0x000006542e047896 */ /* 0x000fd20008000004 */
[----:B------:R-:W-:Y:S03]  /*5f80*/  SYNCS.ARRIVE.TRANS64.RED.A1T0 RZ, [UR4], RZ ;  /* 0x000000ffffff79a7 */ /* 0x000fe60008100404 */
.L_x_113:
[----:B-12---:R-:W-:Y:S01]  /*5f90*/  SHF.L.U32 R3, RZ, 0x1f, RZ ;  /* 0x0000001fff037819 */ /* 0x006fe200000006ff */
[----:B------:R-:W-:Y:S01]  /*5fa0*/  UIADD3 UR4, UPT, UPT, UR18, 0x2b0, URZ ;  /* 0x000002b012047890 */ /* 0x000fe2000fffe0ff */
[----:B------:R-:W-:Y:S02]  /*5fb0*/  PLOP3.LUT P0, PT, PT, PT, UP0, 0x80, 0x8 ;  /* 0x000000000008781c */ /* 0x000fe40003f0f008 */
[----:B---3--:R-:W1:Y:S02]  /*5fc0*/  SYNCS.PHASECHK.TRANS64.TRYWAIT P1, [UR18+0x2b0], R3 ;  /* 0x0002b003ff0075a7 */ /* 0x008e640008021112 */
[----:B-1----:R-:W-:Y:S09]  /*5fd0*/  @!P1 BRA `(.L_x_115) ;  /* 0x0000005000789947 */ /* 0x002ff20003800000 */
.L_x_250:
[----:B------:R-:W-:Y:S01]  /*5fe0*/  @!UP0 UPRMT UR4, UR46, 0x654, UR4 ;  /* 0x000006542e048896 */ /* 0x000fe20008000004 */
[----:B------:R-:W-:Y:S01]  /*5ff0*/  UMOV UR5, 0xffff ;  /* 0x0000ffff00057882 */ /* 0x000fe20000000000 */
[----:B------:R-:W-:-:S07]  /*6000*/  UMOV UR6, 0x1 ;  /* 0x0000000100067882 */ /* 0x000fce0000000000 */
[----:B------:R-:W-:Y:S01]  /*6010*/  @!P0 SYNCS.ARRIVE.TRANS64.RED.A1T0 RZ, [UR4], RZ ;  /* 0x000000ffffff89a7 */ /* 0x000fe20008100404 */
[----:B------:R-:W-:Y:S01]  /*6020*/  NOP ;  /* 0x0000000000007918 */ /* 0x000fe20000000000 */
[----:B-1----:R-:W1:Y:S01]  /*6030*/  LDS R0, [UR8+0x14] ;  /* 0x00001408ff007984 */ /* 0x002e620008000800 */
[----:B------:R-:W-:-:S04]  /*6040*/  ULOP3.LUT UR4, UR19, 0xffff, URZ, 0xc0, !UPT ;  /* 0x0000ffff13047892 */ /* 0x000fc8000f8ec0ff */
[----:B------:R-:W-:-:S04]  /*6050*/  USHF.R.U32.HI UR4, URZ, 0x5, UR4 ;  /* 0x00000005ff047899 */ /* 0x000fc80008011604 */
[----:B------:R-:W-:Y:S02]  /*6060*/  USHF.L.U32 UR5, UR5, UR4, URZ ;  /* 0x0000000405057299 */ /* 0x000fe400080006ff */
[----:B------:R-:W-:-:S04]  /*6070*/  USHF.L.U32 UR4, UR6, UR4, URZ ;  /* 0x0000000406047299 */ /* 0x000fc800080006ff */
[----:B-1----:R-:W-:-:S04]  /*6080*/  LOP3.LUT R0, R0, UR5, RZ, 0xc0, !PT ;  /* 0x0000000500007c12 */ /* 0x002fc8000f8ec0ff */
[----:B------:R-:W-:-:S13]  /*6090*/  ISETP.NE.AND P0, PT, R0, UR5, PT ;  /* 0x0000000500007c0c */ /* 0x000fda000bf05270 */
[----:B------:R-:W-:Y:S05]  /*60a0*/  @P0 BRA `(.L_x_116) ;  /* 0x0000000000580947 */ /* 0x000fea0003800000 */
[----:B------:R-:W1:Y:S02]  /*60b0*/  LDS R0, [UR8+0x18] ;  /* 0x00001808ff007984 */ /* 0x000e640008000800 */
[----:B-1----:R-:W-:-:S04]  /*60c0*/  LOP3.LUT R0, R0, UR4, RZ, 0xc0, !PT ;  /* 0x0000000400007c12 */ /* 0x002fc8000f8ec0ff */
[----:B------:R-:W-:-:S13]  /*60d0*/  ISETP.NE.AND P0, PT, R0, UR4, PT ;  /* 0x0000000400007c0c */ /* 0x000fda000bf05270 */
[----:B------:R-:W-:Y:S05]  /*60e0*/  @P0 BRA `(.L_x_117) ;  /* 0x00000000003c0947 */ /* 0x000fea0003800000 */
[----:B------:R-:W1:Y:S01]  /*60f0*/  S2R R2, SR_LANEID ;  /* 0x0000000000027919 */ /* 0x000e620000000000 */
[----:B------:R-:W-:Y:S01]  /*6100*/  ULOP3.LUT UR5, URZ, UR5, URZ, 0x33, !UPT ;  /* 0x00000005ff057292 */ /* 0x000fe2000f8e33ff */
[----:B------:R-:W-:Y:S01]  /*6110*/  LOP3.LUT R4, RZ, UR4, RZ, 0x33, !PT ;  /* 0x00000004ff047c12 */ /* 0x000fe2000f8e33ff */
[----:B------:R-:W-:Y:S02]  /*6120*/  VOTEU.ANY UR4, UPT, PT ;  /* 0x0000000000047886 */ /* 0x000fe400038e0100 */
[----:B------:R-:W-:Y:S01]  /*6130*/  UFLO.U32 UR4, UR4 ;  /* 0x00000004000472bd */ /* 0x000fe200080e0000 */
[----:B------:R-:W2:Y:S01]  /*6140*/  REDUX UR6, R4 ;  /* 0x00000000040673c4 */ /* 0x000ea20000000000 */
[----:B------:R-:W-:-:S06]  /*6150*/  IMAD.U32 R0, RZ, RZ, UR5 ;  /* 0x00000005ff007e24 */ /* 0x000fcc000f8e00ff */
[----:B------:R3:W-:Y:S01]  /*6160*/  UTCATOMSWS.AND URZ, UR5 ;  /* 0x0000000500ff79e3 */ /* 0x0007e20008000000 */
[----:B------:R-:W4:Y:S01]  /*6170*/  REDUX UR7, R0 ;  /* 0x00000000000773c4 */ /* 0x000f220000000000 */
[----:B-1----:R-:W-:Y:S01]  /*6180*/  ISETP.EQ.U32.AND P0, PT, R2, UR4, PT ;  /* 0x0000000402007c0c */ /* 0x002fe2000bf02070 */
[----:B--2---:R-:W-:Y:S01]  /*6190*/  IMAD.U32 R2, RZ, RZ, UR6 ;  /* 0x00000006ff027e24 */ /* 0x004fe2000f8e00ff */
[----:B----4-:R-:W-:-:S11]  /*61a0*/  MOV R3, UR7 ;  /* 0x0000000700037c02 */ /* 0x010fd60008000f00 */
[----:B------:R3:W-:Y:S04]  /*61b0*/  @P0 ATOMS.AND RZ, [UR8+0x14], R3 ;  /* 0x00001403ffff098c */ /* 0x0007e8000a800008 */
[----:B------:R3:W-:Y:S01]  /*61c0*/  @P0 ATOMS.AND RZ, [UR8+0x18], R2 ;  /* 0x00001802ffff098c */ /* 0x0007e2000a800008 */
[----:B------:R-:W-:Y:S05]  /*61d0*/  BRA `(.L_x_118) ;  /* 0x0000000000147947 */ /* 0x000fea0003800000 */
.L_x_117:
[----:B------:R-:W-:Y:S02]  /*61e0*/  MOV R2, 0x6200 ;  /* 0x0000620000027802 */ /* 0x000fe40000000f00 */
[----:B-----5:R-:W-:Y:S05]  /*61f0*/  CALL.REL.NOINC `($__internal_0_$__cuda_sm10x_tcgen05_guardrail_trap_col_being_dealloced_not_returned_by_alloc) ;  /* 0x0000005000e47944 */ /* 0x020fea0003c00000 */
[----:B------:R-:W-:Y:S05]  /*6200*/  BRA `(.L_x_118) ;  /* 0x0000000000087947 */ /* 0x000fea0003800000 */
.L_x_116:
[----:B------:R-:W-:Y:S02]  /*6210*/  MOV R2, 0x6230 ;  /* 0x0000623000027802 */ /* 0x000fe40000000f00 */
[----:B-----5:R-:W-:Y:S05]  /*6220*/  CALL.REL.NOINC `($__internal_2_$__cuda_sm10x_tcgen05_guardrail_trap_unallocated_columns_being_dealloced) ;  /* 0x0000005000f07944 */ /* 0x020fea0003c00000 */
.L_x_118:
[----:B------:R-:W-:Y:S01]  /*6230*/  NOP ;  /* 0x0000000000007918 */ /* 0x000fe20000000000 */
[----:B---3--:R-:W-:Y:S05]  /*6240*/  EXIT ;  /* 0x000000000000794d */ /* 0x008fea0003800000 */
.L_x_89:
[----:B------:R-:W-:-:S09]  /*6250*/  UISETP.NE.OR UP0, UPT, UR24, 0x3, !UP5 ;  /* 0x000000031800788c */ /* 0x000fd2000ef05670 */
[----:B------:R-:W-:Y:S05]  /*6260*/  BRA.U UP0, `(.L_x_119) ;  /* 0x0000000d00f07547 */ /* 0x000fea000b800000 */
[----:B------:R-:W1:Y:S01]  /*6270*/  LDCU UR32, c[0x0][0x370] ;  /* 0x00006e00ff2077ac */ /* 0x000e620008000800 */
[----:B------:R-:W2:Y:S01]  /*6280*/  LDC.64 R16, c[0x0][0x348] ;  /* 0x0000d200ff107b82 */ /* 0x000ea20000000a00 */
[----:B------:R-:W-:Y:S02]  /*6290*/  HFMA2 R13, -RZ, RZ, 0, 0 ;  /* 0x00000000ff0d7431 */ /* 0x000fe400000001ff */
[----:B------:R-:W-:Y:S01]  /*62a0*/  IMAD.MOV.U32 R15, RZ, RZ, 0x1 ;  /* 0x00000001ff0f7424 */ /* 0x000fe200078e00ff */
[----:B------:R-:W1:Y:S01]  /*62b0*/  LDCU.128 UR28, c[0x0][0xf10] ;  /* 0x0001e200ff1c77ac */ /* 0x000e620008000c00 */
[----:B------:R-:W-:Y:S01]  /*62c0*/  IMAD.MOV.U32 R14, RZ, RZ, RZ ;  /* 0x000000ffff0e7224 */ /* 0x000fe200078e00ff */
[----:B------:R-:W-:Y:S01]  /*62d0*/  MOV R7, 0x2000 ;  /* 0x0000200000077802 */ /* 0x000fe20000000f00 */
[----:B------:R-:W3:Y:S01]  /*62e0*/  LDCU UR27, c[0x0][0x374] ;  /* 0x00006e80ff1b77ac */ /* 0x000ee20008000800 */
[----:B------:R-:W4:Y:S01]  /*62f0*/  LDC.64 R2, c[0x0][0xc88] ;  /* 0x00032200ff027b82 */ /* 0x000f220000000a00 */
[----:B------:R-:W3:Y:S01]  /*6300*/  LDCU UR15, c[0x0][0xf0c] ;  /* 0x0001e180ff0f77ac */ /* 0x000ee20008000800 */
[----:B------:R-:W3:Y:S06]  /*6310*/  LDCU UR36, c[0x0][0xf20] ;  /* 0x0001e400ff2477ac */ /* 0x000eec0008000800 */
[----:B------:R-:W2:Y:S01]  /*6320*/  LDC.64 R4, c[0x0][0xc90] ;  /* 0x00032400ff047b82 */ /* 0x000ea20000000a00 */
[----:B------:R-:W3:Y:S01]  /*6330*/  LDCU UR4, c[0x0][0xf30] ;  /* 0x0001e600ff0477ac */ /* 0x000ee20008000800 */
[----:B-1----:R-:W-:-:S02]  /*6340*/  UIMAD.WIDE.U32 UR6, UR32, UR28, URZ ;  /* 0x0000001c200672a5 */ /* 0x002fc4000f8e00ff */
[----:B---3--:R-:W-:Y:S01]  /*6350*/  UIMAD.WIDE.U32 UR8, UR27, UR31, URZ ;  /* 0x0000001f1b0872a5 */ /* 0x008fe2000f8e00ff */
[----:B------:R-:W-:Y:S01]  /*6360*/  UMOV UR24, 0x400 ;  /* 0x0000040000187882 */ /* 0x000fe20000000000 */
[----:B------:R-:W-:-:S03]  /*6370*/  UPLOP3.LUT UP3, UPT, UPT, UPT, UPT, 0x40, 0x4 ;  /* 0x000000000004789c */ /* 0x000fc60003f6e870 */
[----:B------:R-:W-:Y:S01]  /*6380*/  UMOV UR6, UR7 ;  /* 0x0000000700067c82 */ /* 0x000fe20008000000 */
[----:B------:R-:W-:Y:S01]  /*6390*/  UISETP.GE.AND UP0, UPT, UR39, 0x1, UPT ;  /* 0x000000012700788c */ /* 0x000fe2000bf06270 */
[----:B------:R-:W-:Y:S01]  /*63a0*/  UMOV UR33, UR9 ;  /* 0x0000000900217c82 */ /* 0x000fe20008000000 */
[----:B------:R-:W-:Y:S01]  /*63b0*/  UISETP.NE.AND UP4, UPT, UR39, 0x1, UPT ;  /* 0x000000012700788c */ /* 0x000fe2000bf85270 */
[----:B------:R-:W1:Y:S01]  /*63c0*/  LDCU.64 UR16, c[0x0][0xf28] ;  /* 0x0001e500ff1077ac */ /* 0x000e620008000a00 */
[----:B------:R-:W-:Y:S02]  /*63d0*/  ULEA UR24, UR58, UR24, 0x18 ;  /* 0x000000183a187291 */ /* 0x000fe4000f8ec0ff */
[----:B------:R-:W-:Y:S02]  /*63e0*/  UISETP.NE.AND UP6, UPT, UR15, 0x1, UPT ;  /* 0x000000010f00788c */ /* 0x000fe4000bfc5270 */
[----:B------:R-:W-:Y:S02]  /*63f0*/  UISETP.NE.AND UP5, UPT, UR30, 0x1, UPT ;  /* 0x000000011e00788c */ /* 0x000fe4000bfa5270 */
[----:B------:R-:W-:-:S02]  /*6400*/  USHF.R.U32.HI UR35, URZ, UR29, UR6 ;  /* 0x0000001dff237299 */ /* 0x000fc40008011606 */
[----:B------:R-:W-:Y:S02]  /*6410*/  USHF.R.U32.HI UR33, URZ, UR36, UR33 ;  /* 0x00000024ff217299 */ /* 0x000fe40008011621 */
[----:B------:R-:W-:Y:S01]  /*6420*/  UISETP.NE.AND UP2, UPT, UR4, 0x1, UPT ;  /* 0x000000010400788c */ /* 0x000fe2000bf45270 */
[----:B------:R-:W-:-:S10]  /*6430*/  UMOV UR12, URZ ;  /* 0x000000ff000c7c82 */ /* 0x000fd40008000000 */
.L_x_128:
[C---:B------:R-:W-:Y:S02]  /*6440*/  LEA R12, R14.reuse, UR24, 0x3 ;  /* 0x000000180e0c7c11 */ /* 0x040fe4000f8e18ff */
[----:B------:R-:W-:Y:S02]  /*6450*/  SHF.L.U32 R9, R13, 0x1f, RZ ;  /* 0x0000001f0d097819 */ /* 0x000fe400000006ff */
[----:B------:R-:W-:Y:S02]  /*6460*/  LEA R10, R14, UR24, 0x4 ;  /* 0x000000180e0a7c11 */ /* 0x000fe4000f8e20ff */
[----:B---3--:R-:W3:Y:S02]  /*6470*/  SYNCS.PHASECHK.TRANS64.TRYWAIT P0, [R12+URZ+0x250], R9 ;  /* 0x000250090c0075a7 */ /* 0x008ee400080011ff */
[----:B---3--:R-:W-:Y:S05]  /*6480*/  @!P0 BRA `(.L_x_120) ;  /* 0x0000004c00648947 */ /* 0x008fea0003800000 */
.L_x_251:
[----:B---3--:R-:W3:Y:S01]  /*6490*/  LDS.128 R8, [R10+0x2c0] ;  /* 0x0002c0000a087984 */ /* 0x008ee20000000c00 */
[----:B------:R-:W-:Y:S01]  /*64a0*/  UISETP.GE.AND UP0, UPT, UR39, 0x1, UPT ;  /* 0x000000012700788c */ /* 0x000fe2000bf06270 */
[----:B------:R-:W-:Y:S01]  /*64b0*/  @!PT LDS RZ, [RZ] ;  /* 0x00000000fffff984 */ /* 0x000fe20000000800 */
[----:B------:R-:W-:Y:S01]  /*64c0*/  @!PT LDS RZ, [RZ] ;  /* 0x00000000fffff984 */ /* 0x000fe20000000800 */
[----:B------:R-:W-:Y:S01]  /*64d0*/  @!PT LDS RZ, [RZ] ;  /* 0x00000000fffff984 */ /* 0x000fe20000000800 */
[----:B------:R-:W-:Y:S01]  /*64e0*/  @!PT LDS RZ, [RZ] ;  /* 0x00000000fffff984 */ /* 0x000fe20000000800 */
[----:B------:R1:W-:Y:S06]  /*64f0*/  MEMBAR.ALL.CTA ;  /* 0x0000000000007992 */ /* 0x0003ec0000008000 */
[----:B-1----:R-:W1:Y:S01]  /*6500*/  FENCE.VIEW.ASYNC.S ;  /* 0x00000000000073c6 */ /* 0x002e620000000000 */
[----:B---3--:R-:W-:Y:S11]  /*6510*/  LOP3.LUT P0, RZ, R10, 0x1, RZ, 0xc0, !PT ;  /* 0x000000010aff7812 */ /* 0x008ff6000780c0ff */
[----:B------:R-:W-:Y:S02]  /*6520*/  @!UPT UIADD3 URZ, UPT, UPT, URZ, URZ, URZ ;  /* 0x000000fffffff290 */ /* 0x000fe4000fffe0ff */
[----:B-1----:R-:W-:Y:S01]  /*6530*/  VOTEU.ANY UP1, P0 ;  /* 0x0000000000ff7886 */ /* 0x002fe20000020100 */
[----:B------:R-:W-:Y:S11]  /*6540*/  PLOP3.LUT P0, PT, PT, PT, UP1, 0x80, 0x8 ;  /* 0x000000000008781c */ /* 0x000ff60003f0f018 */
[----:B------:R-:W-:Y:S02]  /*6550*/  @!UPT UIADD3 URZ, UPT, UPT, URZ, URZ, URZ ;  /* 0x000000fffffff290 */ /* 0x000fe4000fffe0ff */
[----:B------:R-:W-:Y:S02]  /*6560*/  @P0 SHF.R.U32.HI R0, RZ, 0x10, R9 ;  /* 0x00000010ff000819 */ /* 0x000fe40000011609 */
[----:B------:R-:W-:Y:S02]  /*6570*/  @P0 MOV R6, R8 ;  /* 0x0000000800060202 */ /* 0x000fe40000000f00 */
[----:B------:R-:W-:Y:S01]  /*6580*/  @P0 R2UR UR4, R0 ;  /* 0x00000000000402ca */ /* 0x000fe200000e0000 */
[----:B------:R-:W-:Y:S01]  /*6590*/  VIADD R0, R12, 0x260 ;  /* 0x000002600c007836 */ /* 0x000fe20000000000 */
[----:B------:R-:W-:Y:S02]  /*65a0*/  @P0 LOP3.LUT R8, R9, 0xffff, RZ, 0xc0, !PT ;  /* 0x0000ffff09080812 */ /* 0x000fe400078ec0ff */
[----:B------:R-:W-:Y:S02]  /*65b0*/  @P0 R2UR UR6, R6 ;  /* 0x00000000060602ca */ /* 0x000fe400000e0000 */
[----:B------:R-:W-:Y:S02]  /*65c0*/  PRMT R0, RZ, 0x654, R0 ;  /* 0x00000654ff007816 */ /* 0x000fe40000000000 */
[----:B------:R-:W-:Y:S02]  /*65d0*/  @P0 R2UR UR5, R8 ;  /* 0x00000000080502ca */ /* 0x000fe400000e0000 */
[----:B------:R1:W-:Y:S03]  /*65e0*/  SYNCS.ARRIVE.TRANS64.RED.A1T0 RZ, [R0+URZ], RZ ;  /* 0x000000ff00ff79a7 */ /* 0x0003e600081004ff */
[----:B------:R-:W-:Y:S04]  /*65f0*/  @UP1 UMOV UR26, UR4 ;  /* 0x00000004001a1c82 */ /* 0x000fe80008000000 */
[----:B------:R-:W-:Y:S04]  /*6600*/  @UP1 UMOV UR14, UR6 ;  /* 0x00000006000e1c82 */ /* 0x000fe80008000000 */
[----:B------:R-:W-:Y:S01]  /*6610*/  @UP1 UMOV UR13, UR5 ;  /* 0x00000005000d1c82 */ /* 0x000fe20008000000 */
[----:B------:R-:W-:Y:S05]  /*6620*/  BRA.U !UP0, `(.L_x_121) ;  /* 0x0000000108a47547 */ /* 0x000fea000b800000 */
[----:B------:R-:W-:Y:S02]  /*6630*/  UIMAD.WIDE.U32 UR8, UR13, UR31, URZ ;  /* 0x0000001f0d0872a5 */ /* 0x000fe4000f8e00ff */
[----:B------:R-:W-:Y:S02]  /*6640*/  UIMAD.WIDE.U32 UR10, UR14, UR28, URZ ;  /* 0x0000001c0e0a72a5 */ /* 0x000fe4000f8e00ff */
[----:B------:R-:W-:Y:S02]  /*6650*/  USEL UR4, UR27, UR33, !UP5 ;  /* 0x000000211b047287 */ /* 0x000fe4000e800000 */
[----:B------:R-:W-:Y:S02]  /*6660*/  USEL UR7, UR32, UR35, !UP6 ;  /* 0x0000002320077287 */ /* 0x000fe4000f000000 */
[----:B------:R-:W-:Y:S02]  /*6670*/  UIMAD.WIDE.U32 UR18, UR4, UR16, URZ ;  /* 0x00000010041272a5 */ /* 0x000fe4000f8e00ff */
[----:B------:R-:W-:Y:S01]  /*6680*/  UIMAD.WIDE.U32 UR20, UR7, UR16, URZ ;  /* 0x00000010071472a5 */ /* 0x000fe2000f8e00ff */
[----:B------:R-:W-:Y:S02]  /*6690*/  UMOV UR5, UR9 ;  /* 0x0000000900057c82 */ /* 0x000fe40008000000 */
[----:B------:R-:W-:Y:S03]  /*66a0*/  USHF.R.U32.HI UR6, URZ, UR36, UR5 ;  /* 0x00000024ff067299 */ /* 0x000fe60008011605 */
[----:B------:R-:W-:Y:S01]  /*66b0*/  UMOV UR5, UR11 ;  /* 0x0000000b00057c82 */ /* 0x000fe20008000000 */
[----:B------:R-:W-:Y:S02]  /*66c0*/  USEL UR6, UR13, UR6, !UP5 ;  /* 0x000000060d067287 */ /* 0x000fe4000e800000 */
[----:B------:R-:W-:Y:S02]  /*66d0*/  USHF.R.U32.HI UR8, URZ, UR29, UR5 ;  /* 0x0000001dff087299 */ /* 0x000fe40008011605 */
[----:B------:R-:W-:Y:S01]  /*66e0*/  UIMAD.WIDE.U32 UR10, UR6, UR16, URZ ;  /* 0x00000010060a72a5 */ /* 0x000fe2000f8e00ff */
[----:B------:R-:W-:Y:S02]  /*66f0*/  UMOV UR5, UR19 ;  /* 0x0000001300057c82 */ /* 0x000fe40008000000 */
[----:B------:R-:W-:Y:S03]  /*6700*/  @UP4 USHF.R.U32.HI UR4, URZ, UR17, UR5 ;  /* 0x00000011ff044299 */ /* 0x000fe60008011605 */
[----:B------:R-:W-:Y:S01]  /*6710*/  UMOV UR5, UR21 ;  /* 0x0000001500057c82 */ /* 0x000fe20008000000 */
[----:B------:R-:W-:Y:S02]  /*6720*/  UIMAD UR4, UR39, UR4, URZ ;  /* 0x00000004270472a4 */ /* 0x000fe4000f8e02ff */
[----:B------:R-:W-:Y:S02]  /*6730*/  @UP4 USHF.R.U32.HI UR7, URZ, UR17, UR5 ;  /* 0x00000011ff074299 */ /* 0x000fe40008011605 */
[----:B------:R-:W-:Y:S02]  /*6740*/  USEL UR5, UR14, UR8, !UP6 ;  /* 0x000000080e057287 */ /* 0x000fe4000f000000 */
[----:B------:R-:W-:Y:S02]  /*6750*/  UIMAD UR8, UR39, UR7, URZ ;  /* 0x00000007270872a4 */ /* 0x000fe4000f8e02ff */
[----:B------:R-:W-:Y:S03]  /*6760*/  UISETP.GE.AND UP0, UPT, UR6, UR4, UPT ;  /* 0x000000040600728c */ /* 0x000fe6000bf06270 */
[----:B------:R-:W-:Y:S01]  /*6770*/  UMOV UR4, UR11 ;  /* 0x0000000b00047c82 */ /* 0x000fe20008000000 */
[----:B------:R-:W-:Y:S02]  /*6780*/  UISETP.GE.OR UP0, UPT, UR5, UR8, UP0 ;  /* 0x000000080500728c */ /* 0x000fe40008706670 */
[----:B------:R-:W-:Y:S02]  /*6790*/  USHF.R.U32.HI UR4, URZ, UR17, UR4 ;  /* 0x00000011ff047299 */ /* 0x000fe40008011604 */
[----:B------:R-:W-:Y:S02]  /*67a0*/  UIMAD.WIDE.U32 UR8, UR5, UR16, URZ ;  /* 0x00000010050872a5 */ /* 0x000fe4000f8e00ff */
[----:B------:R-:W-:Y:S04]  /*67b0*/  USEL UR10, UR6, UR4, !UP4 ;  /* 0x00000004060a7287 */ /* 0x000fe8000e000000 */
[----:B------:R-:W-:Y:S01]  /*67c0*/  UIADD3 UR11, UPT, UPT, -UR10, URZ, URZ ;  /* 0x000000ff0a0b7290 */ /* 0x000fe2000fffe1ff */
[----:B------:R-:W-:Y:S02]  /*67d0*/  @!UP0 UMOV UR4, UR9 ;  /* 0x0000000900048c82 */ /* 0x000fe40008000000 */
[----:B------:R-:W-:Y:S02]  /*67e0*/  @!UP0 USHF.R.U32.HI UR4, URZ, UR17, UR4 ;  /* 0x00000011ff048299 */ /* 0x000fe40008011604 */
[----:B------:R-:W-:Y:S02]  /*67f0*/  UIMAD UR8, UR39, UR11, UR6 ;  /* 0x0000000b270872a4 */ /* 0x000fe4000f8e0206 */
[----:B------:R-:W-:Y:S04]  /*6800*/  @!UP0 USEL UR4, UR5, UR4, !UP4 ;  /* 0x0000000405048287 */ /* 0x000fe8000e000000 */
[----:B------:R-:W-:Y:S02]  /*6810*/  @!UP0 UIMAD UR8, UR7, UR8, UR4 ;  /* 0x00000008070882a4 */ /* 0x000fe4000f8e0204 */
[----:B------:R-:W-:Y:S02]  /*6820*/  @!UP0 UIADD3 UR9, UPT, UPT, UR10, -UR4, URZ ;  /* 0x800000040a098290 */ /* 0x000fe4000fffe0ff */
[----:B------:R-:W-:Y:S02]  /*6830*/  UIADD3 UR4, UPT, UPT, -UR5, URZ, URZ ;  /* 0x000000ff05047290 */ /* 0x000fe4000fffe1ff */
[----:B------:R-:W-:Y:S02]  /*6840*/  UIADD3 UR7, UPT, UPT, -UR6, URZ, URZ ;  /* 0x000000ff06077290 */ /* 0x000fe4000fffe1ff */
[----:B------:R-:W-:Y:S02]  /*6850*/  @!UP0 UIMAD UR6, UR9, UR39, UR5 ;  /* 0x00000027090682a4 */ /* 0x000fe4000f8e0205 */
[----:B------:R-:W-:Y:S02]  /*6860*/  UIMAD UR14, UR15, UR4, UR14 ;  /* 0x000000040f0e72a4 */ /* 0x000fe4000f8e020e */
[----:B------:R-:W-:Y:S01]  /*6870*/  UIMAD UR13, UR30, UR7, UR13 ;  /* 0x000000071e0d72a4 */ /* 0x000fe2000f8e020d */
[----:B------:R-:W-:Y:S02]  /*6880*/  @!UP0 UMOV UR5, UR8 ;  /* 0x0000000800058c82 */ /* 0x000fe40008000000 */
[----:B------:R-:W-:Y:S02]  /*6890*/  UIMAD UR14, UR5, UR15, UR14 ;  /* 0x0000000f050e72a4 */ /* 0x000fe4000f8e020e */
[----:B------:R-:W-:Y:S11]  /*68a0*/  UIMAD UR13, UR6, UR30, UR13 ;  /* 0x0000001e060d72a4 */ /* 0x000ff6000f8e020d */
[----:B------:R-:W-:Y:S01]  /*68b0*/  @!UPT UIADD3 URZ, UPT, UPT, URZ, URZ, URZ ;  /* 0x000000fffffff290 */ /* 0x000fe2000fffe0ff */
.L_x_121:
[----:B------:R-:W3:Y:S01]  /*68c0*/  @!UP2 LDCU.128 UR20, c[0x0][0xf10] ;  /* 0x0001e200ff14a7ac */ /* 0x000ee20008000c00 */
[C---:B--2---:R-:W-:Y:S02]  /*68d0*/  ISETP.NE.U32.AND P1, PT, R4.reuse, RZ, PT ;  /* 0x000000ff0400720c */ /* 0x044fe40003f25070 */
[----:B------:R-:W-:Y:S02]  /*68e0*/  ISETP.NE.U32.AND P0, PT, R4, RZ, PT ;  /* 0x000000ff0400720c */ /* 0x000fe40003f05070 */
[C---:B------:R-:W-:Y:S02]  /*68f0*/  ISETP.NE.AND.EX P1, PT, R5.reuse, RZ, PT, P1 ;  /* 0x000000ff0500720c */ /* 0x040fe40003f25310 */
[----:B------:R-:W-:Y:S01]  /*6900*/  ISETP.NE.AND.EX P0, PT, R5, RZ, PT, P0 ;  /* 0x000000ff0500720c */ /* 0x000fe20003f05300 */
[----:B------:R-:W2:Y:S01]  /*6910*/  @!UP2 LDCU UR5, c[0x0][0xf0c] ;  /* 0x0001e180ff05a7ac */ /* 0x000ea20008000800 */
[----:B------:R-:W-:Y:S02]  /*6920*/  USHF.L.U32 UR11, UR25, 0x7, URZ ;  /* 0x00000007190b7899 */ /* 0x000fe400080006ff */
[----:B------:R-:W-:Y:S02]  /*6930*/  USHF.L.U32 UR10, UR34, 0x6, URZ ;  /* 0x00000006220a7899 */ /* 0x000fe400080006ff */
[----:B---3--:R-:W-:Y:S07]  /*6940*/  UIMAD.WIDE.U32 UR6, UR14, UR20, URZ ;  /* 0x000000140e0672a5 */ /* 0x008fee000f8e00ff */
[----:B------:R-:W-:Y:S01]  /*6950*/  @!UP2 UMOV UR4, UR7 ;  /* 0x000000070004ac82 */ /* 0x000fe20008000000 */
[----:B--2---:R-:W-:Y:S02]  /*6960*/  @!UP2 UISETP.NE.AND UP0, UPT, UR5, 0x1, UPT ;  /* 0x000000010500a88c */ /* 0x004fe4000bf05270 */
[----:B------:R-:W-:Y:S02]  /*6970*/  @!UP2 USHF.R.U32.HI UR4, URZ, UR21, UR4 ;  /* 0x00000015ff04a299 */ /* 0x000fe40008011604 */
[----:B------:R-:W-:Y:S02]  /*6980*/  UIMAD.WIDE.U32 UR6, UR13, UR23, URZ ;  /* 0x000000170d0672a5 */ /* 0x000fe4000f8e00ff */
[----:B------:R-:W-:Y:S02]  /*6990*/  @!UP2 USEL UR8, UR14, UR4, !UP0 ;  /* 0x000000040e08a287 */ /* 0x000fe4000c000000 */
[----:B------:R-:W-:Y:S03]  /*69a0*/  @!UP2 UISETP.NE.AND UP0, UPT, UR22, 0x1, UPT ;  /* 0x000000011600a88c */ /* 0x000fe6000bf05270 */
[----:B------:R-:W-:Y:S02]  /*69b0*/  @!UP2 UMOV UR6, UR7 ;  /* 0x000000070006ac82 */ /* 0x000fe40008000000 */
[----:B------:R-:W2:Y:S02]  /*69c0*/  @!UP2 LDCU UR4, c[0x0][0xf20] ;  /* 0x0001e400ff04a7ac */ /* 0x000ea40008000800 */
[----:B--2---:R-:W-:Y:S04]  /*69d0*/  @!UP2 USHF.R.U32.HI UR6, URZ, UR4, UR6 ;  /* 0x00000004ff06a299 */ /* 0x004fe80008011606 */
[----:B------:R-:W-:Y:S04]  /*69e0*/  @!UP2 USEL UR6, UR13, UR6, !UP0 ;  /* 0x000000060d06a287 */ /* 0x000fe8000c000000 */
[----:B------:R-:W-:Y:S02]  /*69f0*/  @!UP2 UIADD3 UR4, UPT, UPT, -UR8, UR6, URZ ;  /* 0x000000060804a290 */ /* 0x000fe4000fffe1ff */
[----:B------:R-:W-:Y:S02]  /*6a00*/  @!UP2 UIADD3 UR6, UPT, UPT, UR8, -UR6, URZ ;  /* 0x800000060806a290 */ /* 0x000fe4000fffe0ff */
[----:B------:R-:W-:Y:S02]  /*6a10*/  @!UP2 UIMAD UR14, UR4, UR5, UR14 ;  /* 0x00000005040ea2a4 */ /* 0x000fe4000f8e020e */
[----:B------:R-:W-:Y:S01]  /*6a20*/  @!UP2 UIMAD UR13, UR6, UR22, UR13 ;  /* 0x00000016060da2a4 */ /* 0x000fe2000f8e020d */
[----:B------:R-:W-:Y:S11]  /*6a30*/  BRA.U UP3, `(.L_x_122) ;  /* 0x0000000103107547 */ /* 0x000ff6000b800000 */
[----:B-1----:R-:W-:Y:S04]  /*6a40*/  MOV R0, UR51 ;  /* 0x0000003300007c02 */ /* 0x002fe80008000f00 */
[----:B------:R-:W-:Y:S04]  /*6a50*/  SHF.L.U32 R9, R0, 0x1f, RZ ;  /* 0x0000001f00097819 */ /* 0x000fe800000006ff */
[----:B------:R-:W1:Y:S02]  /*6a60*/  SYNCS.PHASECHK.TRANS64.TRYWAIT P2, [UR24+0x248], R9 ;  /* 0x00024809ff0075a7 */ /* 0x000e640008041118 */
[----:B-1----:R-:W-:Y:S05]  /*6a70*/  @!P2 BRA `(.L_x_123) ;  /* 0x0000004400fca947 */ /* 0x002fea0003800000 */
.L_x_122:
[----:B------:R-:W-:Y:S05]  /*6a80*/  @!P1 BRA `(.L_x_124) ;  /* 0x0000000000309947 */ /* 0x000fea0003800000 */
[----:B----4-:R-:W-:Y:S01]  /*6a90*/  ISETP.NE.U32.AND P1, PT, R2, RZ, PT ;  /* 0x000000ff0200720c */ /* 0x010fe20003f25070 */
[----:B------:R-:W2:Y:S01]  /*6aa0*/  LDCU.64 UR4, c[0x0][0x358] ;  /* 0x00006b00ff0477ac */ /* 0x000ea20008000a00 */
[----:B------:R-:W-:Y:S02]  /*6ab0*/  IMAD.MOV.U32 R88, RZ, RZ, 0x1 ;  /* 0x00000001ff587424 */ /* 0x000fe400078e00ff */
[----:B------:R-:W-:Y:S11]  /*6ac0*/  ISETP.NE.AND.EX P1, PT, R3, RZ, PT, P1 ;  /* 0x000000ff0300720c */ /* 0x000ff60003f25310 */
[----:B------:R-:W-:Y:S02]  /*6ad0*/  @!UPT UIADD3 URZ, UPT, UPT, URZ, URZ, URZ ;  /* 0x000000fffffff290 */ /* 0x000fe4000fffe0ff */
[----:B-1----:R-:W1:Y:S01]  /*6ae0*/  @P1 LDC.64 R8, c[0x0][0xc88] ;  /* 0x00032200ff081b82 */ /* 0x002e620000000a00 */
[----:B------:R-:W-:Y:S04]  /*6af0*/  @P1 IMAD R0, R4, UR44, RZ ;  /* 0x0000002c04001c24 */ /* 0x000fe8000f8e02ff */
[----:B-1----:R-:W-:Y:S04]  /*6b00*/  @P1 IMAD.WIDE R8, R0, 0x4, R8 ;  /* 0x0000000400081825 */ /* 0x002fe800078e0208 */
[----:B------:R-:W-:Y:S01]  /*6b10*/  HFMA2 R0, -RZ, RZ, 0, 5.9604644775390625e-08 ;  /* 0x00000001ff007431 */ /* 0x000fe200000001ff */
[----:B--2--5:R2:W5:Y:S04]  /*6b20*/  @P1 LDG.E R41, desc[UR4][R8.64] ;  /* 0x0000000408291981 */ /* 0x024568000c1e1900 */
[----:B------:R-:W-:Y:S01]  /*6b30*/  @!P1 PRMT R88, R0, 0x7610, R88 ;  /* 0x0000761000589816 */ /* 0x000fe20000000058 */
[----:B--2---:R-:W3:Y:S06]  /*6b40*/  @!P1 LDC R41, c[0x0][0xc80] ;  /* 0x00032000ff299b82 */ /* 0x004eec0000000800 */
.L_x_124:
[----:B---3-5:R-:W-:Y:S01]  /*6b50*/  @!P0 FSETP.EQ.AND P1, PT, R41, RZ, PT ;  /* 0x000000ff2900820b */ /* 0x028fe20003f22000 */
[----:B------:R-:W-:Y:S01]  /*6b60*/  @!UPT UIADD3 URZ, UPT, UPT, URZ, URZ, URZ ;  /* 0x000000fffffff290 */ /* 0x000fe2000fffe0ff */
[----:B------:R-:W-:Y:S11]  /*6b70*/  @!P0 BRA `(.L_x_125) ;  /* 0x0000000000188947 */ /* 0x000ff60003800000 */
[----:B------:R-:W-:Y:S02]  /*6b80*/  LOP3.LUT P0, RZ, R88, 0xff, RZ, 0xc0, !PT ;  /* 0x000000ff58ff7812 */ /* 0x000fe4000780c0ff */
[----:B----4-:R-:W-:Y:S04]  /*6b90*/  ISETP.NE.U32.AND P1, PT, R2, RZ, PT ;  /* 0x000000ff0200720c */ /* 0x010fe80003f25070 */
[----:B------:R-:W-:Y:S04]  /*6ba0*/  ISETP.NE.AND.EX P1, PT, R3, RZ, PT, P1 ;  /* 0x000000ff0300720c */ /* 0x000fe80003f25310 */
[----:B------:R-:W-:Y:S03]  /*6bb0*/  PLOP3.LUT P1, PT, P1, PT, PT, 0x8, 0x80 ;  /* 0x000000000080781c */ /* 0x000fe60000f2e170 */
[----:B------:R-:W-:Y:S11]  /*6bc0*/  @P0 FSETP.EQ.AND P1, PT, R41, RZ, PT ;  /* 0x000000ff2900020b */ /* 0x000ff60003f22000 */
[----:B------:R-:W-:Y:S02]  /*6bd0*/  @!UPT UIADD3 URZ, UPT, UPT, URZ, URZ, URZ ;  /* 0x000000fffffff290 */ /* 0x000fe4000fffe0ff */
.L_x_125:
[----:B------:R-:W-:Y:S01]  /*6be0*/  ULEA UR4, UR12, UR24, 0x3 ;  /* 0x000000180c047291 */ /* 0x000fe2000f8e18ff */
[----:B-1----:R-:W-:Y:S02]  /*6bf0*/  SHF.L.U32 R9, R15, 0x1f, RZ ;  /* 0x0000001f0f097819 */ /* 0x002fe400000006ff */
[----:B------:R-:W-:Y:S04]  /*6c00*/  ELECT P0, URZ, PT ;  /* 0x0000000000ff782f */ /* 0x000fe80003800000 */
[----:B------:R-:W-:Y:S02]  /*6c10*/  PLOP3.LUT P1, PT, P1, P0, PT, 0xf2, 0x2f ;  /* 0x00000000002f781c */ /* 0x000fe40000f21e72 */
[----:B------:R-:W1:Y:S11]  /*6c20*/  SYNCS.PHASECHK.TRANS64.TRYWAIT P2, [UR4+0x228], R9 ;  /* 0x00022809ff0075a7 */ /* 0x000e760008041104 */
[----:B------:R-:W-:Y:S05]  /*6c30*/  @!P1 IADD3 R8, P0, PT, R16, 0x980, RZ ;  /* 0x0000098010089810 */ /* 0x000fea0007f1e0ff */
[----:B------:R-:W-:Y:S01]  /*6c40*/  @!P1 IMAD.X R6, RZ, RZ, R17, P0 ;  /* 0x000000ffff069224 */ /* 0x000fe200000e0611 */
[----:B-1----:R-:W-:Y:S07]  /*6c50*/  @!P2 BRA `(.L_x_126) ;  /* 0x00000044009ca947 */ /* 0x002fee0003800000 */
.L_x_254:
[----:B------:R-:W-:Y:S01]  /*6c60*/  @!P1 R2UR UR7, R6 ;  /* 0x00000000060792ca */ /* 0x000fe200000e0000 */
[----:B------:R-:W-:Y:S01]  /*6c70*/  UIADD3 UR5, UPT, UPT, UR12, 0x1, URZ ;  /* 0x000000010c057890 */ /* 0x000fe2000fffe0ff */
[----:B------:R-:W-:Y:S01]  /*6c80*/  @!P1 R2UR UR6, R8 ;  /* 0x00000000080692ca */ /* 0x000fe200000e0000 */
[----:B------:R-:W-:Y:S01]  /*6c90*/  UIADD3 UR9, UPT, UPT, UR4, 0x210, URZ ;  /* 0x0000021004097890 */ /* 0x000fe2000fffe0ff */
[----:B------:R-:W-:Y:S01]  /*6ca0*/  @!P1 IMAD.MOV.U32 R6, RZ, RZ, 0x2000 ;  /* 0x00002000ff069424 */ /* 0x000fe200078e00ff */
[----:B------:R-:W-:Y:S01]  /*6cb0*/  UISETP.NE.AND UP0, UPT, UR5, 0x3, UPT ;  /* 0x000000030500788c */ /* 0x000fe2000bf05270 */
[----:B------:R-:W-:Y:S01]  /*6cc0*/  VIADD R14, R14, 0x1 ;  /* 0x000000010e0e7836 */ /* 0x000fe20000000000 */
[----:B------:R-:W-:Y:S01]  /*6cd0*/  UMOV UR22, 0x0 ;  /* 0x0000000000167882 */ /* 0x000fe20000000000 */
[----:B------:R-:W-:Y:S01]  /*6ce0*/  UMOV UR23, 0x10000000 ;  /* 0x1000000000177882 */ /* 0x000fe20000000000 */
[----:B------:R-:W-:Y:S04]  /*6cf0*/  UPRMT UR20, UR58, 0x654, UR9 ;  /* 0x000006543a147896 */ /* 0x000fe80008000009 */
[----:B-1----:R-:W-:Y:S01]  /*6d00*/  IMAD.U32 R9, RZ, RZ, UR7 ;  /* 0x00000007ff097e24 */ /* 0x002fe2000f8e00ff */
[----:B------:R-:W-:Y:S01]  /*6d10*/  USEL UR7, URZ, 0x1, UP0 ;  /* 0x00000001ff077887 */ /* 0x000fe20008000000 */
[----:B------:R-:W-:Y:S01]  /*6d20*/  IMAD.U32 R8, RZ, RZ, UR6 ;  /* 0x00000006ff087e24 */ /* 0x000fe2000f8e00ff */
[----:B------:R-:W-:Y:S02]  /*6d30*/  USEL UR6, UR5, URZ, UP0 ;  /* 0x000000ff05067287 */ /* 0x000fe40008000000 */
[----:B------:R-:W-:Y:S01]  /*6d40*/  VOTEU.ALL UP0, P1 ;  /* 0x0000000000ff7886 */ /* 0x000fe20000800000 */
[----:B------:R-:W-:Y:S02]  /*6d50*/  @!P1 R2UR UR19, R9 ;  /* 0x00000000091392ca */ /* 0x000fe400000e0000 */
[----:B------:R-:W-:Y:S02]  /*6d60*/  @!P1 R2UR UR18, R8 ;  /* 0x00000000081292ca */ /* 0x000fe400000e0000 */
[----:B------:R-:W-:Y:S01]  /*6d70*/  @!UP0 ULEA UR5, UR12, UR24, 0xd ;  /* 0x000000180c058291 */ /* 0x000fe2000f8e68ff */
[----:B------:R-:W-:Y:S02]  /*6d80*/  LOP3.LUT R15, R15, UR7, RZ, 0x3c, !PT ;  /* 0x000000070f0f7c12 */ /* 0x000fe4000f8e3cff */
[----:B------:R-:W-:Y:S01]  /*6d90*/  UMOV UR12, UR44 ;  /* 0x0000002c000c7c82 */ /* 0x000fe20008000000 */
[----:B------:R-:W-:Y:S01]  /*6da0*/  @!UP0 UIADD3 UR8, UPT, UPT, UR5, 0x400, URZ ;  /* 0x0000040005088890 */ /* 0x000fe2000fffe0ff */
[----:B------:R-:W-:Y:S01]  /*6db0*/  SHF.L.U32 R0, R15, 0x1f, RZ ;  /* 0x0000001f0f007819 */ /* 0x000fe200000006ff */
[----:B------:R-:W-:Y:S01]  /*6dc0*/  VOTEU.ALL UP0, P1 ;  /* 0x0000000000ff7886 */ /* 0x000fe20000800000 */
[----:B------:R-:W-:Y:S06]  /*6dd0*/  ULEA UR5, UR6, UR24, 0x3 ;  /* 0x0000001806057291 */ /* 0x000fec000f8e18ff */
[----:B------:R1:W-:Y:S01]  /*6de0*/  @!UP0 UTMALDG.3D [UR8], [UR18], desc[UR22] ;  /* 0x00001608120085b4 */ /* 0x0003e20008011000 */
[----:B------:R1:W-:Y:S01]  /*6df0*/  @!P1 SYNCS.ARRIVE.TRANS64.RED.A0TR RZ, [UR4+0x210], R6 ;  /* 0x00021006ffff99a7 */ /* 0x0003e20008300404 */
[----:B------:R-:W-:Y:S01]  /*6e00*/  SYNCS.ARRIVE.TRANS64.RED.A1T0 RZ, [UR20], RZ ;  /* 0x000000ffffff79a7 */ /* 0x000fe20008100414 */
[----:B------:R-:W2:Y:S02]  /*6e10*/  SYNCS.PHASECHK.TRANS64.TRYWAIT P0, [UR5+0x228], R0 ;  /* 0x00022800ff0075a7 */ /* 0x000ea40008001105 */
[----:B-12---:R-:W-:Y:S05]  /*6e20*/  @!P0 BRA `(.L_x_127) ;  /* 0x0000004400408947 */ /* 0x006fea0003800000 */
.L_x_256:
[----:B------:R-:W-:Y:S01]  /*6e30*/  UIADD3 UR9, UPT, UPT, UR5, 0x210, URZ ;  /* 0x0000021005097890 */ /* 0x000fe2000fffe0ff */
[----:B------:R-:W-:Y:S01]  /*6e40*/  @!P1 IADD3 R6, P0, PT, R16, 0x980, RZ ;  /* 0x0000098010069810 */ /* 0x000fe20007f1e0ff */
[----:B------:R-:W-:Y:S01]  /*6e50*/  UPLOP3.LUT UP3, UPT, UPT, UPT, UPT, 0x80, 0x8 ;  /* 0x000000000008789c */ /* 0x000fe20003f6f070 */
[----:B------:R-:W-:Y:S01]  /*6e60*/  R2UR UR23, R90 ;  /* 0x000000005a1772ca */ /* 0x000fe200000e0000 */
[----:B------:R-:W-:Y:S01]  /*6e70*/  UMOV UR20, 0x0 ;  /* 0x0000000000147882 */ /* 0x000fe20000000000 */
[----:B------:R-:W-:Y:S01]  /*6e80*/  @!P1 R2UR UR7, R6 ;  /* 0x00000000060792ca */ /* 0x000fe200000e0000 */
[----:B-1----:R-:W-:Y:S01]  /*6e90*/  @!P1 IMAD.X R0, RZ, RZ, R17, P0 ;  /* 0x000000ffff009224 */ /* 0x002fe200000e0611 */
[----:B------:R-:W-:Y:S01]  /*6ea0*/  UMOV UR21, 0x10000000 ;  /* 0x1000000000157882 */ /* 0x000fe20000000000 */
[----:B------:R-:W-:Y:S01]  /*6eb0*/  UMOV UR12, UR44 ;  /* 0x0000002c000c7c82 */ /* 0x000fe20008000000 */
[----:B------:R-:W-:Y:S01]  /*6ec0*/  VOTEU.ALL UP0, P1 ;  /* 0x0000000000ff7886 */ /* 0x000fe20000800000 */
[----:B------:R-:W-:Y:S01]  /*6ed0*/  R2UR UR22, R91 ;  /* 0x000000005b1672ca */ /* 0x000fe200000e0000 */
[----:B------:R-:W-:Y:S01]  /*6ee0*/  UMOV UR44, UR26 ;  /* 0x0000001a002c7c82 */ /* 0x000fe20008000000 */
[----:B------:R-:W-:Y:S02]  /*6ef0*/  @!P1 R2UR UR4, R0 ;  /* 0x00000000000492ca */ /* 0x000fe400000e0000 */
[----:B------:R-:W-:Y:S01]  /*6f00*/  @!UP0 UIADD3 UR10, UPT, UPT, UR10, 0x20, URZ ;  /* 0x000000200a0a8890 */ /* 0x000fe2000fffe0ff */
[C---:B------:R-:W-:Y:S01]  /*6f10*/  ISETP.NE.AND P0, PT, R14.reuse, 0x2, PT ;  /* 0x000000020e00780c */ /* 0x040fe20003f05270 */
[----:B------:R-:W-:Y:S02]  /*6f20*/  UIADD3 UR34, UPT, UPT, UR13, UR23, URZ ;  /* 0x000000170d227290 */ /* 0x000fe4000fffe0ff */
[----:B------:R-:W-:Y:S01]  /*6f30*/  IMAD.U32 R8, RZ, RZ, UR7 ;  /* 0x00000007ff087e24 */ /* 0x000fe2000f8e00ff */
[----:B------:R-:W-:Y:S02]  /*6f40*/  SEL R0, RZ, 0x1, P0 ;  /* 0x00000001ff007807 */ /* 0x000fe40000000000 */
[----:B------:R-:W-:Y:S02]  /*6f50*/  SEL R14, R14, RZ, P0 ;  /* 0x000000ff0e0e7207 */ /* 0x000fe40000000000 */
[----:B------:R-:W-:Y:S01]  /*6f60*/  @!P1 R2UR UR18, R8 ;  /* 0x00000000081292ca */ /* 0x000fe200000e0000 */
[----:B------:R-:W-:Y:S01]  /*6f70*/  UIADD3 UR25, UPT, UPT, UR14, UR22, URZ ;  /* 0x000000160e197290 */ /* 0x000fe2000fffe0ff */
[----:B------:R-:W-:Y:S01]  /*6f80*/  IMAD.U32 R9, RZ, RZ, UR4 ;  /* 0x00000004ff097e24 */ /* 0x000fe2000f8e00ff */
[----:B------:R-:W-:Y:S01]  /*6f90*/  @!UP0 ULEA UR4, UR6, UR24, 0xd ;  /* 0x0000001806048291 */ /* 0x000fe2000f8e68ff */
[----:B------:R-:W-:Y:S03]  /*6fa0*/  LOP3.LUT R13, R13, R0, RZ, 0x3c, !PT ;  /* 0x000000000d0d7212 */ /* 0x000fe600078e3cff */
[----:B------:R-:W-:Y:S01]  /*6fb0*/  @!P1 R2UR UR19, R9 ;  /* 0x00000000091392ca */ /* 0x000fe200000e0000 */
[----:B------:R-:W-:Y:S01]  /*6fc0*/  @!UP0 UIADD3 UR8, UPT, UPT, UR4, 0x400, URZ ;  /* 0x0000040004088890 */ /* 0x000fe2000fffe0ff */
[----:B------:R-:W-:Y:S01]  /*6fd0*/  VOTEU.ALL UP0, P1 ;  /* 0x0000000000ff7886 */ /* 0x000fe20000800000 */
[----:B------:R-:W-:Y:S10]  /*6fe0*/  UPRMT UR4, UR58, 0x654, UR9 ;  /* 0x000006543a047896 */ /* 0x000ff40008000009 */
[----:B------:R1:W-:Y:S01]  /*6ff0*/  @!UP0 UTMALDG.3D [UR8], [UR18], desc[UR20] ;  /* 0x00001408120085b4 */ /* 0x0003e20008011000 */
[----:B------:R3:W-:Y:S01]  /*7000*/  @!P1 SYNCS.ARRIVE.TRANS64.RED.A0TR RZ, [UR5+0x210], R7 ;  /* 0x00021007ffff99a7 */ /* 0x0007e20008300405 */
[----:B------:R-:W-:Y:S01]  /*7010*/  SYNCS.ARRIVE.TRANS64.RED.A1T0 RZ, [UR4], RZ ;  /* 0x000000ffffff79a7 */ /* 0x000fe20008100404 */
[----:B------:R-:W-:Y:S04]  /*7020*/  UIADD3 UR4, UPT, UPT, UR6, 0x1, URZ ;  /* 0x0000000106047890 */ /* 0x000fe8000fffe0ff */
[----:B------:R-:W-:Y:S04]  /*7030*/  UISETP.NE.AND UP0, UPT, UR4, 0x3, UPT ;  /* 0x000000030400788c */ /* 0x000fe8000bf05270 */
[----:B------:R-:W-:Y:S06]  /*7040*/  USEL UR5, URZ, 0x1, UP0 ;  /* 0x00000001ff057887 */ /* 0x000fec0008000000 */
[----:B------:R-:W-:Y:S01]  /*7050*/  LOP3.LUT R15, R15, UR5, RZ, 0x3c, !PT ;  /* 0x000000050f0f7c12 */ /* 0x000fe2000f8e3cff */
[----:B-1----:R-:W-:Y:S01]  /*7060*/  USEL UR12, UR4, URZ, UP0 ;  /* 0x000000ff040c7287 */ /* 0x002fe20008000000 */
[----:B------:R-:W-:Y:S11]  /*7070*/  BRA.U UP1, `(.L_x_128) ;  /* 0xfffffff101f07547 */ /* 0x000ff6000b83ffff */
[----:B------:R-:W-:Y:S01]  /*7080*/  UIADD3 UR24, UPT, UPT, UR24, 0x228, URZ ;  /* 0x0000022818187890 */ /* 0x000fe2000fffe0ff */
[----:B----4-:R-:W-:-:S03]  /*7090*/  SHF.L.U32 R3, R15, 0x1f, RZ ;  /* 0x0000001f0f037819 */ /* 0x010fc600000006ff */
[----:B------:R-:W-:-:S09]  /*70a0*/  ULEA UR4, UR12, UR24, 0x3 ;  /* 0x000000180c047291 */ /* 0x000fd2000f8e18ff */
[----:B------:R-:W1:Y:S02]  /*70b0*/  SYNCS.PHASECHK.TRANS64.TRYWAIT P0, [UR4], R3 ;  /* 0x00000003ff0075a7 */ /* 0x000e640008001104 */
[----:B-1----:R-:W-:Y:S05]  /*70c0*/  @!P0 BRA `(.L_x_129) ;  /* 0x0000004000b08947 */ /* 0x002fea0003800000 */
.L_x_258:
        /* <DEDUP_REMOVED lines=9> */
.L_x_260:
        /* <DEDUP_REMOVED lines=8> */
.L_x_131:
[----:B-1----:R1:W2:Y:S02]  /*71e0*/  SYNCS.PHASECHK.TRANS64.TRYWAIT P0, [R0+URZ], R3 ;  /* 0x00000003000075a7 */ /* 0x0022a400080011ff */
[----:B--2---:R-:W-:Y:S05]  /*71f0*/  @!P0 NANOSLEEP.SYNCS 0x989680 ;  /* 0x009896800000895d */ /* 0x004fea0003900000 */
[----:B------:R-:W2:Y:S02]  /*7200*/  @!P0 SYNCS.PHASECHK.TRANS64 P0, [R0+URZ], R3 ;  /* 0x00000003000085a7 */ /* 0x000ea400080010ff */
[----:B--2---:R-:W-:Y:S05]  /*7210*/  @P0 EXIT ;  /* 0x000000000000094d */ /* 0x004fea0003800000 */
[----:B------:R-:W-:Y:S05]  /*7220*/  BRA `(.L_x_131) ;  /* 0xfffffffc00ec7947 */ /* 0x000fea000383ffff */
.L_x_119:
[----:B------:R-:W-:-:S06]  /*7230*/  UISETP.GE.AND UP0, UPT, UR24, 0x4, UPT ;  /* 0x000000041800788c */ /* 0x000fcc000bf06270 */
[----:B------:R-:W-:-:S13]  /*7240*/  PLOP3.LUT P0, PT, PT, PT, UP0, 0x80, 0x8 ;  /* 0x000000000008781c */ /* 0x000fda0003f0f008 */
[----:B------:R-:W-:Y:S05]  /*7250*/  @!P0 EXIT ;  /* 0x000000000000894d */ /* 0x000fea0003800000 */
[----:B------:R-:W-:Y:S01]  /*7260*/  BAR.SYNC.DEFER_BLOCKING 0x6, 0xa0 ;  /* 0x0182800000007b1d */ /* 0x000fe20000010000 */
[C---:B------:R-:W-:Y:S01]  /*7270*/  IMAD.SHL.U32 R5, R95.reuse, 0x20, RZ ;  /* 0x000000205f057824 */ /* 0x040fe200078e00ff */
[C---:B------:R-:W-:Y:S01]  /*7280*/  LOP3.LUT R96, R95.reuse, 0x2, RZ, 0xc0, !PT ;  /* 0x000000025f607812 */ /* 0x040fe200078ec0ff */
[C---:B------:R-:W-:Y:S01]  /*7290*/  IMAD.SHL.U32 R100, R95.reuse, 0x4, RZ ;  /* 0x000000045f647824 */ /* 0x040fe200078e00ff */
[C---:B------:R-:W-:Y:S01]  /*72a0*/  LOP3.LUT R101, R95.reuse, 0x60, RZ, 0xc0, !PT ;  /* 0x000000605f657812 */ /* 0x040fe200078ec0ff */
[----:B------:R-:W-:Y:S01]  /*72b0*/  IMAD.U32 R37, R95, 0x10000, RZ ;  /* 0x000100005f257824 */ /* 0x000fe200078e00ff */
[----:B------:R-:W-:Y:S02]  /*72c0*/  UMOV UR47, 0x400 ;  /* 0x00000400002f7882 */ /* 0x000fe40000000000 */
[----:B------:R-:W1:Y:S01]  /*72d0*/  LDC.64 R80, c[0x0][0xc88] ;  /* 0x00032200ff507b82 */ /* 0x000e620000000a00 */
[----:B------:R-:W-:Y:S01]  /*72e0*/  ULEA UR47, UR58, UR47, 0x18 ;  /* 0x0000002f3a2f7291 */ /* 0x000fe2000f8ec0ff */
[----:B------:R-:W-:Y:S01]  /*72f0*/  LOP3.LUT R7, R5, 0xc0, RZ, 0xc0, !PT ;  /* 0x000000c005077812 */ /* 0x000fe200078ec0ff */
[----:B------:R-:W-:Y:S01]  /*7300*/  HFMA2 R36, -RZ, RZ, 0, 0 ;  /* 0x00000000ff247431 */ /* 0x000fe200000001ff */
[----:B------:R-:W-:Y:S01]  /*7310*/  LOP3.LUT R95, R95, 0x4, RZ, 0xc0, !PT ;  /* 0x000000045f5f7812 */ /* 0x000fe200078ec0ff */
[----:B------:R-:W-:Y:S01]  /*7320*/  UIADD3 UR4, UPT, UPT, UR47, 0x400, URZ ;  /* 0x000004002f047890 */ /* 0x000fe2000fffe0ff */
[----:B------:R-:W-:Y:S01]  /*7330*/  LOP3.LUT R100, R7, 0x18, R100, 0xf8, !PT ;  /* 0x0000001807647812 */ /* 0x000fe200078ef864 */
[----:B------:R-:W-:Y:S01]  /*7340*/  IMAD.MOV.U32 R98, RZ, RZ, RZ ;  /* 0x000000ffff627224 */ /* 0x000fe200078e00ff */
[----:B------:R-:W2:Y:S01]  /*7350*/  LDC.64 R82, c[0x0][0xc90] ;  /* 0x00032400ff527b82 */ /* 0x000ea20000000a00 */
[----:B------:R-:W-:Y:S01]  /*7360*/  LOP3.LUT R37, R37, 0x600000, RZ, 0xc0, !PT ;  /* 0x0060000025257812 */ /* 0x000fe200078ec0ff */
[----:B------:R-:W-:Y:S01]  /*7370*/  IMAD.MOV.U32 R94, RZ, RZ, RZ ;  /* 0x000000ffff5e7224 */ /* 0x000fe200078e00ff */
[C---:B------:R-:W-:Y:S01]  /*7380*/  IADD3 R99, PT, PT, -R95.reuse, 0x2, RZ ;  /* 0x000000025f637810 */ /* 0x040fe20007ffe1ff */
[----:B------:R-:W-:Y:S01]  /*7390*/  IMAD.MOV R96, RZ, RZ, -R96 ;  /* 0x000000ffff607224 */ /* 0x000fe200078e0a60 */
[----:B------:R-:W-:Y:S01]  /*73a0*/  LOP3.LUT R100, R100, 0xf20, R5, 0xf8, !PT ;  /* 0x00000f2064647812 */ /* 0x000fe200078ef805 */
[----:B------:R-:W-:Y:S01]  /*73b0*/  IMAD.U32 R103, RZ, RZ, UR4 ;  /* 0x00000004ff677e24 */ /* 0x000fe2000f8e00ff */
[----:B------:R-:W-:Y:S01]  /*73c0*/  MOV R97, RZ ;  /* 0x000000ff00617202 */ /* 0x000fe20000000f00 */
[----:B------:R-:W3:Y:S01]  /*73d0*/  LDC.64 R78, c[0x0][0xcb0] ;  /* 0x00032c00ff4e7b82 */ /* 0x000ee20000000a00 */
[----:B------:R-:W4:Y:S01]  /*73e0*/  LDS R0, [UR47+0x2e0] ;  /* 0x0002e02fff007984 */ /* 0x000f220008000800 */
[----:B------:R-:W-:Y:S01]  /*73f0*/  IADD3 R95, PT, PT, -R95, RZ, RZ ;  /* 0x000000ff5f5f7210 */ /* 0x000fe20007ffe1ff */
[----:B------:R-:W-:Y:S01]  /*7400*/  IMAD.SHL.U32 R99, R99, 0x10, RZ ;  /* 0x0000001063637824 */ /* 0x000fe200078e00ff */
[----:B------:R-:W-:Y:S01]  /*7410*/  LEA R100, R100, UR4, 0x1 ;  /* 0x0000000464647c11 */ /* 0x000fe2000f8e08ff */
[----:B------:R-:W1:Y:S03]  /*7420*/  LDCU UR59, c[0x0][0x370] ;  /* 0x00006e00ff3b77ac */ /* 0x000e660008000800 */
[----:B------:R-:W1:Y:S01]  /*7430*/  LDC.64 R76, c[0x0][0xca8] ;  /* 0x00032a00ff4c7b82 */ /* 0x000e620000000a00 */
[----:B------:R-:W-:Y:S01]  /*7440*/  UMOV UR54, 0x1 ;  /* 0x0000000100367882 */ /* 0x000fe20000000000 */
[----:B------:R-:W-:Y:S01]  /*7450*/  UMOV UR46, URZ ;  /* 0x000000ff002e7c82 */ /* 0x000fe20008000000 */
[----:B------:R-:W1:Y:S01]  /*7460*/  LDCU UR42, c[0x0][0xf0c] ;  /* 0x0001e180ff2a77ac */ /* 0x000e620008000800 */
[----:B------:R-:W1:Y:S01]  /*7470*/  LDCU UR38, c[0x0][0xf30] ;  /* 0x0001e600ff2677ac */ /* 0x000e620008000800 */
[----:B------:R-:W1:Y:S01]  /*7480*/  LDCU.64 UR56, c[0x0][0xc88] ;  /* 0x00019100ff3877ac */ /* 0x000e620008000a00 */
[----:B------:R-:W1:Y:S01]  /*7490*/  LDCU.64 UR40, c[0x0][0xf28] ;  /* 0x0001e500ff2877ac */ /* 0x000e620008000a00 */
[----:B------:R-:W1:Y:S01]  /*74a0*/  LDCU.128 UR60, c[0x0][0xf10] ;  /* 0x0001e200ff3c77ac */ /* 0x000e620008000c00 */
[----:B------:R-:W1:Y:S01]  /*74b0*/  LDCU UR55, c[0x0][0x374] ;  /* 0x00006e80ff3777ac */ /* 0x000e620008000800 */
[----:B------:R-:W-:Y:S01]  /*74c0*/  UMOV UR53, URZ ;  /* 0x000000ff00357c82 */ /* 0x000fe20008000000 */
[----:B------:R-:W-:Y:S01]  /*74d0*/  UMOV UR52, URZ ;  /* 0x000000ff00347c82 */ /* 0x000fe20008000000 */
[----:B--2-4-:R-:W-:-:S07]  /*74e0*/  IMAD.IADD R37, R0, 0x1, R37 ;  /* 0x0000000100257824 */ /* 0x014fce00078e0225 */
.L_x_162:
[C---:B------:R-:W-:Y:S02]  /*74f0*/  LEA R0, R94.reuse, UR47, 0x3 ;  /* 0x0000002f5e007c11 */ /* 0x040fe4000f8e18ff */
[----:B------:R-:W-:Y:S02]  /*7500*/  SHF.L.U32 R3, R97, 0x1f, RZ ;  /* 0x0000001f61037819 */ /* 0x000fe400000006ff */
[----:B------:R-:W-:Y:S02]  /*7510*/  LEA R5, R94, UR47, 0x4 ;  /* 0x0000002f5e057c11 */ /* 0x000fe4000f8e20ff */
[----:B------:R-:W2:Y:S02]  /*7520*/  SYNCS.PHASECHK.TRANS64.TRYWAIT P0, [R0+URZ+0x250], R3 ;  /* 0x00025003000075a7 */ /* 0x000ea400080011ff */
[----:B-12---:R-:W-:Y:S05]  /*7530*/  @!P0 BRA `(.L_x_132) ;  /* 0x0000003c00c48947 */ /* 0x006fea0003800000 */
.L_x_261:
[----:B------:R-:W-:Y:S01]  /*7540*/  R2UR UR7, R102 ;  /* 0x00000000660772ca */ /* 0x000fe200000e0000 */
[----:B------:R-:W4:Y:S01]  /*7550*/  LDS.128 R4, [R5+0x2c0] ;  /* 0x0002c00005047984 */ /* 0x000f220000000c00 */
[----:B--2---:R-:W-:Y:S01]  /*7560*/  VIADD R0, R0, 0x260 ;  /* 0x0000026000007836 */ /* 0x004fe20000000000 */
[----:B------:R-:W-:Y:S04]  /*7570*/  UISETP.GE.AND UP0, UPT, UR39, 0x1, UPT ;  /* 0x000000012700788c */ /* 0x000fe8000bf06270 */
[----:B------:R-:W-:Y:S01]  /*7580*/  PRMT R0, RZ, 0x654, R0 ;  /* 0x00000654ff007816 */ /* 0x000fe20000000000 */
[----:B------:R-:W-:Y:S01]  /*7590*/  @!PT LDS RZ, [RZ] ;  /* 0x00000000fffff984 */ /* 0x000fe20000000800 */
[----:B------:R-:W-:Y:S01]  /*75a0*/  @!PT LDS RZ, [RZ] ;  /* 0x00000000fffff984 */ /* 0x000fe20000000800 */
[----:B------:R-:W-:Y:S01]  /*75b0*/  @!PT LDS RZ, [RZ] ;  /* 0x00000000fffff984 */ /* 0x000fe20000000800 */
[----:B------:R-:W-:Y:S01]  /*75c0*/  @!PT LDS RZ, [RZ] ;  /* 0x00000000fffff984 */ /* 0x000fe20000000800 */
[----:B------:R2:W-:Y:S06]  /*75d0*/  MEMBAR.ALL.CTA ;  /* 0x0000000000007992 */ /* 0x0005ec0000008000 */
[----:B--2---:R-:W2:Y:S02]  /*75e0*/  FENCE.VIEW.ASYNC.S ;  /* 0x00000000000073c6 */ /* 0x004ea40000000000 */
[----:B--2---:R2:W-:Y:S01]  /*75f0*/  SYNCS.ARRIVE.TRANS64.RED.A1T0 RZ, [R0+URZ], RZ ;  /* 0x000000ff00ff79a7 */ /* 0x0045e200081004ff */
[----:B----4-:R-:W-:Y:S11]  /*7600*/  LOP3.LUT P0, RZ, R6, 0x1, RZ, 0xc0, !PT ;  /* 0x0000000106ff7812 */ /* 0x010ff6000780c0ff */
[----:B------:R-:W-:Y:S02]  /*7610*/  @!UPT UIADD3 URZ, UPT, UPT, URZ, URZ, URZ ;  /* 0x000000fffffff290 */ /* 0x000fe4000fffe0ff */
[----:B------:R-:W-:Y:S01]  /*7620*/  VOTEU.ANY UP1, P0 ;  /* 0x0000000000ff7886 */ /* 0x000fe20000020100 */
[----:B------:R-:W-:Y:S01]  /*7630*/  PLOP3.LUT P0, PT, PT, PT, UP1, 0x80, 0x8 ;  /* 0x000000000008781c */ /* 0x000fe20003f0f018 */
[----:B------:R-:W-:Y:S06]  /*7640*/  UP2UR UR4, UPR, URZ, 0x2 ;  /* 0x00000002ff047883 */ /* 0x000fec0008000000 */
[----:B------:R-:W-:Y:S06]  /*7650*/  IMAD.U32 R108, RZ, RZ, UR4 ;  /* 0x00000004ff6c7e24 */ /* 0x000fec000f8e00ff */
[----:B------:R-:W-:Y:S02]  /*7660*/  @P0 SHF.R.U32.HI R2, RZ, 0x10, R5 ;  /* 0x00000010ff020819 */ /* 0x000fe40000011605 */
[----:B------:R-:W-:Y:S02]  /*7670*/  @P0 MOV R3, R4 ;  /* 0x0000000400030202 */ /* 0x000fe40000000f00 */
[----:B------:R-:W-:Y:S02]  /*7680*/  @P0 R2UR UR4, R2 ;  /* 0x00000000020402ca */ /* 0x000fe400000e0000 */
[----:B------:R-:W-:Y:S02]  /*7690*/  @P0 LOP3.LUT R4, R5, 0xffff, RZ, 0xc0, !PT ;  /* 0x0000ffff05040812 */ /* 0x000fe400078ec0ff */
[----:B------:R-:W-:Y:S02]  /*76a0*/  @P0 R2UR UR6, R3 ;  /* 0x00000000030602ca */ /* 0x000fe400000e0000 */
[----:B------:R-:W-:Y:S07]  /*76b0*/  @P0 R2UR UR5, R4 ;  /* 0x00000000040502ca */ /* 0x000fee00000e0000 */
[----:B------:R-:W-:Y:S02]  /*76c0*/  @UP1 UMOV UR7, UR4 ;  /* 0x0000000400071c82 */ /* 0x000fe40008000000 */
[----:B------:R-:W-:Y:S02]  /*76d0*/  IMAD.U32 R102, RZ, RZ, UR7 ;  /* 0x00000007ff667e24 */ /* 0x000fe4000f8e00ff */
[----:B------:R-:W-:Y:S02]  /*76e0*/  @UP1 UMOV UR37, UR6 ;  /* 0x0000000600251c82 */ /* 0x000fe40008000000 */
[----:B------:R-:W-:Y:S01]  /*76f0*/  @UP1 UMOV UR36, UR5 ;  /* 0x0000000500241c82 */ /* 0x000fe20008000000 */
[----:B--2---:R-:W-:Y:S05]  /*7700*/  BRA.U !UP0, `(.L_x_133) ;  /* 0x0000000108cc7547 */ /* 0x004fea000b800000 */
[----:B------:R-:W2:Y:S01]  /*7710*/  LDCU UR12, c[0x0][0xf20] ;  /* 0x0001e400ff0c77ac */ /* 0x000ea20008000800 */
[----:B-1----:R-:W-:Y:S02]  /*7720*/  UIMAD.WIDE.U32 UR4, UR55, UR63, URZ ;  /* 0x0000003f370472a5 */ /* 0x002fe4000f8e00ff */
[----:B------:R-:W-:Y:S02]  /*7730*/  UIMAD.WIDE.U32 UR6, UR59, UR60, URZ ;  /* 0x0000003c3b0672a5 */ /* 0x000fe4000f8e00ff */
[----:B------:R-:W-:Y:S02]  /*7740*/  UISETP.NE.AND UP0, UPT, UR62, 0x1, UPT ;  /* 0x000000013e00788c */ /* 0x000fe4000bf05270 */
[----:B------:R-:W-:Y:S02]  /*7750*/  UIMAD.WIDE.U32 UR8, UR36, UR63, URZ ;  /* 0x0000003f240872a5 */ /* 0x000fe4000f8e00ff */
[----:B------:R-:W-:Y:S02]  /*7760*/  UIMAD.WIDE.U32 UR10, UR37, UR60, URZ ;  /* 0x0000003c250a72a5 */ /* 0x000fe4000f8e00ff */
[----:B------:R-:W-:Y:S02]  /*7770*/  UISETP.NE.AND UP1, UPT, UR42, 0x1, UPT ;  /* 0x000000012a00788c */ /* 0x000fe4000bf25270 */
[----:B------:R-:W-:Y:S01]  /*7780*/  UISETP.NE.AND UP2, UPT, UR39, 0x1, UPT ;  /* 0x000000012700788c */ /* 0x000fe2000bf45270 */
[----:B------:R-:W-:Y:S02]  /*7790*/  UMOV UR4, UR5 ;  /* 0x0000000500047c82 */ /* 0x000fe40008000000 */
[----:B--2---:R-:W-:Y:S03]  /*77a0*/  USHF.R.U32.HI UR5, URZ, UR12, UR4 ;  /* 0x0000000cff057299 */ /* 0x004fe60008011604 */
[----:B------:R-:W-:Y:S02]  /*77b0*/  UMOV UR4, UR7 ;  /* 0x0000000700047c82 */ /* 0x000fe40008000000 */
[----:B------:R-:W-:Y:S02]  /*77c0*/  USHF.R.U32.HI UR7, URZ, UR61, UR4 ;  /* 0x0000003dff077299 */ /* 0x000fe40008011604 */
[----:B------:R-:W-:Y:S02]  /*77d0*/  USEL UR4, UR55, UR5, !UP0 ;  /* 0x0000000537047287 */ /* 0x000fe4000c000000 */
[----:B------:R-:W-:Y:S01]  /*77e0*/  USEL UR7, UR59, UR7, !UP1 ;  /* 0x000000073b077287 */ /* 0x000fe2000c800000 */
[----:B------:R-:W-:Y:S01]  /*77f0*/  UMOV UR5, UR9 ;  /* 0x0000000900057c82 */ /* 0x000fe20008000000 */
[----:B------:R-:W-:Y:S02]  /*7800*/  UIMAD.WIDE.U32 UR8, UR4, UR40, URZ ;  /* 0x00000028040872a5 */ /* 0x000fe4000f8e00ff */
[----:B------:R-:W-:Y:S03]  /*7810*/  USHF.R.U32.HI UR6, URZ, UR12, UR5 ;  /* 0x0000000cff067299 */ /* 0x000fe60008011605 */
[----:B------:R-:W-:Y:S01]  /*7820*/  UMOV UR5, UR11 ;  /* 0x0000000b00057c82 */ /* 0x000fe20008000000 */
[----:B------:R-:W-:Y:S02]  /*7830*/  UIMAD.WIDE.U32 UR10, UR7, UR40, URZ ;  /* 0x00000028070a72a5 */ /* 0x000fe4000f8e00ff */
[----:B------:R-:W-:Y:S02]  /*7840*/  USHF.R.U32.HI UR12, URZ, UR61, UR5 ;  /* 0x0000003dff0c7299 */ /* 0x000fe40008011605 */
[----:B------:R-:W-:Y:S01]  /*7850*/  USEL UR6, UR36, UR6, !UP0 ;  /* 0x0000000624067287 */ /* 0x000fe2000c000000 */
[----:B------:R-:W-:Y:S02]  /*7860*/  UMOV UR5, UR9 ;  /* 0x0000000900057c82 */ /* 0x000fe40008000000 */
[----:B------:R-:W-:Y:S01]  /*7870*/  UMOV UR10, UR11 ;  /* 0x0000000b000a7c82 */ /* 0x000fe20008000000 */
[----:B------:R-:W-:Y:S02]  /*7880*/  @UP2 USHF.R.U32.HI UR4, URZ, UR41, UR5 ;  /* 0x00000029ff042299 */ /* 0x000fe40008011605 */
[----:B------:R-:W-:Y:S02]  /*7890*/  @UP2 USHF.R.U32.HI UR7, URZ, UR41, UR10 ;  /* 0x00000029ff072299 */ /* 0x000fe4000801160a */
[----:B------:R-:W-:Y:S02]  /*78a0*/  UIMAD UR4, UR39, UR4, URZ ;  /* 0x00000004270472a4 */ /* 0x000fe4000f8e02ff */
[----:B------:R-:W-:Y:S02]  /*78b0*/  UIMAD.WIDE.U32 UR10, UR6, UR40, URZ ;  /* 0x00000028060a72a5 */ /* 0x000fe4000f8e00ff */
[----:B------:R-:W-:Y:S02]  /*78c0*/  USEL UR5, UR37, UR12, !UP1 ;  /* 0x0000000c25057287 */ /* 0x000fe4000c800000 */
[----:B------:R-:W-:Y:S02]  /*78d0*/  UIMAD UR8, UR39, UR7, URZ ;  /* 0x00000007270872a4 */ /* 0x000fe4000f8e02ff */
[----:B------:R-:W-:Y:S03]  /*78e0*/  UISETP.GE.AND UP0, UPT, UR6, UR4, UPT ;  /* 0x000000040600728c */ /* 0x000fe6000bf06270 */
[----:B------:R-:W-:Y:S01]  /*78f0*/  UMOV UR4, UR11 ;  /* 0x0000000b00047c82 */ /* 0x000fe20008000000 */
[----:B------:R-:W-:Y:S02]  /*7900*/  UISETP.GE.OR UP0, UPT, UR5, UR8, UP0 ;  /* 0x000000080500728c */ /* 0x000fe40008706670 */
[----:B------:R-:W-:Y:S02]  /*7910*/  USHF.R.U32.HI UR4, URZ, UR41, UR4 ;  /* 0x00000029ff047299 */ /* 0x000fe40008011604 */
[----:B------:R-:W-:Y:S02]  /*7920*/  UIMAD.WIDE.U32 UR8, UR5, UR40, URZ ;  /* 0x00000028050872a5 */ /* 0x000fe4000f8e00ff */
[----:B------:R-:W-:Y:S02]  /*7930*/  USEL UR11, UR6, UR4, !UP2 ;  /* 0x00000004060b7287 */ /* 0x000fe4000d000000 */
[----:B------:R-:W-:Y:S02]  /*7940*/  UIADD3 UR8, UPT, UPT, -UR5, URZ, URZ ;  /* 0x000000ff05087290 */ /* 0x000fe4000fffe1ff */
[----:B------:R-:W-:Y:S01]  /*7950*/  UIADD3 UR10, UPT, UPT, -UR11, URZ, URZ ;  /* 0x000000ff0b0a7290 */ /* 0x000fe2000fffe1ff */
[----:B------:R-:W-:Y:S01]  /*7960*/  @!UP0 UMOV UR4, UR9 ;  /* 0x0000000900048c82 */ /* 0x000fe20008000000 */
[----:B------:R-:W-:Y:S02]  /*7970*/  UIADD3 UR9, UPT, UPT, -UR6, URZ, URZ ;  /* 0x000000ff06097290 */ /* 0x000fe4000fffe1ff */
[----:B------:R-:W-:Y:S02]  /*7980*/  @!UP0 USHF.R.U32.HI UR4, URZ, UR41, UR4 ;  /* 0x00000029ff048299 */ /* 0x000fe40008011604 */
[----:B------:R-:W-:Y:S02]  /*7990*/  UIMAD UR10, UR39, UR10, UR6 ;  /* 0x0000000a270a72a4 */ /* 0x000fe4000f8e0206 */
[----:B------:R-:W-:Y:S04]  /*79a0*/  @!UP0 USEL UR4, UR5, UR4, !UP2 ;  /* 0x0000000405048287 */ /* 0x000fe8000d000000 */
[----:B------:R-:W-:Y:S02]  /*79b0*/  @!UP0 UIMAD UR10, UR7, UR10, UR4 ;  /* 0x0000000a070a82a4 */ /* 0x000fe4000f8e0204 */
[----:B------:R-:W-:Y:S02]  /*79c0*/  @!UP0 UIADD3 UR11, UPT, UPT, UR11, -UR4, URZ ;  /* 0x800000040b0b8290 */ /* 0x000fe4000fffe0ff */
[----:B------:R-:W-:Y:S02]  /*79d0*/  UIMAD UR7, UR42, UR8, UR37 ;  /* 0x000000082a0772a4 */ /* 0x000fe4000f8e0225 */
[----:B------:R-:W-:Y:S02]  /*79e0*/  @!UP0 UIMAD UR6, UR11, UR39, UR5 ;  /* 0x000000270b0682a4 */ /* 0x000fe4000f8e0205 */
[----:B------:R-:W-:Y:S01]  /*79f0*/  UIMAD UR4, UR62, UR9, UR36 ;  /* 0x000000093e0472a4 */ /* 0x000fe2000f8e0224 */
[----:B------:R-:W-:Y:S02]  /*7a00*/  @!UP0 UMOV UR5, UR10 ;  /* 0x0000000a00058c82 */ /* 0x000fe40008000000 */
[----:B------:R-:W-:Y:S02]  /*7a10*/  UIMAD UR37, UR5, UR42, UR7 ;  /* 0x0000002a052572a4 */ /* 0x000fe4000f8e0207 */
[----:B------:R-:W-:Y:S11]  /*7a20*/  UIMAD UR36, UR6, UR62, UR4 ;  /* 0x0000003e062472a4 */ /* 0x000ff6000f8e0204 */
[----:B------:R-:W-:Y:S01]  /*7a30*/  @!UPT UIADD3 URZ, UPT, UPT, URZ, URZ, URZ ;  /* 0x000000fffffff290 */ /* 0x000fe2000fffe0ff */
.L_x_133:
[----:B-1----:R-:W-:Y:S01]  /*7a40*/  UISETP.NE.AND UP0, UPT, UR38, 0x1, UPT ;  /* 0x000000012600788c */ /* 0x002fe2000bf05270 */
[----:B------:R-:W-:Y:S01]  /*7a50*/  R2UR UR11, R103 ;  /* 0x00000000670b72ca */ /* 0x000fe200000e0000 */
[----:B------:R-:W-:Y:S01]  /*7a60*/  USHF.L.U32 UR50, UR25, 0x7, URZ ;  /* 0x0000000719327899 */ /* 0x000fe200080006ff */
[----:B------:R-:W-:Y:S01]  /*7a70*/  IADD3 R94, PT, PT, R94, 0x1, RZ ;  /* 0x000000015e5e7810 */ /* 0x000fe20007ffe0ff */
[----:B------:R-:W-:Y:S07]  /*7a80*/  USHF.L.U32 UR49, UR34, 0x6, URZ ;  /* 0x0000000622317899 */ /* 0x000fee00080006ff */
[----:B------:R-:W1:Y:S01]  /*7a90*/  @!UP0 LDCU.128 UR12, c[0x0][0xf10] ;  /* 0x0001e200ff0c87ac */ /* 0x000e620008000c00 */
[----:B------:R-:W2:Y:S01]  /*7aa0*/  @!UP0 LDCU UR5, c[0x0][0xf0c] ;  /* 0x0001e180ff0587ac */ /* 0x000ea20008000800 */
[----:B------:R-:W4:Y:S01]  /*7ab0*/  @!UP0 LDCU UR10, c[0x0][0xf20] ;  /* 0x0001e400ff0a87ac */ /* 0x000f220008000800 */
[----:B-1----:R-:W-:Y:S02]  /*7ac0*/  UIMAD.WIDE.U32 UR8, UR37, UR12, URZ ;  /* 0x0000000c250872a5 */ /* 0x002fe4000f8e00ff */
[----:B------:R-:W-:Y:S02]  /*7ad0*/  UIMAD.WIDE.U32 UR6, UR36, UR15, URZ ;  /* 0x0000000f240672a5 */ /* 0x000fe4000f8e00ff */
[----:B------:R-:W-:Y:S03]  /*7ae0*/  @!UP0 UISETP.NE.AND UP1, UPT, UR14, 0x1, UPT ;  /* 0x000000010e00888c */ /* 0x000fe6000bf25270 */
[----:B------:R-:W-:Y:S01]  /*7af0*/  @!UP0 UMOV UR4, UR9 ;  /* 0x0000000900048c82 */ /* 0x000fe20008000000 */
[----:B--2---:R-:W-:Y:S02]  /*7b00*/  @!UP0 UISETP.NE.AND UP2, UPT, UR5, 0x1, UPT ;  /* 0x000000010500888c */ /* 0x004fe4000bf45270 */
[----:B------:R-:W-:Y:S01]  /*7b10*/  @!UP0 USHF.R.U32.HI UR4, URZ, UR13, UR4 ;  /* 0x0000000dff048299 */ /* 0x000fe20008011604 */
[----:B------:R-:W-:Y:S02]  /*7b20*/  @!UP0 UMOV UR6, UR7 ;  /* 0x0000000700068c82 */ /* 0x000fe40008000000 */
[----:B----4-:R-:W-:Y:S02]  /*7b30*/  @!UP0 USHF.R.U32.HI UR6, URZ, UR10, UR6 ;  /* 0x0000000aff068299 */ /* 0x010fe40008011606 */
[----:B------:R-:W-:Y:S02]  /*7b40*/  @!UP0 USEL UR7, UR37, UR4, !UP2 ;  /* 0x0000000425078287 */ /* 0x000fe4000d000000 */
[----:B------:R-:W-:Y:S04]  /*7b50*/  @!UP0 USEL UR6, UR36, UR6, !UP1 ;  /* 0x0000000624068287 */ /* 0x000fe8000c800000 */
[----:B------:R-:W-:Y:S02]  /*7b60*/  @!UP0 UIADD3 UR4, UPT, UPT, -UR7, UR6, URZ ;  /* 0x0000000607048290 */ /* 0x000fe4000fffe1ff */
[----:B------:R-:W-:Y:S02]  /*7b70*/  @!UP0 UIADD3 UR6, UPT, UPT, UR7, -UR6, URZ ;  /* 0x8000000607068290 */ /* 0x000fe4000fffe0ff */
[----:B------:R-:W-:Y:S02]  /*7b80*/  @!UP0 UIMAD UR37, UR4, UR5, UR37 ;  /* 0x00000005042582a4 */ /* 0x000fe4000f8e0225 */
[----:B------:R-:W-:Y:S02]  /*7b90*/  @!UP0 UIMAD UR36, UR6, UR14, UR36 ;  /* 0x0000000e062482a4 */ /* 0x000fe4000f8e0224 */
[----:B------:R-:W-:Y:S09]  /*7ba0*/  ULOP3.LUT UP0, URZ, UR11, 0x1b0, URZ, 0xc0, !UPT ;  /* 0x000001b00bff7892 */ /* 0x000ff2000f80c0ff */
[----:B------:R-:W-:Y:S05]  /*7bb0*/  BRA.U !UP0, `(.L_x_134) ;  /* 0x00000001087c7547 */ /* 0x000fea000b800000 */
[----:B------:R-:W1:Y:S01]  /*7bc0*/  LDCU.64 UR8, c[0x4][0x80] ;  /* 0x01001000ff0877ac */ /* 0x000e620008000a00 */
[----:B------:R-:W-:Y:S01]  /*7bd0*/  MOV R2, 0x0 ;  /* 0x0000000000027802 */ /* 0x000fe20000000f00 */
[----:B------:R-:W-:Y:S02]  /*7be0*/  HFMA2 R12, -RZ, RZ, 0, 5.9604644775390625e-08 ;  /* 0x00000001ff0c7431 */ /* 0x000fe400000001ff */
[----:B------:R-:W-:Y:S01]  /*7bf0*/  IMAD.MOV.U32 R8, RZ, RZ, 0x70 ;  /* 0x00000070ff087424 */ /* 0x000fe200078e00ff */
[----:B------:R2:W4:Y:S01]  /*7c00*/  LDC.64 R14, c[0x4][R2] ;  /* 0x01000000020e7b82 */ /* 0x0005220000000a00 */
[----:B------:R-:W3:Y:S01]  /*7c10*/  LDCU.64 UR6, c[0x4][0x88] ;  /* 0x01001100ff0677ac */ /* 0x000ee20008000a00 */
[----:B------:R-:W-:Y:S01]  /*7c20*/  IMAD.MOV.U32 R13, RZ, RZ, RZ ;  /* 0x000000ffff0d7224 */ /* 0x000fe200078e00ff */
[----:B------:R-:W2:Y:S01]  /*7c30*/  LDCU.64 UR4, c[0x4][0x8] ;  /* 0x01000100ff0477ac */ /* 0x000ea20008000a00 */
[----:B-1----:R-:W-:Y:S01]  /*7c40*/  MOV R5, UR9 ;  /* 0x0000000900057c02 */ /* 0x002fe20008000f00 */
[----:B------:R-:W-:Y:S01]  /*7c50*/  IMAD.U32 R4, RZ, RZ, UR8 ;  /* 0x00000008ff047e24 */ /* 0x000fe2000f8e00ff */
[----:B---3--:R-:W-:Y:S01]  /*7c60*/  MOV R7, UR7 ;  /* 0x0000000700077c02 */ /* 0x008fe20008000f00 */
[----:B------:R-:W-:Y:S01]  /*7c70*/  IMAD.U32 R6, RZ, RZ, UR6 ;  /* 0x00000006ff067e24 */ /* 0x000fe2000f8e00ff */
[----:B--2---:R-:W-:Y:S01]  /*7c80*/  MOV R11, UR5 ;  /* 0x00000005000b7c02 */ /* 0x004fe20008000f00 */
[----:B------:R-:W-:Y:S02]  /*7c90*/  IMAD.U32 R10, RZ, RZ, UR4 ;  /* 0x00000004ff0a7e24 */ /* 0x000fe4000f8e00ff */
[----:B------:R-:W-:Y:S07]  /*7ca0*/  LEPC R20, `(.L_x_135) ;  /* 0x000000001014794e */ /* 0x000fee0000000000 */
[----:B----45:R-:W-:Y:S05]  /*7cb0*/  CALL.ABS.NOINC R14 ;  /* 0x000000000e007343 */ /* 0x030fea0003c00000 */
.L_x_135:
[----:B------:R-:W1:Y:S01]  /*7cc0*/  LDCU.64 UR8, c[0x4][0x80] ;  /* 0x01001000ff0877ac */ /* 0x000e620008000a00 */
[----:B------:R-:W2:Y:S01]  /*7cd0*/  LDC.64 R2, c[0x4][R2] ;  /* 0x0100000002027b82 */ /* 0x000ea20000000a00 */
[----:B------:R-:W-:Y:S02]  /*7ce0*/  HFMA2 R12, -RZ, RZ, 0, 5.9604644775390625e-08 ;  /* 0x00000001ff0c7431 */ /* 0x000fe400000001ff */
[----:B------:R-:W-:Y:S02]  /*7cf0*/  IMAD.MOV.U32 R8, RZ, RZ, 0x70 ;  /* 0x00000070ff087424 */ /* 0x000fe400078e00ff */
[----:B------:R-:W-:Y:S01]  /*7d00*/  IMAD.MOV.U32 R13, RZ, RZ, RZ ;  /* 0x000000ffff0d7224 */ /* 0x000fe200078e00ff */
[----:B------:R-:W3:Y:S01]  /*7d10*/  LDCU.64 UR6, c[0x4][0x88] ;  /* 0x01001100ff0677ac */ /* 0x000ee20008000a00 */
[----:B------:R-:W4:Y:S01]  /*7d20*/  LDCU.64 UR4, c[0x4][0x8] ;  /* 0x01000100ff0477ac */ /* 0x000f220008000a00 */
[----:B-1----:R-:W-:Y:S02]  /*7d30*/  MOV R4, UR8 ;  /* 0x0000000800047c02 */ /* 0x002fe40008000f00 */
[----:B------:R-:W-:Y:S02]  /*7d40*/  MOV R5, UR9 ;  /* 0x0000000900057c02 */ /* 0x000fe40008000f00 */
[----:B---3--:R-:W-:Y:S01]  /*7d50*/  MOV R7, UR7 ;  /* 0x0000000700077c02 */ /* 0x008fe20008000f00 */
[----:B------:R-:W-:Y:S01]  /*7d60*/  IMAD.U32 R6, RZ, RZ, UR6 ;  /* 0x00000006ff067e24 */ /* 0x000fe2000f8e00ff */
[----:B----4-:R-:W-:Y:S01]  /*7d70*/  MOV R11, UR5 ;  /* 0x00000005000b7c02 */ /* 0x010fe20008000f00 */
[----:B------:R-:W-:Y:S02]  /*7d80*/  IMAD.U32 R10, RZ, RZ, UR4 ;  /* 0x00000004ff0a7e24 */ /* 0x000fe4000f8e00ff */
[----:B------:R-:W-:Y:S07]  /*7d90*/  LEPC R20, `(.L_x_134) ;  /* 0x000000001014794e */ /* 0x000fee0000000000 */
[----:B--2---:R-:W-:Y:S05]  /*7da0*/  CALL.ABS.NOINC R2 ;  /* 0x0000000002007343 */ /* 0x004fea0003c00000 */
.L_x_134:
[----:B------:R-:W-:Y:S02]  /*7db0*/  ISETP.NE.U32.AND P0, PT, RZ, UR56, PT ;  /* 0x00000038ff007c0c */ /* 0x000fe4000bf05070 */
[C---:B------:R-:W-:Y:S02]  /*7dc0*/  ISETP.NE.U32.AND P1, PT, R82.reuse, RZ, PT ;  /* 0x000000ff5200720c */ /* 0x040fe40003f25070 */
[----:B------:R-:W-:Y:S02]  /*7dd0*/  ISETP.NE.U32.AND P4, PT, R82, RZ, PT ;  /* 0x000000ff5200720c */ /* 0x000fe40003f85070 */
[----:B------:R-:W-:Y:S02]  /*7de0*/  ISETP.NE.AND.EX P0, PT, RZ, UR57, PT, P0 ;  /* 0x00000039ff007c0c */ /* 0x000fe4000bf05300 */
[C---:B------:R-:W-:Y:S02]  /*7df0*/  ISETP.NE.AND.EX P1, PT, R83.reuse, RZ, PT, P1 ;  /* 0x000000ff5300720c */ /* 0x040fe40003f25310 */
[----:B------:R-:W-:Y:S02]  /*7e00*/  ISETP.NE.AND.EX P4, PT, R83, RZ, P0, P4 ;  /* 0x000000ff5300720c */ /* 0x000fe40000785340 */
[----:B---3--:R-:W-:Y:S02]  /*7e10*/  ISETP.NE.U32.AND P5, PT, R78, RZ, PT ;  /* 0x000000ff4e00720c */ /* 0x008fe40003fa5070 */
[----:B------:R-:W-:Y:S02]  /*7e20*/  ISETP.NE.U32.AND P3, PT, RZ, UR56, PT ;  /* 0x00000038ff007c0c */ /* 0x000fe4000bf65070 */
[----:B------:R-:W-:Y:S02]  /*7e30*/  PLOP3.LUT P2, PT, PT, PT, PT, 0x8, 0x80 ;  /* 0x000000000080781c */ /* 0x000fe40003f4e170 */
[----:B------:R-:W-:Y:S02]  /*7e40*/  ISETP.NE.AND.EX P5, PT, R79, RZ, PT, P5 ;  /* 0x000000ff4f00720c */ /* 0x000fe40003fa5350 */
[----:B------:R-:W-:Y:S03]  /*7e50*/  ISETP.NE.AND.EX P3, PT, RZ, UR57, PT, P3 ;  /* 0x00000039ff007c0c */ /* 0x000fe6000bf65330 */
[----:B------:R-:W-:Y:S01]  /*7e60*/  @!P4 PLOP3.LUT P2, PT, P1, PT, PT, 0x80, 0x8 ;  /* 0x000000000008c81c */ /* 0x000fe20000f4f070 */
[----:B------:R-:W-:Y:S01]  /*7e70*/  @!UPT UIADD3 URZ, UPT, UPT, URZ, URZ, URZ ;  /* 0x000000fffffff290 */ /* 0x000fe2000fffe0ff */
[----:B------:R-:W-:Y:S11]  /*7e80*/  @!P1 BRA `(.L_x_136) ;  /* 0x0000000000309947 */ /* 0x000ff60003800000 */
[----:B------:R-:W-:Y:S01]  /*7e90*/  ISETP.NE.U32.AND P0, PT, R80, RZ, PT ;  /* 0x000000ff5000720c */ /* 0x000fe20003f05070 */
[----:B------:R-:W1:Y:S01]  /*7ea0*/  LDCU.64 UR4, c[0x0][0x358] ;  /* 0x00006b00ff0477ac */ /* 0x000e620008000a00 */
[----:B------:R-:W-:Y:S02]  /*7eb0*/  IMAD.MOV.U32 R88, RZ, RZ, 0x1 ;  /* 0x00000001ff587424 */ /* 0x000fe400078e00ff */
[----:B------:R-:W-:Y:S11]  /*7ec0*/  ISETP.NE.AND.EX P0, PT, R81, RZ, PT, P0 ;  /* 0x000000ff5100720c */ /* 0x000ff60003f05300 */
[----:B------:R-:W-:Y:S02]  /*7ed0*/  @!UPT UIADD3 URZ, UPT, UPT, URZ, URZ, URZ ;  /* 0x000000fffffff290 */ /* 0x000fe4000fffe0ff */
[----:B------:R-:W2:Y:S01]  /*7ee0*/  @P0 LDC.64 R2, c[0x0][0xc88] ;  /* 0x00032200ff020b82 */ /* 0x000ea20000000a00 */
[----:B------:R-:W-:Y:S04]  /*7ef0*/  @P0 IMAD R0, R82, UR44, RZ ;  /* 0x0000002c52000c24 */ /* 0x000fe8000f8e02ff */
[----:B--2---:R-:W-:Y:S04]  /*7f00*/  @P0 IMAD.WIDE R2, R0, 0x4, R2 ;  /* 0x0000000400020825 */ /* 0x004fe800078e0202 */
[----:B------:R-:W-:Y:S01]  /*7f10*/  HFMA2 R0, -RZ, RZ, 0, 5.9604644775390625e-08 ;  /* 0x00000001ff007431 */ /* 0x000fe200000001ff */
[----:B-1---5:R1:W5:Y:S04]  /*7f20*/  @P0 LDG.E R41, desc[UR4][R2.64] ;  /* 0x0000000402290981 */ /* 0x022368000c1e1900 */
[----:B------:R-:W-:Y:S01]  /*7f30*/  @!P0 PRMT R88, R0, 0x7610, R88 ;  /* 0x0000761000588816 */ /* 0x000fe20000000058 */
[----:B-1----:R-:W2:Y:S06]  /*7f40*/  @!P0 LDC R41, c[0x0][0xc80] ;  /* 0x00032000ff298b82 */ /* 0x002eac0000000800 */
.L_x_136:
[----:B------:R-:W-:Y:S05]  /*7f50*/  @!P5 BRA `(.L_x_137) ;  /* 0x000000000024d947 */ /* 0x000fea0003800000 */
[----:B------:R-:W-:Y:S01]  /*7f60*/  ISETP.NE.U32.AND P0, PT, R76, RZ, PT ;  /* 0x000000ff4c00720c */ /* 0x000fe20003f05070 */
[----:B------:R-:W1:Y:S03]  /*7f70*/  LDCU.64 UR4, c[0x0][0x358] ;  /* 0x00006b00ff0477ac */ /* 0x000e660008000a00 */
[----:B------:R-:W-:Y:S11]  /*7f80*/  ISETP.NE.AND.EX P0, PT, R77, RZ, PT, P0 ;  /* 0x000000ff4d00720c */ /* 0x000ff60003f05300 */
[----:B------:R-:W-:Y:S02]  /*7f90*/  @!UPT UIADD3 URZ, UPT, UPT, URZ, URZ, URZ ;  /* 0x000000fffffff290 */ /* 0x000fe4000fffe0ff */
[----:B------:R-:W3:Y:S01]  /*7fa0*/  @P0 LDC.64 R2, c[0x0][0xca8] ;  /* 0x00032a00ff020b82 */ /* 0x000ee20000000a00 */
[----:B------:R-:W-:Y:S04]  /*7fb0*/  @P0 IMAD R0, R78, UR44, RZ ;  /* 0x0000002c4e000c24 */ /* 0x000fe8000f8e02ff */
[----:B---3--:R-:W-:Y:S05]  /*7fc0*/  @P0 IMAD.WIDE R2, R0, 0x4, R2 ;  /* 0x0000000400020825 */ /* 0x008fea00078e0202 */
[----:B-1---5:R1:W5:Y:S02]  /*7fd0*/  @P0 LDG.E R38, desc[UR4][R2.64] ;  /* 0x0000000402260981 */ /* 0x022364000c1e1900 */
[----:B-1----:R-:W3:Y:S02]  /*7fe0*/  @!P0 LDC R38, c[0x0][0xca0] ;  /* 0x00032800ff268b82 */ /* 0x002ee40000000800 */
.L_x_137:
[----:B--2--5:R-:W-:Y:S01]  /*7ff0*/  FSETP.NEU.AND P0, PT, R41, RZ, PT ;  /* 0x000000ff2900720b */ /* 0x024fe20003f0d000 */
[----:B------:R-:W-:Y:S01]  /*8000*/  ULOP3.LUT UR4, UR54, 0x1, URZ, 0x3c, !UPT ;  /* 0x0000000136047892 */ /* 0x000fe2000f8e3cff */
[----:B------:R-:W-:Y:S01]  /*8010*/  SEL R5, RZ, 0xffffffff, P3 ;  /* 0xffffffffff057807 */ /* 0x000fe20001800000 */
[----:B------:R-:W-:Y:S01]  /*8020*/  IMAD.U32 R111, RZ, RZ, UR46 ;  /* 0x0000002eff6f7e24 */ /* 0x000fe2000f8e00ff */
[----:B------:R-:W-:Y:S01]  /*8030*/  @!P4 LOP3.LUT P3, RZ, R88, 0xff, RZ, 0xc0, !PT ;  /* 0x000000ff58ffc812 */ /* 0x000fe2000786c0ff */
[----:B------:R-:W-:Y:S01]  /*8040*/  IMAD.SHL.U32 R85, R96, 0x10, RZ ;  /* 0x0000001060557824 */ /* 0x000fe200078e00ff */
[----:B------:R-:W-:Y:S01]  /*8050*/  @!P4 SEL R2, RZ, 0xffffffff, P0 ;  /* 0xffffffffff02c807 */ /* 0x000fe20000000000 */
[----:B------:R-:W-:Y:S01]  /*8060*/  IMAD.U32 R112, RZ, RZ, UR4 ;  /* 0x00000004ff707e24 */ /* 0x000fe2000f8e00ff */
[----:B------:R-:W-:Y:S01]  /*8070*/  LEA R92, R36, UR47, 0x3 ;  /* 0x0000002f245c7c11 */ /* 0x000fe2000f8e18ff */
[----:B------:R-:W-:Y:S01]  /*8080*/  IMAD.SHL.U32 R111, R111, 0x2000, RZ ;  /* 0x000020006f6f7824 */ /* 0x000fe200078e00ff */
[----:B------:R-:W-:Y:S01]  /*8090*/  @P2 SEL R2, R5, R2, !P3 ;  /* 0x0000000205022207 */ /* 0x000fe20005800000 */
[----:B------:R-:W-:Y:S01]  /*80a0*/  IMAD.SHL.U32 R84, R95, 0x10, RZ ;  /* 0x000000105f547824 */ /* 0x000fe200078e00ff */
[----:B------:R-:W-:Y:S01]  /*80b0*/  SHF.L.U32 R3, R98, 0x1f, RZ ;  /* 0x0000001f62037819 */ /* 0x000fe200000006ff */
[----:B------:R-:W-:Y:S01]  /*80c0*/  IMAD.IADD R87, R100, 0x1, R111 ;  /* 0x0000000164577824 */ /* 0x000fe200078e026f */
[----:B------:R-:W-:Y:S01]  /*80d0*/  @!P4 LOP3.LUT R2, R2, 0x1, RZ, 0xc0, !PT ;  /* 0x000000010202c812 */ /* 0x000fe200078ec0ff */
[----:B------:R-:W-:Y:S01]  /*80e0*/  BSSY B1, `(.L_x_138) ;  /* 0x0000038000017945 */ /* 0x000fe20003800000 */
[----:B------:R-:W-:Y:S01]  /*80f0*/  IMAD.MOV.U32 R110, RZ, RZ, 0x1 ;  /* 0x00000001ff6e7424 */ /* 0x000fe200078e00ff */
[----:B------:R-:W-:Y:S02]  /*8100*/  CS2R R74, SRZ ;  /* 0x00000000004a7805 */ /* 0x000fe4000001ff00 */
[----:B------:R-:W-:Y:S01]  /*8110*/  ISETP.NE.U32.OR P5, PT, R2, 0x1, P4 ;  /* 0x000000010200780c */ /* 0x000fe200027a5470 */
[----:B------:R-:W-:Y:S01]  /*8120*/  IMAD.U32 R2, RZ, RZ, UR46 ;  /* 0x0000002eff027e24 */ /* 0x000fe2000f8e00ff */
[----:B------:R-:W-:Y:S01]  /*8130*/  LOP3.LUT P4, R93, R88, 0xff, RZ, 0xc0, !PT ;  /* 0x000000ff585d7812 */ /* 0x000fe2000788c0ff */
[----:B------:R-:W-:Y:S01]  /*8140*/  IMAD.IADD R86, R87, 0x1, R85 ;  /* 0x0000000157567824 */ /* 0x000fe200078e0255 */
[----:B------:R-:W-:Y:S01]  /*8150*/  P2R R109, PR, RZ, 0x20 ;  /* 0x00000020ff6d7803 */ /* 0x000fe20000000000 */
[----:B------:R-:W-:Y:S01]  /*8160*/  IMAD R39, R36, 0x40, R37 ;  /* 0x0000004024277824 */ /* 0x000fe200078e0225 */
[----:B------:R-:W-:Y:S01]  /*8170*/  LEA R0, R2, UR47, 0x3 ;  /* 0x0000002f02007c11 */ /* 0x000fe2000f8e18ff */
[----:B------:R-:W-:Y:S01]  /*8180*/  IMAD.U32 R113, RZ, RZ, UR46 ;  /* 0x0000002eff717e24 */ /* 0x000fe2000f8e00ff */
[----:B------:R-:W-:Y:S02]  /*8190*/  SEL R2, RZ, 0xffffffff, P0 ;  /* 0xffffffffff027807 */ /* 0x000fe40000000000 */
[----:B------:R-:W-:Y:S02]  /*81a0*/  CS2R R72, SRZ ;  /* 0x0000000000487805 */ /* 0x000fe4000001ff00 */
[----:B------:R-:W-:Y:S02]  /*81b0*/  CS2R R66, SRZ ;  /* 0x0000000000427805 */ /* 0x000fe4000001ff00 */
[----:B------:R-:W-:Y:S02]  /*81c0*/  CS2R R64, SRZ ;  /* 0x0000000000407805 */ /* 0x000fe4000001ff00 */
[----:B------:R-:W-:Y:S02]  /*81d0*/  @P1 SEL R2, R5, R2, !P4 ;  /* 0x0000000205021207 */ /* 0x000fe40006000000 */
[----:B------:R-:W-:Y:S02]  /*81e0*/  CS2R R58, SRZ ;  /* 0x00000000003a7805 */ /* 0x000fe4000001ff00 */
[----:B------:R-:W-:Y:S02]  /*81f0*/  @P5 SHF.L.U32 R7, R112, 0x1f, RZ ;  /* 0x0000001f70075819 */ /* 0x000fe400000006ff */
[----:B------:R-:W-:Y:S02]  /*8200*/  CS2R R56, SRZ ;  /* 0x0000000000387805 */ /* 0x000fe4000001ff00 */
[----:B------:R-:W-:Y:S02]  /*8210*/  LOP3.LUT R2, R2, 0x1, RZ, 0xc0, !PT ;  /* 0x0000000102027812 */ /* 0x000fe400078ec0ff */
[----:B------:R-:W-:Y:S01]  /*8220*/  CS2R R50, SRZ ;  /* 0x0000000000327805 */ /* 0x000fe2000001ff00 */
[----:B------:R-:W1:Y:S01]  /*8230*/  @P5 SYNCS.PHASECHK.TRANS64.TRYWAIT P3, [R0+URZ+0x210], R7 ;  /* 0x00021007000055a7 */ /* 0x000e6200080611ff */
[----:B------:R-:W-:Y:S02]  /*8240*/  CS2R R48, SRZ ;  /* 0x0000000000307805 */ /* 0x000fe4000001ff00 */
[----:B------:R-:W-:Y:S01]  /*8250*/  ISETP.NE.U32.AND P0, PT, R2, 0x1, PT ;  /* 0x000000010200780c */ /* 0x000fe20003f05070 */
[----:B------:R-:W-:Y:S02]  /*8260*/  IMAD.IADD R47, R87, 0x1, R84 ;  /* 0x00000001572f7824 */ /* 0x000fe400078e0254 */
[----:B------:R-:W-:Y:S01]  /*8270*/  IMAD.IADD R46, R99, 0x1, R86 ;  /* 0x00000001632e7824 */ /* 0x000fe200078e0256 */
[----:B------:R-:W-:Y:S01]  /*8280*/  P2R R114, PR, RZ, 0x1 ;  /* 0x00000001ff727803 */ /* 0x000fe20000000000 */
[----:B------:R2:W4:Y:S01]  /*8290*/  SYNCS.PHASECHK.TRANS64.TRYWAIT P2, [R92+URZ+0x270], R3 ;  /* 0x000270035c0075a7 */ /* 0x00052200080411ff */
[----:B-1----:R-:W-:Y:S01]  /*82a0*/  @P5 SEL R110, RZ, 0x1, !P3 ;  /* 0x00000001ff6e5807 */ /* 0x002fe20005800000 */
[----:B--2---:R-:W-:Y:S06]  /*82b0*/  @!P5 BRA `(.L_x_139) ;  /* 0x000000000068d947 */ /* 0x004fec0003800000 */
[----:B------:R-:W-:Y:S01]  /*82c0*/  ISETP.NE.AND P0, PT, R110, RZ, PT ;  /* 0x000000ff6e00720c */ /* 0x000fe20003f05270 */
[----:B------:R-:W-:Y:S01]  /*82d0*/  BSSY B0, `(.L_x_140) ;  /* 0x000000d000007945 */ /* 0x000fe20003800000 */
[----:B------:R-:W-:Y:S02]  /*82e0*/  CS2R R50, SRZ ;  /* 0x0000000000327805 */ /* 0x000fe4000001ff00 */
[----:B------:R-:W-:Y:S02]  /*82f0*/  CS2R R48, SRZ ;  /* 0x0000000000307805 */ /* 0x000fe4000001ff00 */
[----:B------:R-:W-:Y:S02]  /*8300*/  CS2R R58, SRZ ;  /* 0x00000000003a7805 */ /* 0x000fe4000001ff00 */
[----:B------:R-:W-:Y:S02]  /*8310*/  CS2R R56, SRZ ;  /* 0x0000000000387805 */ /* 0x000fe4000001ff00 */
[----:B------:R-:W-:Y:S02]  /*8320*/  CS2R R66, SRZ ;  /* 0x0000000000427805 */ /* 0x000fe4000001ff00 */
[----:B------:R-:W-:Y:S02]  /*8330*/  CS2R R64, SRZ ;  /* 0x0000000000407805 */ /* 0x000fe4000001ff00 */
[----:B------:R-:W-:Y:S02]  /*8340*/  CS2R R74, SRZ ;  /* 0x00000000004a7805 */ /* 0x000fe4000001ff00 */
[----:B------:R-:W-:Y:S01]  /*8350*/  CS2R R72, SRZ ;  /* 0x0000000000487805 */ /* 0x000fe2000001ff00 */
[----:B------:R-:W-:Y:S06]  /*8360*/  @P0 BRA `(.L_x_141) ;  /* 0x00000000000c0947 */ /* 0x000fec0003800000 */
[----:B------:R-:W-:Y:S04]  /*8370*/  SHF.L.U32 R5, R112, 0x1f, RZ ;  /* 0x0000001f70057819 */ /* 0x000fe800000006ff */
[----:B------:R-:W1:Y:S02]  /*8380*/  SYNCS.PHASECHK.TRANS64.TRYWAIT P0, [R0+URZ+0x210], R5 ;  /* 0x00021005000075a7 */ /* 0x000e6400080011ff */
[----:B-1----:R-:W-:Y:S05]  /*8390*/  @!P0 BRA `(.L_x_142) ;  /* 0x0000003000408947 */ /* 0x002fea0003800000 */
.L_x_141:
[----:B------:R-:W-:Y:S05]  /*83a0*/  BSYNC B0 ;  /* 0x0000000000007941 */ /* 0x000fea0003800000 */
.L_x_140:
[----:B------:R-:W-:Y:S01]  /*83b0*/  ISETP.NE.AND P0, PT, R114, RZ, PT ;  /* 0x000000ff7200720c */ /* 0x000fe20003f05270 */
[----:B------:R-:W-:Y:S04]  /*83c0*/  UIADD3 UR4, UPT, UPT, UR46, 0x1, URZ ;  /* 0x000000012e047890 */ /* 0x000fe8000fffe0ff */
[----:B------:R-:W-:Y:S04]  /*83d0*/  UISETP.NE.AND UP0, UPT, UR4, 0x3, UPT ;  /* 0x000000030400788c */ /* 0x000fe8000bf05270 */
[----:B------:R-:W-:Y:S02]  /*83e0*/  USEL UR5, URZ, 0x1, UP0 ;  /* 0x00000001ff057887 */ /* 0x000fe40008000000 */
[----:B------:R-:W-:Y:S02]  /*83f0*/  USEL UR4, UR4, URZ, UP0 ;  /* 0x000000ff04047287 */ /* 0x000fe40008000000 */
[----:B------:R2:W1:Y:S02]  /*8400*/  @P0 LDS.128 R48, [R87] ;  /* 0x0000000057300984 */ /* 0x0004640000000c00 */
[----:B------:R-:W-:Y:S02]  /*8410*/  LOP3.LUT R112, R112, UR5, RZ, 0x3c, !PT ;  /* 0x0000000570707c12 */ /* 0x000fe4000f8e3cff */
[----:B------:R2:W1:Y:S01]  /*8420*/  @P0 LDS.128 R56, [R86+0x10] ;  /* 0x0000100056380984 */ /* 0x0004620000000c00 */
[----:B------:R-:W-:Y:S03]  /*8430*/  IMAD.U32 R113, RZ, RZ, UR4 ;  /* 0x00000004ff717e24 */ /* 0x000fe6000f8e00ff */
[----:B------:R2:W1:Y:S04]  /*8440*/  @P0 LDS.128 R64, [R47+0x20] ;  /* 0x000020002f400984 */ /* 0x0004680000000c00 */
[----:B------:R2:W1:Y:S02]  /*8450*/  @P0 LDS.128 R72, [R46+0x10] ;  /* 0x000010002e480984 */ /* 0x0004640000000c00 */
.L_x_139:
[----:B------:R-:W-:Y:S05]  /*8460*/  BSYNC B1 ;  /* 0x0000000000017941 */ /* 0x000fea0003800000 */
.L_x_138:
[----:B-1----:R-:W-:Y:S04]  /*8470*/  SHF.R.U32.HI R0, RZ, 0x15, R39 ;  /* 0x00000015ff007819 */ /* 0x002fe80000011627 */
[----:B------:R-:W-:Y:S01]  /*8480*/  LOP3.LUT P0, RZ, R0, 0x3, R89, 0x48, !PT ;  /* 0x0000000300ff7812 */ /* 0x000fe20007804859 */
[----:B------:R-:W-:Y:S01]  /*8490*/  @!UPT UIADD3 URZ, UPT, UPT, URZ, URZ, URZ ;  /* 0x000000fffffff290 */ /* 0x000fe2000fffe0ff */
[----:B----4-:R-:W-:Y:S11]  /*84a0*/  @P2 BRA `(.L_x_143) ;  /* 0x0000000000082947 */ /* 0x010ff60003800000 */
[----:B------:R-:W1:Y:S02]  /*84b0*/  SYNCS.PHASECHK.TRANS64.TRYWAIT P1, [R92+URZ+0x270], R3 ;  /* 0x000270035c0075a7 */ /* 0x000e6400080211ff */
[----:B-1----:R-:W-:Y:S05]  /*84c0*/  @!P1 BRA `(.L_x_144) ;  /* 0x0000003000089947 */ /* 0x002fea0003800000 */
.L_x_143:
[----:B------:R-:W-:Y:S05]  /*84d0*/  @!P0 BRA `(.L_x_145) ;  /* 0x0000000000408947 */ /* 0x000fea0003800000 */
[----:B------:R-:W4:Y:S01]  /*84e0*/  LDCU.64 UR8, c[0x4][0x70] ;  /* 0x01000e00ff0877ac */ /* 0x000f220008000a00 */
[----:B-1----:R-:W-:Y:S01]  /*84f0*/  MOV R3, 0x0 ;  /* 0x0000000000037802 */ /* 0x002fe20000000f00 */
[----:B------:R-:W-:Y:S02]  /*8500*/  HFMA2 R12, -RZ, RZ, 0, 5.9604644775390625e-08 ;  /* 0x00000001ff0c7431 */ /* 0x000fe400000001ff */
[----:B------:R-:W-:Y:S02]  /*8510*/  IMAD.MOV.U32 R8, RZ, RZ, 0x192 ;  /* 0x00000192ff087424 */ /* 0x000fe400078e00ff */
[----:B------:R-:W-:Y:S01]  /*8520*/  IMAD.MOV.U32 R13, RZ, RZ, RZ ;  /* 0x000000ffff0d7224 */ /* 0x000fe200078e00ff */
[----:B------:R-:W1:Y:S01]  /*8530*/  LDCU.64 UR6, c[0x4][0x78] ;  /* 0x01000f00ff0677ac */ /* 0x000e620008000a00 */
[----:B------:R-:W2:Y:S01]  /*8540*/  LDC.64 R2, c[0x4][R3] ;  /* 0x0100000003027b82 */ /* 0x000ea20000000a00 */
[----:B------:R-:W5:Y:S01]  /*8550*/  LDCU.64 UR4, c[0x4][0x10] ;  /* 0x01000200ff0477ac */ /* 0x000f620008000a00 */
[----:B----4-:R-:W-:Y:S01]  /*8560*/  MOV R5, UR9 ;  /* 0x0000000900057c02 */ /* 0x010fe20008000f00 */
[----:B------:R-:W-:Y:S01]  /*8570*/  IMAD.U32 R4, RZ, RZ, UR8 ;  /* 0x00000008ff047e24 */ /* 0x000fe2000f8e00ff */
[----:B-1----:R-:W-:Y:S01]  /*8580*/  MOV R7, UR7 ;  /* 0x0000000700077c02 */ /* 0x002fe20008000f00 */
[----:B------:R-:W-:Y:S01]  /*8590*/  IMAD.U32 R6, RZ, RZ, UR6 ;  /* 0x00000006ff067e24 */ /* 0x000fe2000f8e00ff */
[----:B-----5:R-:W-:Y:S01]  /*85a0*/  MOV R11, UR5 ;  /* 0x00000005000b7c02 */ /* 0x020fe20008000f00 */
[----:B------:R-:W-:Y:S02]  /*85b0*/  IMAD.U32 R10, RZ, RZ, UR4 ;  /* 0x00000004ff0a7e24 */ /* 0x000fe4000f8e00ff */
[----:B------:R-:W-:Y:S07]  /*85c0*/  LEPC R20, `(.L_x_145) ;  /* 0x000000001014794e */ /* 0x000fee0000000000 */
[----:B--23--:R-:W-:Y:S05]  /*85d0*/  CALL.ABS.NOINC R2 ;  /* 0x0000000002007343 */ /* 0x00cfea0003c00000 */
.L_x_145:
[C---:B------:R-:W-:Y:S01]  /*85e0*/  SHF.L.U32 R40, R48.reuse, 0x10, RZ ;  /* 0x0000001030287819 */ /* 0x040fe200000006ff */
[----:B------:R-:W-:Y:S05]  /*85f0*/  WARPSYNC.ALL ;  /* 0x0000000000007948 */ /* 0x000fea0003800000 */
[----:B------:R-:W-:Y:S01]  /*8600*/  R2UR UR4, R39 ;  /* 0x00000000270472ca */ /* 0x000fe200000e0000 */
[----:B------:R-:W-:Y:S01]  /*8610*/  BSSY.RECONVERGENT B0, `(.L_x_146) ;  /* 0x0000087000007945 */ /* 0x000fe20003800200 */
[----:B------:R-:W-:Y:S02]  /*8620*/  LOP3.LUT R43, R48, 0xffff0000, RZ, 0xc0, !PT ;  /* 0xffff0000302b7812 */ /* 0x000fe400078ec0ff */
[----:B------:R-:W-:Y:S02]  /*8630*/  SHF.L.U32 R42, R49, 0x10, RZ ;  /* 0x00000010312a7819 */ /* 0x000fe400000006ff */
[----:B------:R-:W-:Y:S02]  /*8640*/  SHF.L.U32 R45, R51, 0x10, RZ ;  /* 0x00000010332d7819 */ /* 0x000fe400000006ff */
[----:B------:R-:W-:Y:S02]  /*8650*/  LOP3.LUT R44, R75, 0xffff0000, RZ, 0xc0, !PT ;  /* 0xffff00004b2c7812 */ /* 0x000fe400078ec0ff */
[----:B------:R-:W-:Y:S03]  /*8660*/  ISETP.NE.AND P0, PT, R101, RZ, PT ;  /* 0x000000ff6500720c */ /* 0x000fe60003f05270 */
[----:B------:R-:W3:Y:S02]  /*8670*/  LDTM.x32 R4, tmem[UR4] ;  /* 0x00000004000479ee */ /* 0x000ee400082c0000 */
[C---:B---3--:R-:W-:Y:S01]  /*8680*/  FMUL R0, R38.reuse, R4 ;  /* 0x0000000426007220 */ /* 0x048fe20000400000 */
[C---:B------:R-:W-:Y:S01]  /*8690*/  FMUL R2, R38.reuse, R5 ;  /* 0x0000000526027220 */ /* 0x040fe20000400000 */
[C---:B-1----:R-:W-:Y:S01]  /*86a0*/  FMUL R3, R38.reuse, R6 ;  /* 0x0000000626037220 */ /* 0x042fe20000400000 */
[----:B------:R-:W-:Y:S01]  /*86b0*/  FMUL R7, R38, R7 ;  /* 0x0000000726077220 */ /* 0x000fe20000400000 */
[----:B------:R-:W-:Y:S01]  /*86c0*/  FFMA R0, R41, R40, R0 ;  /* 0x0000002829007223 */ /* 0x000fe20000000000 */
[----:B------:R-:W-:Y:S01]  /*86d0*/  LOP3.LUT R40, R49, 0xffff0000, RZ, 0xc0, !PT ;  /* 0xffff000031287812 */ /* 0x000fe200078ec0ff */
[C---:B------:R-:W-:Y:S01]  /*86e0*/  FFMA R2, R41.reuse, R43, R2 ;  /* 0x0000002b29027223 */ /* 0x040fe20000000002 */
[C---:B------:R-:W-:Y:S01]  /*86f0*/  SHF.L.U32 R43, R50.reuse, 0x10, RZ ;  /* 0x00000010322b7819 */ /* 0x040fe200000006ff */
[C---:B------:R-:W-:Y:S01]  /*8700*/  FFMA R3, R41.reuse, R42, R3 ;  /* 0x0000002a29037223 */ /* 0x040fe20000000003 */
[----:B------:R-:W-:Y:S01]  /*8710*/  LOP3.LUT R42, R50, 0xffff0000, RZ, 0xc0, !PT ;  /* 0xffff0000322a7812 */ /* 0x000fe200078ec0ff */
[----:B------:R-:W-:Y:S01]  /*8720*/  FMUL R4, R38, R8 ;  /* 0x0000000826047220 */ /* 0x000fe20000400000 */
[----:B------:R-:W-:Y:S01]  /*8730*/  F2FP.BF16.F32.PACK_AB R52, R2, R0 ;  /* 0x000000000234723e */ /* 0x000fe200000010ff */
[----:B------:R-:W-:Y:S01]  /*8740*/  FFMA R7, R41, R40, R7 ;  /* 0x0000002829077223 */ /* 0x000fe20000000007 */
[----:B------:R-:W-:Y:S01]  /*8750*/  LOP3.LUT R40, R51, 0xffff0000, RZ, 0xc0, !PT ;  /* 0xffff000033287812 */ /* 0x000fe200078ec0ff */
[C---:B------:R-:W-:Y:S01]  /*8760*/  FMUL R5, R38.reuse, R9 ;  /* 0x0000000926057220 */ /* 0x040fe20000400000 */
[C---:B------:R-:W-:Y:S01]  /*8770*/  FMUL R6, R38.reuse, R10 ;  /* 0x0000000a26067220 */ /* 0x040fe20000400000 */
[----:B------:R-:W-:Y:S01]  /*8780*/  FMUL R11, R38, R11 ;  /* 0x0000000b260b7220 */ /* 0x000fe20000400000 */
[----:B------:R-:W-:Y:S01]  /*8790*/  F2FP.BF16.F32.PACK_AB R53, R7, R3 ;  /* 0x000000030735723e */ /* 0x000fe200000010ff */
[C---:B------:R-:W-:Y:S01]  /*87a0*/  FFMA R4, R41.reuse, R43, R4 ;  /* 0x0000002b29047223 */ /* 0x040fe20000000004 */
[C---:B------:R-:W-:Y:S01]  /*87b0*/  SHF.L.U32 R43, R56.reuse, 0x10, RZ ;  /* 0x00000010382b7819 */ /* 0x040fe200000006ff */
[----:B------:R-:W-:Y:S01]  /*87c0*/  FFMA R5, R41, R42, R5 ;  /* 0x0000002a29057223 */ /* 0x000fe20000000005 */
[----:B------:R-:W-:Y:S01]  /*87d0*/  LOP3.LUT R42, R57, 0xffff0000, RZ, 0xc0, !PT ;  /* 0xffff0000392a7812 */ /* 0x000fe200078ec0ff */
[----:B------:R-:W-:Y:S01]  /*87e0*/  FFMA R6, R41, R45, R6 ;  /* 0x0000002d29067223 */ /* 0x000fe20000000006 */
[----:B------:R-:W-:Y:S01]  /*87f0*/  SHF.L.U32 R45, R57, 0x10, RZ ;  /* 0x00000010392d7819 */ /* 0x000fe200000006ff */
[----:B------:R-:W-:Y:S01]  /*8800*/  FFMA R11, R41, R40, R11 ;  /* 0x00000028290b7223 */ /* 0x000fe2000000000b */
[----:B------:R-:W-:Y:S01]  /*8810*/  LOP3.LUT R40, R56, 0xffff0000, RZ, 0xc0, !PT ;  /* 0xffff000038287812 */ /* 0x000fe200078ec0ff */
[C---:B------:R-:W-:Y:S01]  /*8820*/  FMUL R8, R38.reuse, R12 ;  /* 0x0000000c26087220 */ /* 0x040fe20000400000 */
[----:B------:R-:W-:Y:S01]  /*8830*/  F2FP.BF16.F32.PACK_AB R54, R5, R4 ;  /* 0x000000040536723e */ /* 0x000fe200000010ff */
[C---:B------:R-:W-:Y:S01]  /*8840*/  FMUL R9, R38.reuse, R13 ;  /* 0x0000000d26097220 */ /* 0x040fe20000400000 */
[----:B------:R-:W-:Y:S01]  /*8850*/  F2FP.BF16.F32.PACK_AB R55, R11, R6 ;  /* 0x000000060b37723e */ /* 0x000fe200000010ff */
[C---:B------:R-:W-:Y:S01]  /*8860*/  FMUL R10, R38.reuse, R14 ;  /* 0x0000000e260a7220 */ /* 0x040fe20000400000 */
[----:B------:R-:W-:Y:S01]  /*8870*/  FMUL R15, R38, R15 ;  /* 0x0000000f260f7220 */ /* 0x000fe20000400000 */
[----:B------:R-:W-:Y:S01]  /*8880*/  FFMA R8, R41, R43, R8 ;  /* 0x0000002b29087223 */ /* 0x000fe20000000008 */
[----:B------:R-:W-:Y:S01]  /*8890*/  SHF.L.U32 R43, R59, 0x10, RZ ;  /* 0x000000103b2b7819 */ /* 0x000fe200000006ff */
[C---:B------:R-:W-:Y:S01]  /*88a0*/  FFMA R9, R41.reuse, R40, R9 ;  /* 0x0000002829097223 */ /* 0x040fe20000000009 */
[C---:B------:R-:W-:Y:S01]  /*88b0*/  SHF.L.U32 R40, R58.reuse, 0x10, RZ ;  /* 0x000000103a287819 */ /* 0x040fe200000006ff */
        /* <DEDUP_REMOVED lines=8> */
[----:B------:R-:W-:Y:S01]  /*8940*/  FMUL R14, R38, R18 ;  /* 0x00000012260e7220 */ /* 0x000fe20000400000 */
[----:B------:R-:W-:Y:S01]  /*8950*/  FFMA R12, R41, R40, R12 ;  /* 0x00000028290c7223 */ /* 0x000fe2000000000c */
[----:B------:R-:W-:Y:S01]  /*8960*/  LOP3.LUT R40, R59, 0xffff0000, RZ, 0xc0, !PT ;  /* 0xffff00003b287812 */ /* 0x000fe200078ec0ff */
[C---:B------:R-:W-:Y:S01]  /*8970*/  FFMA R13, R41.reuse, R42, R13 ;  /* 0x0000002a290d7223 */ /* 0x040fe2000000000d */
[----:B------:R-:W-:Y:S01]  /*8980*/  LOP3.LUT R42, R64, 0xffff0000, RZ, 0xc0, !PT ;  /* 0xffff0000402a7812 */ /* 0x000fe200078ec0ff */
[----:B------:R-:W-:Y:S01]  /*8990*/  FMUL R19, R38, R19 ;  /* 0x0000001326137220 */ /* 0x000fe20000400000 */
[----:B------:R-:W-:Y:S01]  /*89a0*/  FFMA R14, R41, R43, R14 ;  /* 0x0000002b290e7223 */ /* 0x000fe2000000000e */
[----:B------:R-:W-:Y:S01]  /*89b0*/  SHF.L.U32 R43, R64, 0x10, RZ ;  /* 0x00000010402b7819 */ /* 0x000fe200000006ff */
[----:B------:R1:W-:Y:S01]  /*89c0*/  STS.128 [R87], R52 ;  /* 0x0000003457007388 */ /* 0x0003e20000000c00 */
[----:B------:R-:W-:Y:S01]  /*89d0*/  F2FP.BF16.F32.PACK_AB R62, R13, R12 ;  /* 0x0000000c0d3e723e */ /* 0x000fe200000010ff */
[C---:B------:R-:W-:Y:S01]  /*89e0*/  FMUL R16, R38.reuse, R20 ;  /* 0x0000001426107220 */ /* 0x040fe20000400000 */
        /* <DEDUP_REMOVED lines=8> */
[C---:B------:R-:W-:Y:S01]  /*8a70*/  FFMA R17, R41.reuse, R42, R17 ;  /* 0x0000002a29117223 */ /* 0x040fe20000000011 */
[----:B------:R-:W-:Y:S01]  /*8a80*/  FFMA R18, R41, R45, R18 ;  /* 0x0000002d29127223 */ /* 0x000fe20000000012 */
[----:B------:R1:W-:Y:S01]  /*8a90*/  STS.128 [R86+0x10], R60 ;  /* 0x0000103c56007388 */ /* 0x0003e20000000c00 */
[----:B------:R-:W-:Y:S01]  /*8aa0*/  SHF.L.U32 R45, R67, 0x10, RZ ;  /* 0x00000010432d7819 */ /* 0x000fe200000006ff */
[----:B------:R-:W-:Y:S01]  /*8ab0*/  FFMA R23, R41, R40, R23 ;  /* 0x0000002829177223 */ /* 0x000fe20000000017 */
[----:B------:R-:W-:Y:S01]  /*8ac0*/  LOP3.LUT R40, R66, 0xffff0000, RZ, 0xc0, !PT ;  /* 0xffff000042287812 */ /* 0x000fe200078ec0ff */
[C---:B------:R-:W-:Y:S01]  /*8ad0*/  FMUL R20, R38.reuse, R24 ;  /* 0x0000001826147220 */ /* 0x040fe20000400000 */
[----:B------:R-:W-:Y:S01]  /*8ae0*/  LOP3.LUT R42, R67, 0xffff0000, RZ, 0xc0, !PT ;  /* 0xffff0000432a7812 */ /* 0x000fe200078ec0ff */
[C---:B------:R-:W-:Y:S01]  /*8af0*/  FMUL R21, R38.reuse, R25 ;  /* 0x0000001926157220 */ /* 0x040fe20000400000 */
[----:B------:R-:W-:Y:S01]  /*8b00*/  F2FP.BF16.F32.PACK_AB R68, R17, R16 ;  /* 0x000000101144723e */ /* 0x000fe200000010ff */
[C---:B------:R-:W-:Y:S01]  /*8b10*/  FMUL R22, R38.reuse, R26 ;  /* 0x0000001a26167220 */ /* 0x040fe20000400000 */
[----:B------:R-:W-:Y:S01]  /*8b20*/  FMUL R27, R38, R27 ;  /* 0x0000001b261b7220 */ /* 0x000fe20000400000 */
[C---:B------:R-:W-:Y:S01]  /*8b30*/  FFMA R20, R41.reuse, R43, R20 ;  /* 0x0000002b29147223 */ /* 0x040fe20000000014 */
[C---:B------:R-:W-:Y:S01]  /*8b40*/  FFMA R21, R41.reuse, R40, R21 ;  /* 0x0000002829157223 */ /* 0x040fe20000000015 */
[C---:B------:R-:W-:Y:S01]  /*8b50*/  FFMA R22, R41.reuse, R45, R22 ;  /* 0x0000002d29167223 */ /* 0x040fe20000000016 */
[----:B------:R-:W-:Y:S01]  /*8b60*/  FFMA R27, R41, R42, R27 ;  /* 0x0000002a291b7223 */ /* 0x000fe2000000001b */
[----:B------:R-:W-:Y:S01]  /*8b70*/  SHF.L.U32 R40, R72, 0x10, RZ ;  /* 0x0000001048287819 */ /* 0x000fe200000006ff */
[----:B------:R-:W-:Y:S01]  /*8b80*/  FMUL R24, R38, R28 ;  /* 0x0000001c26187220 */ /* 0x000fe20000400000 */
[----:B------:R-:W-:Y:S01]  /*8b90*/  LOP3.LUT R42, R72, 0xffff0000, RZ, 0xc0, !PT ;  /* 0xffff0000482a7812 */ /* 0x000fe200078ec0ff */
[C---:B------:R-:W-:Y:S01]  /*8ba0*/  FMUL R25, R38.reuse, R29 ;  /* 0x0000001d26197220 */ /* 0x040fe20000400000 */
[----:B------:R-:W-:Y:S01]  /*8bb0*/  SHF.L.U32 R43, R73, 0x10, RZ ;  /* 0x00000010492b7819 */ /* 0x000fe200000006ff */
[C---:B------:R-:W-:Y:S01]  /*8bc0*/  FMUL R26, R38.reuse, R30 ;  /* 0x0000001e261a7220 */ /* 0x040fe20000400000 */
[C---:B------:R-:W-:Y:S01]  /*8bd0*/  FFMA R24, R41.reuse, R40, R24 ;  /* 0x0000002829187223 */ /* 0x040fe20000000018 */
[----:B------:R-:W-:Y:S01]  /*8be0*/  FFMA R25, R41, R42, R25 ;  /* 0x0000002a29197223 */ /* 0x000fe20000000019 */
[----:B------:R-:W-:Y:S01]  /*8bf0*/  LOP3.LUT R40, R73, 0xffff0000, RZ, 0xc0, !PT ;  /* 0xffff000049287812 */ /* 0x000fe200078ec0ff */
[----:B------:R-:W-:Y:S01]  /*8c00*/  FFMA R26, R41, R43, R26 ;  /* 0x0000002b291a7223 */ /* 0x000fe2000000001a */
[----:B------:R-:W-:Y:S01]  /*8c10*/  FMUL R31, R38, R31 ;  /* 0x0000001f261f7220 */ /* 0x000fe20000400000 */
[----:B------:R-:W-:Y:S01]  /*8c20*/  SHF.L.U32 R43, R74, 0x10, RZ ;  /* 0x000000104a2b7819 */ /* 0x000fe200000006ff */
[----:B------:R-:W-:Y:S01]  /*8c30*/  FMUL R28, R38, R32 ;  /* 0x00000020261c7220 */ /* 0x000fe20000400000 */
[----:B------:R-:W-:Y:S01]  /*8c40*/  LOP3.LUT R42, R74, 0xffff0000, RZ, 0xc0, !PT ;  /* 0xffff00004a2a7812 */ /* 0x000fe200078ec0ff */
[C---:B------:R-:W-:Y:S01]  /*8c50*/  FMUL R29, R38.reuse, R33 ;  /* 0x00000021261d7220 */ /* 0x040fe20000400000 */
[----:B------:R-:W-:Y:S01]  /*8c60*/  SHF.L.U32 R45, R75, 0x10, RZ ;  /* 0x000000104b2d7819 */ /* 0x000fe200000006ff */
[C---:B------:R-:W-:Y:S01]  /*8c70*/  FMUL R30, R38.reuse, R34 ;  /* 0x00000022261e7220 */ /* 0x040fe20000400000 */
[----:B------:R-:W-:Y:S01]  /*8c80*/  FFMA R31, R41, R40, R31 ;  /* 0x00000028291f7223 */ /* 0x000fe2000000001f */
[----:B------:R-:W-:Y:S01]  /*8c90*/  FMUL R35, R38, R35 ;  /* 0x0000002326237220 */ /* 0x000fe20000400000 */
[----:B------:R-:W-:Y:S01]  /*8ca0*/  F2FP.BF16.F32.PACK_AB R69, R23, R18 ;  /* 0x000000121745723e */ /* 0x000fe200000010ff */
[----:B------:R-:W-:Y:S01]  /*8cb0*/  FFMA R28, R41, R43, R28 ;  /* 0x0000002b291c7223 */ /* 0x000fe2000000001c */
[----:B------:R-:W-:Y:S01]  /*8cc0*/  F2FP.BF16.F32.PACK_AB R70, R21, R20 ;  /* 0x000000141546723e */ /* 0x000fe200000010ff */
[----:B------:R-:W-:Y:S01]  /*8cd0*/  FFMA R29, R41, R42, R29 ;  /* 0x0000002a291d7223 */ /* 0x000fe2000000001d */
[----:B------:R-:W-:Y:S01]  /*8ce0*/  F2FP.BF16.F32.PACK_AB R71, R27, R22 ;  /* 0x000000161b47723e */ /* 0x000fe200000010ff */
[C---:B------:R-:W-:Y:S01]  /*8cf0*/  FFMA R30, R41.reuse, R45, R30 ;  /* 0x0000002d291e7223 */ /* 0x040fe2000000001e */
[----:B------:R-:W-:Y:S01]  /*8d00*/  FFMA R35, R41, R44, R35 ;  /* 0x0000002c29237223 */ /* 0x000fe20000000023 */
[----:B------:R-:W-:Y:S02]  /*8d10*/  F2FP.BF16.F32.PACK_AB R104, R25, R24 ;  /* 0x000000181968723e */ /* 0x000fe400000010ff */
[----:B------:R1:W-:Y:S01]  /*8d20*/  STS.128 [R47+0x20], R68 ;  /* 0x000020442f007388 */ /* 0x0003e20000000c00 */
[----:B------:R-:W-:Y:S02]  /*8d30*/  F2FP.BF16.F32.PACK_AB R105, R31, R26 ;  /* 0x0000001a1f69723e */ /* 0x000fe400000010ff */
[----:B------:R-:W-:Y:S02]  /*8d40*/  F2FP.BF16.F32.PACK_AB R106, R29, R28 ;  /* 0x0000001c1d6a723e */ /* 0x000fe400000010ff */
[----:B------:R-:W-:Y:S05]  /*8d50*/  F2FP.BF16.F32.PACK_AB R107, R35, R30 ;  /* 0x0000001e236b723e */ /* 0x000fea00000010ff */
[----:B------:R1:W-:Y:S01]  /*8d60*/  STS.128 [R46+0x10], R104 ;  /* 0x000010682e007388 */ /* 0x0003e20000000c00 */
[----:B------:R-:W-:Y:S01]  /*8d70*/  @!PT LDS RZ, [RZ] ;  /* 0x00000000fffff984 */ /* 0x000fe20000000800 */
[----:B------:R-:W-:Y:S01]  /*8d80*/  @!PT LDS RZ, [RZ] ;  /* 0x00000000fffff984 */ /* 0x000fe20000000800 */
[----:B------:R-:W-:Y:S01]  /*8d90*/  @!PT LDS RZ, [RZ] ;  /* 0x00000000fffff984 */ /* 0x000fe20000000800 */
[----:B------:R-:W-:Y:S01]  /*8da0*/  @!PT LDS RZ, [RZ] ;  /* 0x00000000fffff984 */ /* 0x000fe20000000800 */
[----:B------:R3:W-:Y:S07]  /*8db0*/  MEMBAR.ALL.CTA ;  /* 0x0000000000007992 */ /* 0x0007ee0000008000 */
[----:B---3--:R-:W3:Y:S02]  /*8dc0*/  FENCE.VIEW.ASYNC.S ;  /* 0x00000000000073c6 */ /* 0x008ee40000000000 */
[----:B---3--:R-:W-:Y:S06]  /*8dd0*/  BAR.SYNC.DEFER_BLOCKING 0x1, 0x80 ;  /* 0x0042000000007b1d */ /* 0x008fec0000010000 */
[----:B------:R-:W-:Y:S05]  /*8de0*/  @P0 BRA `(.L_x_147) ;  /* 0x0000000000240947 */ /* 0x000fea0003800000 */
[----:B------:R-:W3:Y:S01]  /*8df0*/  LDCU.64 UR6, c[0x0][0x348] ;  /* 0x00006900ff0677ac */ /* 0x000ee20008000a00 */
[----:B------:R-:W-:Y:S01]  /*8e00*/  R2UR UR5, R111 ;  /* 0x000000006f0572ca */ /* 0x000fe200000e0000 */
[----:B------:R-:W-:Y:S11]  /*8e10*/  UMOV UR51, UR44 ;  /* 0x0000002c00337c82 */ /* 0x000ff60008000000 */
[----:B------:R-:W-:Y:S01]  /*8e20*/  @!UPT UIADD3 URZ, UPT, UPT, URZ, URZ, URZ ;  /* 0x000000fffffff290 */ /* 0x000fe2000fffe0ff */
[----:B------:R-:W-:Y:S02]  /*8e30*/  UIADD3 UR48, UPT, UPT, UR47, 0x400, UR5 ;  /* 0x000004002f307890 */ /* 0x000fe4000fffe005 */
[----:B---3--:R-:W-:Y:S04]  /*8e40*/  UIADD3 UR4, UP0, UPT, UR6, 0xa80, URZ ;  /* 0x00000a8006047890 */ /* 0x008fe8000ff1e0ff */
[----:B------:R-:W-:Y:S09]  /*8e50*/  UIADD3.X UR5, UPT, UPT, URZ, UR7, URZ, UP0, !UPT ;  /* 0x00000007ff057290 */ /* 0x000ff200087fe4ff */
[----:B------:R3:W-:Y:S02]  /*8e60*/  UTMASTG.3D [UR48], [UR4] ;  /* 0x00000030040073b5 */ /* 0x0007e40008010000 */
[----:B---3--:R0:W-:Y:S02]  /*8e70*/  UTMACMDFLUSH ;  /* 0x00000000000079b7 */ /* 0x0081e40000000000 */
.L_x_147:
[----:B------:R-:W-:Y:S05]  /*8e80*/  BSYNC.RECONVERGENT B0 ;  /* 0x0000000000007941 */ /* 0x000fea0003800200 */
.L_x_146:
[----:B------:R-:W-:Y:S01]  /*8e90*/  UIADD3 UR43, UPT, UPT, UR46, 0x1, URZ ;  /* 0x000000012e2b7890 */ /* 0x000fe2000fffe0ff */
[----:B------:R-:W-:Y:S03]  /*8ea0*/  BSSY.RECONVERGENT B0, `(.L_x_148) ;  /* 0x0000005000007945 */ /* 0x000fe60003800200 */
[----:B------:R-:W-:Y:S04]  /*8eb0*/  UISETP.NE.AND UP0, UPT, UR43, 0x3, UPT ;  /* 0x000000032b00788c */ /* 0x000fe8000bf05270 */
[----:B------:R-:W-:Y:S01]  /*8ec0*/  USEL UR45, UR43, URZ, UP0 ;  /* 0x000000ff2b2d7287 */ /* 0x000fe20008000000 */
[----:B------:R-:W-:Y:S11]  /*8ed0*/  @P0 BRA `(.L_x_149) ;  /* 0x0000000000040947 */ /* 0x000ff60003800000 */
[----:B------:R-:W-:Y:S04]  /*8ee0*/  DEPBAR.LE SB0, 0x1 ;  /* 0x000080400000791a */ /* 0x000fe80000000000 */
.L_x_149:
[----:B------:R-:W-:Y:S05]  /*8ef0*/  BSYNC.RECONVERGENT B0 ;  /* 0x0000000000007941 */ /* 0x000fea0003800200 */
.L_x_148:
[----:B------:R-:W-:Y:S01]  /*8f00*/  BAR.SYNC.DEFER_BLOCKING 0x1, 0x80 ;  /* 0x0042000000007b1d */ /* 0x000fe20000010000 */
[----:B------:R-:W-:Y:S01]  /*8f10*/  ISETP.NE.AND P1, PT, R109, RZ, PT ;  /* 0x000000ff6d00720c */ /* 0x000fe20003f25270 */
[----:B------:R-:W-:Y:S01]  /*8f20*/  UISETP.NE.AND UP0, UPT, UR53, URZ, UPT ;  /* 0x000000ff3500728c */ /* 0x000fe2000bf05270 */
[----:B------:R-:W-:Y:S11]  /*8f30*/  LEA R2, R113, UR47, 0x3 ;  /* 0x0000002f71027c11 */ /* 0x000ff6000f8e18ff */
[----:B------:R-:W-:Y:S01]  /*8f40*/  @P1 SHF.L.U32 R3, R112, 0x1f, RZ ;  /* 0x0000001f70031819 */ /* 0x000fe200000006ff */
[----:B------:R-:W-:Y:S06]  /*8f50*/  BRA.U !UP0, `(.L_x_150) ;  /* 0x0000000108247547 */ /* 0x000fec000b800000 */
[----:B------:R-:W-:Y:S01]  /*8f60*/  IMAD.U32 R5, RZ, RZ, UR52 ;  /* 0x00000034ff057e24 */ /* 0x000fe2000f8e00ff */
[----:B------:R-:W-:Y:S01]  /*8f70*/  MOV R0, UR58 ;  /* 0x0000003a00007c02 */ /* 0x000fe20008000f00 */
[----:B------:R-:W-:Y:S03]  /*8f80*/  UIADD3 UR4, UPT, UPT, UR52, 0x1, URZ ;  /* 0x0000000134047890 */ /* 0x000fe6000fffe0ff */
[----:B------:R-:W-:Y:S01]  /*8f90*/  @P1 LEA R5, R5, UR47, 0x3 ;  /* 0x0000002f05051c11 */ /* 0x000fe2000f8e18ff */
[----:B------:R-:W-:Y:S04]  /*8fa0*/  UISETP.NE.AND UP0, UPT, UR4, 0x3, UPT ;  /* 0x000000030400788c */ /* 0x000fe8000bf05270 */
[----:B------:R-:W-:Y:S01]  /*8fb0*/  @P1 VIADD R5, R5, 0x228 ;  /* 0x0000022805051836 */ /* 0x000fe20000000000 */
[----:B------:R-:W-:Y:S04]  /*8fc0*/  USEL UR52, UR4, URZ, UP0 ;  /* 0x000000ff04347287 */ /* 0x000fe80008000000 */
[----:B------:R-:W-:Y:S04]  /*8fd0*/  @P1 PRMT R0, R0, 0x654, R5 ;  /* 0x0000065400001816 */ /* 0x000fe80000000005 */
[----:B------:R3:W-:Y:S04]  /*8fe0*/  @P1 SYNCS.ARRIVE.TRANS64.RED.A1T0 RZ, [R0+URZ], RZ ;  /* 0x000000ff00ff19a7 */ /* 0x0007e800081004ff */
.L_x_150:
[----:B------:R-:W4:Y:S01]  /*8ff0*/  @P1 SYNCS.PHASECHK.TRANS64.TRYWAIT P0, [R2+URZ+0x210], R3 ;  /* 0x00021003020015a7 */ /* 0x000f2200080011ff */
[----:B------:R-:W-:Y:S01]  /*9000*/  BSSY B1, `(.L_x_151) ;  /* 0x0000015000017945 */ /* 0x000fe20003800000 */
[----:B----4-:R-:W-:Y:S03]  /*9010*/  @P1 SEL R110, RZ, 0x1, !P0 ;  /* 0x00000001ff6e1807 */ /* 0x010fe60004000000 */
[----:B------:R-:W-:Y:S05]  /*9020*/  @!P1 BRA `(.L_x_152) ;  /* 0x0000000000489947 */ /* 0x000fea0003800000 */
[----:B------:R-:W-:Y:S01]  /*9030*/  ISETP.NE.AND P1, PT, R114, RZ, PT ;  /* 0x000000ff7200720c */ /* 0x000fe20003f25270 */
[----:B------:R-:W-:Y:S01]  /*9040*/  BSSY B0, `(.L_x_153) ;  /* 0x000000a000007945 */ /* 0x000fe20003800000 */
[----:B------:R-:W-:Y:S11]  /*9050*/  ISETP.NE.AND P0, PT, R110, RZ, PT ;  /* 0x000000ff6e00720c */ /* 0x000ff60003f05270 */
[----:B------:R-:W-:Y:S04]  /*9060*/  @P1 IMAD R113, R113, 0x2000, R100 ;  /* 0x0000200071711824 */ /* 0x000fe800078e0264 */
[----:B------:R-:W-:Y:S01]  /*9070*/  @P1 IMAD.IADD R4, R85, 0x1, R113 ;  /* 0x0000000155041824 */ /* 0x000fe200078e0271 */
[----:B------:R-:W-:Y:S03]  /*9080*/  @P1 IADD3 R3, PT, PT, R84, R113, RZ ;  /* 0x0000007154031210 */ /* 0x000fe60007ffe0ff */
[----:B---3--:R-:W-:Y:S01]  /*9090*/  @P1 IMAD.IADD R0, R99, 0x1, R4 ;  /* 0x0000000163001824 */ /* 0x008fe200078e0204 */
[----:B------:R-:W-:Y:S06]  /*90a0*/  @P0 BRA `(.L_x_154) ;  /* 0x00000000000c0947 */ /* 0x000fec0003800000 */
[----:B------:R-:W-:Y:S04]  /*90b0*/  SHF.L.U32 R5, R112, 0x1f, RZ ;  /* 0x0000001f70057819 */ /* 0x000fe800000006ff */
[----:B------:R-:W3:Y:S02]  /*90c0*/  SYNCS.PHASECHK.TRANS64.TRYWAIT P0, [R2+URZ+0x210], R5 ;  /* 0x00021005020075a7 */ /* 0x000ee400080011ff */
[----:B---3--:R-:W-:Y:S05]  /*90d0*/  @!P0 BRA `(.L_x_155) ;  /* 0x0000002400188947 */ /* 0x008fea0003800000 */
.L_x_154:
[----:B------:R-:W-:Y:S05]  /*90e0*/  BSYNC B0 ;  /* 0x0000000000007941 */ /* 0x000fea0003800000 */
.L_x_153:
[----:B------:R-:W-:Y:S11]  /*90f0*/  ISETP.NE.AND P0, PT, R114, RZ, PT ;  /* 0x000000ff7200720c */ /* 0x000ff60003f05270 */
[----:B------:R-:W-:Y:S02]  /*9100*/  @!UPT UIADD3 URZ, UPT, UPT, URZ, URZ, URZ ;  /* 0x000000fffffff290 */ /* 0x000fe4000fffe0ff */
[----:B------:R4:W1:Y:S04]  /*9110*/  @P0 LDS.128 R48, [R113] ;  /* 0x0000000071300984 */ /* 0x0008680000000c00 */
[----:B------:R4:W1:Y:S04]  /*9120*/  @P0 LDS.128 R64, [R3+0x20] ;  /* 0x0000200003400984 */ /* 0x0008680000000c00 */
[----:B------:R4:W1:Y:S04]  /*9130*/  @P0 LDS.128 R56, [R4+0x10] ;  /* 0x0000100004380984 */ /* 0x0008680000000c00 */
[----:B------:R4:W1:Y:S02]  /*9140*/  @P0 LDS.128 R72, [R0+0x10] ;  /* 0x0000100000480984 */ /* 0x0008640000000c00 */
.L_x_152:
[----:B------:R-:W-:Y:S05]  /*9150*/  BSYNC B1 ;  /* 0x0000000000017941 */ /* 0x000fea0003800000 */
.L_x_151:
[----:B---34-:R-:W-:Y:S05]  /*9160*/  VIADD R0, R39, 0x20 ;  /* 0x0000002027007836 */ /* 0x018fea0000000000 */
[----:B------:R-:W-:Y:S04]  /*9170*/  SHF.R.U32.HI R0, RZ, 0x15, R0 ;  /* 0x00000015ff007819 */ /* 0x000fe80000011600 */
[----:B------:R-:W-:Y:S11]  /*9180*/  LOP3.LUT P0, RZ, R0, 0x3, R89, 0x48, !PT ;  /* 0x0000000300ff7812 */ /* 0x000ff60007804859 */
[----:B------:R-:W-:Y:S02]  /*9190*/  @!UPT UIADD3 URZ, UPT, UPT, URZ, URZ, URZ ;  /* 0x000000fffffff290 */ /* 0x000fe4000fffe0ff */
[----:B------:R-:W-:Y:S05]  /*91a0*/  @!P0 BRA `(.L_x_156) ;  /* 0x0000000000408947 */ /* 0x000fea0003800000 */
[----:B------:R-:W3:Y:S01]  /*91b0*/  LDCU.64 UR8, c[0x4][0x70] ;  /* 0x01000e00ff0877ac */ /* 0x000ee20008000a00 */
[----:B------:R-:W-:Y:S01]  /*91c0*/  MOV R3, 0x0 ;  /* 0x0000000000037802 */ /* 0x000fe20000000f00 */
[----:B------:R-:W-:Y:S02]  /*91d0*/  HFMA2 R12, -RZ, RZ, 0, 5.9604644775390625e-08 ;  /* 0x00000001ff0c7431 */ /* 0x000fe400000001ff */
[----:B------:R-:W-:Y:S02]  /*91e0*/  IMAD.MOV.U32 R8, RZ, RZ, 0x192 ;  /* 0x00000192ff087424 */ /* 0x000fe400078e00ff */
[----:B------:R-:W-:Y:S01]  /*91f0*/  IMAD.MOV.U32 R13, RZ, RZ, RZ ;  /* 0x000000ffff0d7224 */ /* 0x000fe200078e00ff */
[----:B------:R-:W4:Y:S01]  /*9200*/  LDCU.64 UR6, c[0x4][0x78] ;  /* 0x01000f00ff0677ac */ /* 0x000f220008000a00 */
[----:B------:R-:W1:Y:S01]  /*9210*/  LDC.64 R2, c[0x4][R3] ;  /* 0x0100000003027b82 */ /* 0x000e620000000a00 */
[----:B------:R-:W5:Y:S01]  /*9220*/  LDCU.64 UR4, c[0x4][0x10] ;  /* 0x01000200ff0477ac */ /* 0x000f620008000a00 */
[----:B---3--:R-:W-:Y:S01]  /*9230*/  MOV R5, UR9 ;  /* 0x0000000900057c02 */ /* 0x008fe20008000f00 */
[----:B------:R-:W-:Y:S01]  /*9240*/  IMAD.U32 R4, RZ, RZ, UR8 ;  /* 0x00000008ff047e24 */ /* 0x000fe2000f8e00ff */
[----:B----4-:R-:W-:Y:S01]  /*9250*/  MOV R7, UR7 ;  /* 0x0000000700077c02 */ /* 0x010fe20008000f00 */
[----:B------:R-:W-:Y:S01]  /*9260*/  IMAD.U32 R6, RZ, RZ, UR6 ;  /* 0x00000006ff067e24 */ /* 0x000fe2000f8e00ff */
[----:B-----5:R-:W-:Y:S01]  /*9270*/  MOV R11, UR5 ;  /* 0x00000005000b7c02 */ /* 0x020fe20008000f00 */
[----:B------:R-:W-:Y:S02]  /*9280*/  IMAD.U32 R10, RZ, RZ, UR4 ;  /* 0x00000004ff0a7e24 */ /* 0x000fe4000f8e00ff */
[----:B------:R-:W-:Y:S07]  /*9290*/  LEPC R20, `(.L_x_156) ;  /* 0x000000001014794e */ /* 0x000fee0000000000 */
[----:B-12---:R-:W-:Y:S05]  /*92a0*/  CALL.ABS.NOINC R2 ;  /* 0x0000000002007343 */ /* 0x006fea0003c00000 */
.L_x_156:
[----:B------:R-:W-:Y:S01]  /*92b0*/  ISETP.NE.AND P0, PT, R101, RZ, PT ;  /* 0x000000ff6500720c */ /* 0x000fe20003f05270 */
[----:B------:R-:W-:Y:S05]  /*92c0*/  WARPSYNC.ALL ;  /* 0x0000000000007948 */ /* 0x000fea0003800000 */
[----:B------:R-:W-:Y:S01]  /*92d0*/  R2UR UR4, R39 ;  /* 0x00000000270472ca */ /* 0x000fe200000e0000 */
[----:B------:R-:W-:Y:S01]  /*92e0*/  BSSY.RECONVERGENT B0, `(.L_x_157) ;  /* 0x0000090000007945 */ /* 0x000fe20003800200 */
[C---:B-1----:R-:W-:Y:S02]  /*92f0*/  SHF.L.U32 R40, R48.reuse, 0x10, RZ ;  /* 0x0000001030287819 */ /* 0x042fe400000006ff */
[----:B------:R-:W-:Y:S02]  /*9300*/  LOP3.LUT R42, R48, 0xffff0000, RZ, 0xc0, !PT ;  /* 0xffff0000302a7812 */ /* 0x000fe400078ec0ff */
[C---:B------:R-:W-:Y:S02]  /*9310*/  SHF.L.U32 R43, R49.reuse, 0x10, RZ ;  /* 0x00000010312b7819 */ /* 0x040fe400000006ff */
[----:B------:R-:W-:Y:S02]  /*9320*/  LOP3.LUT R44, R49, 0xffff0000, RZ, 0xc0, !PT ;  /* 0xffff0000312c7812 */ /* 0x000fe400078ec0ff */
[C---:B------:R-:W-:Y:S02]  /*9330*/  SHF.L.U32 R45, R50.reuse, 0x10, RZ ;  /* 0x00000010322d7819 */ /* 0x040fe400000006ff */
[----:B--2---:R-:W-:Y:S01]  /*9340*/  LOP3.LUT R46, R50, 0xffff0000, RZ, 0xc0, !PT ;  /* 0xffff0000322e7812 */ /* 0x004fe200078ec0ff */
[----:B------:R-:W1:Y:S01]  /*9350*/  LDTM.x32 R4, tmem[UR4+0x20] ;  /* 0x00002004000479ee */ /* 0x000e6200082c0000 */
[C---:B------:R-:W-:Y:S01]  /*9360*/  SHF.L.U32 R47, R51.reuse, 0x10, RZ ;  /* 0x00000010332f7819 */ /* 0x040fe200000006ff */
[----:B------:R-:W-:Y:S01]  /*9370*/  USHF.L.U32 UR4, UR45, 0xd, URZ ;  /* 0x0000000d2d047899 */ /* 0x000fe200080006ff */
[----:B------:R-:W-:Y:S01]  /*9380*/  LOP3.LUT R48, R51, 0xffff0000, RZ, 0xc0, !PT ;  /* 0xffff000033307812 */ /* 0x000fe200078ec0ff */
[----:B------:R-:W-:Y:S01]  /*9390*/  NOP ;  /* 0x0000000000007918 */ /* 0x000fe20000000000 */
[C---:B------:R-:W-:Y:S02]  /*93a0*/  SHF.L.U32 R49, R56.reuse, 0x10, RZ ;  /* 0x0000001038317819 */ /* 0x040fe400000006ff */
[----:B------:R-:W-:Y:S02]  /*93b0*/  LOP3.LUT R51, R56, 0xffff0000, RZ, 0xc0, !PT ;  /* 0xffff000038337812 */ /* 0x000fe400078ec0ff */
[C---:B------:R-:W-:Y:S02]  /*93c0*/  SHF.L.U32 R50, R57.reuse, 0x10, RZ ;  /* 0x0000001039327819 */ /* 0x040fe400000006ff */
[----:B------:R-:W-:Y:S02]  /*93d0*/  LOP3.LUT R52, R57, 0xffff0000, RZ, 0xc0, !PT ;  /* 0xffff000039347812 */ /* 0x000fe400078ec0ff */
[----:B------:R-:W-:Y:S02]  /*93e0*/  IADD3 R111, PT, PT, R100, UR4, RZ ;  /* 0x00000004646f7c10 */ /* 0x000fe4000fffe0ff */
[C---:B------:R-:W-:Y:S02]  /*93f0*/  SHF.L.U32 R53, R58.reuse, 0x10, RZ ;  /* 0x000000103a357819 */ /* 0x040fe400000006ff */
[----:B------:R-:W-:Y:S02]  /*9400*/  LOP3.LUT R54, R58, 0xffff0000, RZ, 0xc0, !PT ;  /* 0xffff00003a367812 */ /* 0x000fe400078ec0ff */
[C---:B------:R-:W-:Y:S02]  /*9410*/  SHF.L.U32 R55, R59.reuse, 0x10, RZ ;  /* 0x000000103b377819 */ /* 0x040fe400000006ff */
[----:B------:R-:W-:Y:S02]  /*9420*/  IADD3 R92, PT, PT, R92, 0x280, RZ ;  /* 0x000002805c5c7810 */ /* 0x000fe40007ffe0ff */
[----:B------:R-:W-:Y:S01]  /*9430*/  LOP3.LUT R56, R59, 0xffff0000, RZ, 0xc0, !PT ;  /* 0xffff00003b387812 */ /* 0x000fe200078ec0ff */
[C---:B-1----:R-:W-:Y:S01]  /*9440*/  FMUL R4, R38.reuse, R4 ;  /* 0x0000000426047220 */ /* 0x042fe20000400000 */
[----:B------:R-:W-:Y:S01]  /*9450*/  IADD3 R110, PT, PT, R85, R111, RZ ;  /* 0x0000006f556e7210 */ /* 0x000fe20007ffe0ff */
[----:B------:R-:W-:Y:S01]  /*9460*/  FMUL R5, R38, R5 ;  /* 0x0000000526057220 */ /* 0x000fe20000400000 */
[----:B------:R-:W-:Y:S01]  /*9470*/  SHF.L.U32 R57, R64, 0x10, RZ ;  /* 0x0000001040397819 */ /* 0x000fe200000006ff */
[----:B------:R-:W-:Y:S01]  /*9480*/  FMUL R6, R38, R6 ;  /* 0x0000000626067220 */ /* 0x000fe20000400000 */
[----:B------:R-:W-:Y:S01]  /*9490*/  IADD3 R111, PT, PT, R84, R111, RZ ;  /* 0x0000006f546f7210 */ /* 0x000fe20007ffe0ff */
[----:B------:R-:W-:Y:S01]  /*94a0*/  FMUL R7, R38, R7 ;  /* 0x0000000726077220 */ /* 0x000fe20000400000 */
[----:B------:R-:W-:Y:S01]  /*94b0*/  LOP3.LUT R58, R64, 0xffff0000, RZ, 0xc0, !PT ;  /* 0xffff0000403a7812 */ /* 0x000fe200078ec0ff */
[----:B------:R-:W-:Y:S01]  /*94c0*/  FFMA R4, R41, R40, R4 ;  /* 0x0000002829047223 */ /* 0x000fe20000000004 */
[----:B------:R-:W-:Y:S01]  /*94d0*/  SHF.L.U32 R59, R65, 0x10, RZ ;  /* 0x00000010413b7819 */ /* 0x000fe200000006ff */
[----:B------:R-:W-:Y:S01]  /*94e0*/  FMUL R8, R38, R8 ;  /* 0x0000000826087220 */ /* 0x000fe20000400000 */
[----:B------:R-:W-:Y:S01]  /*94f0*/  LOP3.LUT R92, R92, 0xfefffff8, RZ, 0xc0, !PT ;  /* 0xfefffff85c5c7812 */ /* 0x000fe200078ec0ff */
[----:B------:R-:W-:Y:S01]  /*9500*/  FFMA R5, R41, R42, R5 ;  /* 0x0000002a29057223 */ /* 0x000fe20000000005 */
[----:B------:R-:W-:Y:S01]  /*9510*/  LOP3.LUT R60, R65, 0xffff0000, RZ, 0xc0, !PT ;  /* 0xffff0000413c7812 */ /* 0x000fe200078ec0ff */
[----:B------:R-:W-:Y:S01]  /*9520*/  FMUL R9, R38, R9 ;  /* 0x0000000926097220 */ /* 0x000fe20000400000 */
[----:B------:R-:W-:Y:S01]  /*9530*/  SHF.L.U32 R61, R66, 0x10, RZ ;  /* 0x00000010423d7819 */ /* 0x000fe200000006ff */
[----:B------:R1:W-:Y:S01]  /*9540*/  SYNCS.ARRIVE.TRANS64.RED.A1T0 RZ, [R92+URZ], RZ ;  /* 0x000000ff5cff79a7 */ /* 0x0003e200081004ff */
[----:B------:R-:W-:Y:S01]  /*9550*/  F2FP.BF16.F32.PACK_AB R84, R5, R4 ;  /* 0x000000040554723e */ /* 0x000fe200000010ff */
[----:B------:R-:W-:Y:S01]  /*9560*/  FFMA R6, R41, R43, R6 ;  /* 0x0000002b29067223 */ /* 0x000fe20000000006 */
[----:B------:R-:W-:Y:S01]  /*9570*/  IADD3 R120, PT, PT, R99, R110, RZ ;  /* 0x0000006e63787210 */ /* 0x000fe20007ffe0ff */
[C---:B------:R-:W-:Y:S01]  /*9580*/  FFMA R7, R41.reuse, R44, R7 ;  /* 0x0000002c29077223 */ /* 0x040fe20000000007 */
[C---:B------:R-:W-:Y:S01]  /*9590*/  FFMA R8, R41.reuse, R45, R8 ;  /* 0x0000002d29087223 */ /* 0x040fe20000000008 */
[----:B------:R-:W-:Y:S01]  /*95a0*/  FFMA R9, R41, R46, R9 ;  /* 0x0000002e29097223 */ /* 0x000fe20000000009 */
[----:B------:R-:W-:Y:S01]  /*95b0*/  FMUL R10, R38, R10 ;  /* 0x0000000a260a7220 */ /* 0x000fe20000400000 */
[----:B------:R-:W-:Y:S01]  /*95c0*/  LOP3.LUT R62, R66, 0xffff0000, RZ, 0xc0, !PT ;  /* 0xffff0000423e7812 */ /* 0x000fe200078ec0ff */
[C---:B------:R-:W-:Y:S01]  /*95d0*/  FMUL R11, R38.reuse, R11 ;  /* 0x0000000b260b7220 */ /* 0x040fe20000400000 */
[----:B------:R-:W-:Y:S01]  /*95e0*/  F2FP.BF16.F32.PACK_AB R85, R7, R6 ;  /* 0x000000060755723e */ /* 0x000fe200000010ff */
[----:B------:R-:W-:Y:S01]  /*95f0*/  FFMA R10, R41, R47, R10 ;  /* 0x0000002f290a7223 */ /* 0x000fe2000000000a */
[----:B------:R-:W-:Y:S01]  /*9600*/  F2FP.BF16.F32.PACK_AB R86, R9, R8 ;  /* 0x000000080956723e */ /* 0x000fe200000010ff */
[----:B------:R-:W-:Y:S01]  /*9610*/  FFMA R11, R41, R48, R11 ;  /* 0x00000030290b7223 */ /* 0x000fe2000000000b */
[C---:B------:R-:W-:Y:S01]  /*9620*/  FMUL R0, R38.reuse, R12 ;  /* 0x0000000c26007220 */ /* 0x040fe20000400000 */
[C---:B------:R-:W-:Y:S01]  /*9630*/  FMUL R2, R38.reuse, R13 ;  /* 0x0000000d26027220 */ /* 0x040fe20000400000 */
[C---:B------:R-:W-:Y:S01]  /*9640*/  FMUL R3, R38.reuse, R14 ;  /* 0x0000000e26037220 */ /* 0x040fe20000400000 */
[----:B------:R-:W-:Y:S01]  /*9650*/  SHF.L.U32 R63, R67, 0x10, RZ ;  /* 0x00000010433f7819 */ /* 0x000fe200000006ff */
[----:B------:R-:W-:Y:S01]  /*9660*/  FFMA R0, R41, R49, R0 ;  /* 0x0000003129007223 */ /* 0x000fe20000000000 */
[----:B------:R-:W-:Y:S01]  /*9670*/  F2FP.BF16.F32.PACK_AB R87, R11, R10 ;  /* 0x0000000a0b57723e */ /* 0x000fe200000010ff */
[----:B------:R-:W-:Y:S01]  /*9680*/  FFMA R2, R41, R51, R2 ;  /* 0x0000003329027223 */ /* 0x000fe20000000002 */
[C---:B------:R-:W-:Y:S01]  /*9690*/  FMUL R15, R38.reuse, R15 ;  /* 0x0000000f260f7220 */ /* 0x040fe20000400000 */
[C---:B------:R-:W-:Y:S01]  /*96a0*/  FMUL R12, R38.reuse, R16 ;  /* 0x00000010260c7220 */ /* 0x040fe20000400000 */
[----:B------:R-:W-:Y:S01]  /*96b0*/  FMUL R13, R38, R17 ;  /* 0x00000011260d7220 */ /* 0x000fe20000400000 */
[----:B------:R1:W-:Y:S01]  /*96c0*/  STS.128 [R100+UR4], R84 ;  /* 0x0000005464007988 */ /* 0x0003e20008000c04 */
[----:B------:R-:W-:Y:S01]  /*96d0*/  LOP3.LUT R64, R67, 0xffff0000, RZ, 0xc0, !PT ;  /* 0xffff000043407812 */ /* 0x000fe200078ec0ff */
[C---:B------:R-:W-:Y:S01]  /*96e0*/  FFMA R3, R41.reuse, R50, R3 ;  /* 0x0000003229037223 */ /* 0x040fe20000000003 */
[----:B------:R-:W-:Y:S01]  /*96f0*/  SHF.L.U32 R65, R72, 0x10, RZ ;  /* 0x0000001048417819 */ /* 0x000fe200000006ff */
[C---:B------:R-:W-:Y:S01]  /*9700*/  FFMA R15, R41.reuse, R52, R15 ;  /* 0x00000034290f7223 */ /* 0x040fe2000000000f */
[----:B------:R-:W-:Y:S01]  /*9710*/  F2FP.BF16.F32.PACK_AB R104, R2, R0 ;  /* 0x000000000268723e */ /* 0x000fe200000010ff */
[C---:B------:R-:W-:Y:S01]  /*9720*/  FFMA R12, R41.reuse, R53, R12 ;  /* 0x00000035290c7223 */ /* 0x040fe2000000000c */
[C---:B------:R-:W-:Y:S01]  /*9730*/  FFMA R13, R41.reuse, R54, R13 ;  /* 0x00000036290d7223 */ /* 0x040fe2000000000d */
[C---:B------:R-:W-:Y:S01]  /*9740*/  FMUL R14, R38.reuse, R18 ;  /* 0x00000012260e7220 */ /* 0x040fe20000400000 */
[C---:B------:R-:W-:Y:S01]  /*9750*/  FMUL R19, R38.reuse, R19 ;  /* 0x0000001326137220 */ /* 0x040fe20000400000 */
[C---:B------:R-:W-:Y:S01]  /*9760*/  FMUL R16, R38.reuse, R20 ;  /* 0x0000001426107220 */ /* 0x040fe20000400000 */
[C---:B------:R-:W-:Y:S01]  /*9770*/  FMUL R17, R38.reuse, R21 ;  /* 0x0000001526117220 */ /* 0x040fe20000400000 */
[C---:B------:R-:W-:Y:S01]  /*9780*/  FFMA R14, R41.reuse, R55, R14 ;  /* 0x00000037290e7223 */ /* 0x040fe2000000000e */
        /* <DEDUP_REMOVED lines=9> */
[----:B------:R-:W-:Y:S01]  /*9820*/  FFMA R23, R41, R60, R23 ;  /* 0x0000003c29177223 */ /* 0x000fe20000000017 */
[C---:B------:R-:W-:Y:S01]  /*9830*/  FMUL R27, R38.reuse, R27 ;  /* 0x0000001b261b7220 */ /* 0x040fe20000400000 */
[----:B------:R-:W-:Y:S01]  /*9840*/  F2FP.BF16.F32.PACK_AB R105, R15, R3 ;  /* 0x000000030f69723e */ /* 0x000fe200000010ff */
[----:B------:R-:W-:Y:S01]  /*9850*/  FFMA R20, R41, R61, R20 ;  /* 0x0000003d29147223 */ /* 0x000fe20000000014 */
[----:B------:R-:W-:Y:S01]  /*9860*/  F2FP.BF16.F32.PACK_AB R106, R13, R12 ;  /* 0x0000000c0d6a723e */ /* 0x000fe200000010ff */
[----:B------:R-:W-:Y:S01]  /*9870*/  FMUL R24, R38, R28 ;  /* 0x0000001c26187220 */ /* 0x000fe20000400000 */
[----:B------:R-:W-:Y:S01]  /*9880*/  F2FP.BF16.F32.PACK_AB R107, R19, R14 ;  /* 0x0000000e136b723e */ /* 0x000fe200000010ff */
[----:B------:R-:W-:Y:S01]  /*9890*/  FFMA R21, R41, R62, R21 ;  /* 0x0000003e29157223 */ /* 0x000fe20000000015 */
[----:B------:R-:W-:Y:S01]  /*98a0*/  LOP3.LUT R66, R72, 0xffff0000, RZ, 0xc0, !PT ;  /* 0xffff000048427812 */ /* 0x000fe200078ec0ff */
[C---:B------:R-:W-:Y:S01]  /*98b0*/  FMUL R25, R38.reuse, R29 ;  /* 0x0000001d26197220 */ /* 0x040fe20000400000 */
[----:B------:R-:W-:Y:S01]  /*98c0*/  SHF.L.U32 R67, R73, 0x10, RZ ;  /* 0x0000001049437819 */ /* 0x000fe200000006ff */
[----:B------:R1:W-:Y:S01]  /*98d0*/  STS.128 [R110+0x10], R104 ;  /* 0x000010686e007388 */ /* 0x0003e20000000c00 */
[----:B------:R-:W-:Y:S01]  /*98e0*/  FFMA R22, R41, R63, R22 ;  /* 0x0000003f29167223 */ /* 0x000fe20000000016 */
[----:B------:R-:W-:Y:S01]  /*98f0*/  LOP3.LUT R68, R73, 0xffff0000, RZ, 0xc0, !PT ;  /* 0xffff000049447812 */ /* 0x000fe200078ec0ff */
[----:B------:R-:W-:Y:S01]  /*9900*/  FMUL R26, R38, R30 ;  /* 0x0000001e261a7220 */ /* 0x000fe20000400000 */
[C---:B------:R-:W-:Y:S01]  /*9910*/  FFMA R27, R41.reuse, R64, R27 ;  /* 0x00000040291b7223 */ /* 0x040fe2000000001b */
[----:B------:R-:W-:Y:S01]  /*9920*/  SHF.L.U32 R69, R74, 0x10, RZ ;  /* 0x000000104a457819 */ /* 0x000fe200000006ff */
[----:B------:R-:W-:Y:S01]  /*9930*/  FMUL R31, R38, R31 ;  /* 0x0000001f261f7220 */ /* 0x000fe20000400000 */
[C---:B------:R-:W-:Y:S01]  /*9940*/  FFMA R24, R41.reuse, R65, R24 ;  /* 0x0000004129187223 */ /* 0x040fe20000000018 */
[----:B------:R-:W-:Y:S01]  /*9950*/  LOP3.LUT R70, R74, 0xffff0000, RZ, 0xc0, !PT ;  /* 0xffff00004a467812 */ /* 0x000fe200078ec0ff */
[C---:B------:R-:W-:Y:S01]  /*9960*/  FMUL R28, R38.reuse, R32 ;  /* 0x00000020261c7220 */ /* 0x040fe20000400000 */
[----:B------:R-:W-:Y:S01]  /*9970*/  FFMA R25, R41, R66, R25 ;  /* 0x0000004229197223 */ /* 0x000fe20000000019 */
[----:B------:R-:W-:Y:S01]  /*9980*/  SHF.L.U32 R71, R75, 0x10, RZ ;  /* 0x000000104b477819 */ /* 0x000fe200000006ff */
[C---:B------:R-:W-:Y:S01]  /*9990*/  FMUL R29, R38.reuse, R33 ;  /* 0x00000021261d7220 */ /* 0x040fe20000400000 */
[----:B------:R-:W-:Y:S01]  /*99a0*/  FFMA R26, R41, R67, R26 ;  /* 0x00000043291a7223 */ /* 0x000fe2000000001a */
[----:B------:R-:W-:Y:S01]  /*99b0*/  LOP3.LUT R72, R75, 0xffff0000, RZ, 0xc0, !PT ;  /* 0xffff00004b487812 */ /* 0x000fe200078ec0ff */
        /* <DEDUP_REMOVED lines=8> */
[----:B------:R-:W-:Y:S01]  /*9a40*/  FFMA R30, R41, R71, R30 ;  /* 0x00000047291e7223 */ /* 0x000fe2000000001e */
[----:B------:R-:W-:Y:S01]  /*9a50*/  F2FP.BF16.F32.PACK_AB R115, R27, R22 ;  /* 0x000000161b73723e */ /* 0x000fe200000010ff */
[----:B------:R-:W-:Y:S01]  /*9a60*/  FFMA R35, R41, R72, R35 ;  /* 0x0000004829237223 */ /* 0x000fe20000000023 */
[----:B------:R-:W-:Y:S02]  /*9a70*/  F2FP.BF16.F32.PACK_AB R116, R25, R24 ;  /* 0x000000181974723e */ /* 0x000fe400000010ff */
[----:B------:R-:W-:Y:S01]  /*9a80*/  F2FP.BF16.F32.PACK_AB R117, R31, R26 ;  /* 0x0000001a1f75723e */ /* 0x000fe200000010ff */
[----:B------:R1:W-:Y:S01]  /*9a90*/  STS.128 [R111+0x20], R112 ;  /* 0x000020706f007388 */ /* 0x0003e20000000c00 */
        /* <DEDUP_REMOVED lines=8> */
[----:B--2---:R-:W2:Y:S02]  /*9b20*/  FENCE.VIEW.ASYNC.S ;  /* 0x00000000000073c6 */ /* 0x004ea40000000000 */
[----:B--2---:R-:W-:Y:S06]  /*9b30*/  BAR.SYNC.DEFER_BLOCKING 0x1, 0x80 ;  /* 0x0042000000007b1d */ /* 0x004fec0000010000 */
[----:B------:R-:W-:Y:S05]  /*9b40*/  @P0 BRA `(.L_x_158) ;  /* 0x0000000000240947 */ /* 0x000fea0003800000 */
[----:B------:R-:W2:Y:S01]  /*9b50*/  LDCU.64 UR10, c[0x0][0x348] ;  /* 0x00006900ff0a77ac */ /* 0x000ea20008000a00 */
[----:B------:R-:W-:Y:S02]  /*9b60*/  UIADD3 UR9, UPT, UPT, UR49, 0x20, URZ ;  /* 0x0000002031097890 */ /* 0x000fe4000fffe0ff */
[----:B------:R-:W-:Y:S02]  /*9b70*/  UIADD3 UR8, UPT, UPT, UR47, 0x400, UR4 ;  /* 0x000004002f087890 */ /* 0x000fe4000fffe004 */
[----:B--2---:R-:W-:Y:S03]  /*9b80*/  UIADD3 UR6, UP0, UPT, UR10, 0xa80, URZ ;  /* 0x00000a800a067890 */ /* 0x004fe6000ff1e0ff */
[----:B------:R-:W-:Y:S01]  /*9b90*/  UMOV UR10, UR50 ;  /* 0x00000032000a7c82 */ /* 0x000fe20008000000 */
[----:B------:R-:W-:Y:S03]  /*9ba0*/  UIADD3.X UR7, UPT, UPT, URZ, UR11, URZ, UP0, !UPT ;  /* 0x0000000bff077290 */ /* 0x000fe600087fe4ff */
[----:B------:R-:W-:Y:S06]  /*9bb0*/  UMOV UR11, UR44 ;  /* 0x0000002c000b7c82 */ /* 0x000fec0008000000 */
[----:B------:R2:W-:Y:S02]  /*9bc0*/  UTMASTG.3D [UR8], [UR6] ;  /* 0x00000008060073b5 */ /* 0x0005e40008010000 */
[----:B--2---:R0:W-:Y:S02]  /*9bd0*/  UTMACMDFLUSH ;  /* 0x00000000000079b7 */ /* 0x0041e40000000000 */
.L_x_158:
[----:B------:R-:W-:Y:S05]  /*9be0*/  BSYNC.RECONVERGENT B0 ;  /* 0x0000000000007941 */ /* 0x000fea0003800200 */
.L_x_157:
[----:B------:R-:W-:Y:S01]  /*9bf0*/  UIADD3 UR4, UPT, UPT, UR45, 0x1, URZ ;  /* 0x000000012d047890 */ /* 0x000fe2000fffe0ff */
[----:B------:R-:W-:Y:S03]  /*9c00*/  BSSY.RECONVERGENT B0, `(.L_x_159) ;  /* 0x0000008000007945 */ /* 0x000fe60003800200 */
[----:B------:R-:W-:Y:S04]  /*9c10*/  UISETP.NE.AND UP0, UPT, UR4, 0x3, UPT ;  /* 0x000000030400788c */ /* 0x000fe8000bf05270 */
[----:B------:R-:W-:Y:S02]  /*9c20*/  UISETP.EQ.XOR UP1, UPT, UR43, 0x3, !UP0 ;  /* 0x000000032b00788c */ /* 0x000fe4000c722a70 */
[----:B------:R-:W-:Y:S02]  /*9c30*/  USEL UR46, UR4, URZ, UP0 ;  /* 0x000000ff042e7287 */ /* 0x000fe40008000000 */
[----:B------:R-:W-:Y:S04]  /*9c40*/  USEL UR5, URZ, 0x1, !UP1 ;  /* 0x00000001ff057887 */ /* 0x000fe8000c800000 */
[----:B------:R-:W-:Y:S01]  /*9c50*/  ULOP3.LUT UR54, UR54, UR5, URZ, 0x3c, !UPT ;  /* 0x0000000536367292 */ /* 0x000fe2000f8e3cff */
[----:B------:R-:W-:Y:S11]  /*9c60*/  @P0 BRA `(.L_x_160) ;  /* 0x0000000000040947 */ /* 0x000ff60003800000 */
[----:B------:R-:W-:Y:S04]  /*9c70*/  DEPBAR.LE SB0, 0x1 ;  /* 0x000080400000791a */ /* 0x000fe80000000000 */
.L_x_160:
[----:B------:R-:W-:Y:S05]  /*9c80*/  BSYNC.RECONVERGENT B0 ;  /* 0x0000000000007941 */ /* 0x000fea0003800200 */
.L_x_159:
[----:B------:R-:W-:Y:S01]  /*9c90*/  BAR.SYNC.DEFER_BLOCKING 0x1, 0x80 ;  /* 0x0042000000007b1d */ /* 0x000fe20000010000 */
[----:B------:R-:W-:Y:S01]  /*9ca0*/  UISETP.NE.AND UP0, UPT, UR53, -0x2, UPT ;  /* 0xfffffffe3500788c */ /* 0x000fe2000bf05270 */
[----:B------:R-:W-:Y:S08]  /*9cb0*/  IADD3 R0, PT, PT, R36, 0x1, RZ ;  /* 0x0000000124007810 */ /* 0x000ff00007ffe0ff */
[----:B------:R-:W-:Y:S05]  /*9cc0*/  BRA.U !UP0, `(.L_x_161) ;  /* 0x0000000108287547 */ /* 0x000fea000b800000 */
[----:B------:R-:W-:Y:S01]  /*9cd0*/  ISETP.NE.AND P0, PT, R109, RZ, PT ;  /* 0x000000ff6d00720c */ /* 0x000fe20003f05270 */
[----:B------:R-:W-:Y:S01]  /*9ce0*/  IMAD.U32 R3, RZ, RZ, UR52 ;  /* 0x00000034ff037e24 */ /* 0x000fe2000f8e00ff */
[----:B------:R-:W-:Y:S01]  /*9cf0*/  UIADD3 UR4, UPT, UPT, UR52, 0x1, URZ ;  /* 0x0000000134047890 */ /* 0x000fe2000fffe0ff */
[----:B------:R-:W-:Y:S03]  /*9d00*/  IMAD.U32 R2, RZ, RZ, UR58 ;  /* 0x0000003aff027e24 */ /* 0x000fe6000f8e00ff */
[----:B------:R-:W-:Y:S04]  /*9d10*/  UISETP.NE.AND UP0, UPT, UR4, 0x3, UPT ;  /* 0x000000030400788c */ /* 0x000fe8000bf05270 */
[----:B------:R-:W-:Y:S03]  /*9d20*/  USEL UR52, UR4, URZ, UP0 ;  /* 0x000000ff04347287 */ /* 0x000fe60008000000 */
[----:B------:R-:W-:Y:S05]  /*9d30*/  @P0 LEA R3, R3, UR47, 0x3 ;  /* 0x0000002f03030c11 */ /* 0x000fea000f8e18ff */
[----:B------:R-:W-:Y:S05]  /*9d40*/  @P0 VIADD R3, R3, 0x228 ;  /* 0x0000022803030836 */ /* 0x000fea0000000000 */
[----:B------:R-:W-:Y:S04]  /*9d50*/  @P0 PRMT R2, R2, 0x654, R3 ;  /* 0x0000065402020816 */ /* 0x000fe80000000003 */
[----:B------:R2:W-:Y:S03]  /*9d60*/  @P0 SYNCS.ARRIVE.TRANS64.RED.A1T0 RZ, [R2+URZ], RZ ;  /* 0x000000ff02ff09a7 */ /* 0x0005e600081004ff */
.L_x_161:
[----:B------:R-:W-:Y:S01]  /*9d70*/  R2UR UR6, R108 ;  /* 0x000000006c0672ca */ /* 0x000fe200000e0000 */
[----:B------:R-:W-:Y:S01]  /*9d80*/  UIADD3 UR53, UPT, UPT, UR53, 0x2, URZ ;  /* 0x0000000235357890 */ /* 0x000fe2000fffe0ff */
[----:B------:R-:W-:Y:S02]  /*9d90*/  R2UR UR5, R90 ;  /* 0x000000005a0572ca */ /* 0x000fe400000e0000 */
[----:B------:R-:W-:Y:S02]  /*9da0*/  R2UR UR4, R91 ;  /* 0x000000005b0472ca */ /* 0x000fe400000e0000 */
[----:B------:R-:W-:Y:S02]  /*9db0*/  R2UR UR44, R102 ;  /* 0x00000000662c72ca */ /* 0x000fe400000e0000 */
[----:B------:R-:W-:Y:S02]  /*9dc0*/  ISETP.NE.AND P0, PT, R94, 0x2, PT ;  /* 0x000000025e00780c */ /* 0x000fe40003f05270 */
[----:B------:R-:W-:Y:S02]  /*9dd0*/  ISETP.NE.AND P1, PT, R0, 0x2, PT ;  /* 0x000000020000780c */ /* 0x000fe40003f25270 */
[----:B--2---:R-:W-:Y:S01]  /*9de0*/  SEL R2, RZ, 0x1, P0 ;  /* 0x00000001ff027807 */ /* 0x004fe20000000000 */
[----:B------:R-:W-:Y:S01]  /*9df0*/  UISETP.NE.AND UP0, UPT, UR6, URZ, UPT ;  /* 0x000000ff0600728c */ /* 0x000fe2000bf05270 */
[----:B------:R-:W-:Y:S01]  /*9e00*/  SEL R3, RZ, 0x1, P1 ;  /* 0x00000001ff037807 */ /* 0x000fe20000800000 */
[----:B------:R-:W-:Y:S01]  /*9e10*/  UIADD3 UR34, UPT, UPT, UR36, UR5, URZ ;  /* 0x0000000524227290 */ /* 0x000fe2000fffe0ff */
[----:B------:R-:W-:Y:S01]  /*9e20*/  LOP3.LUT R97, R97, R2, RZ, 0x3c, !PT ;  /* 0x0000000261617212 */ /* 0x000fe200078e3cff */
[----:B------:R-:W-:Y:S01]  /*9e30*/  UIADD3 UR25, UPT, UPT, UR37, UR4, URZ ;  /* 0x0000000425197290 */ /* 0x000fe2000fffe0ff */
[----:B------:R-:W-:Y:S02]  /*9e40*/  LOP3.LUT R98, R98, R3, RZ, 0x3c, !PT ;  /* 0x0000000362627212 */ /* 0x000fe400078e3cff */
[----:B------:R-:W-:Y:S02]  /*9e50*/  SEL R94, R94, RZ, P0 ;  /* 0x000000ff5e5e7207 */ /* 0x000fe40000000000 */
[----:B------:R-:W-:Y:S01]  /*9e60*/  SEL R36, R0, RZ, P1 ;  /* 0x000000ff00247207 */ /* 0x000fe20000800000 */
[----:B------:R-:W-:Y:S06]  /*9e70*/  BRA.U UP0, `(.L_x_162) ;  /* 0xffffffd5009c7547 */ /* 0x000fec000b83ffff */
[----:B------:R-:W2:Y:S01]  /*9e80*/  LDCU.64 UR4, c[0x0][0xc88] ;  /* 0x00019100ff0477ac */ /* 0x000ea20008000a00 */
[----:B------:R-:W3:Y:S01]  /*9e90*/  LDCU.64 UR6, c[0x0][0xc90] ;  /* 0x00019200ff0677ac */ /* 0x000ee20008000a00 */
[----:B--2---:R-:W-:Y:S02]  /*9ea0*/  ISETP.NE.U32.AND P2, PT, RZ, UR4, PT ;  /* 0x00000004ff007c0c */ /* 0x004fe4000bf45070 */
[----:B---3--:R-:W-:Y:S02]  /*9eb0*/  ISETP.NE.U32.AND P1, PT, RZ, UR6, PT ;  /* 0x00000006ff007c0c */ /* 0x008fe4000bf25070 */
[----:B------:R-:W-:Y:S02]  /*9ec0*/  ISETP.NE.AND.EX P2, PT, RZ, UR5, PT, P2 ;  /* 0x00000005ff007c0c */ /* 0x000fe4000bf45320 */
[----:B------:R-:W-:-:S13]  /*9ed0*/  ISETP.NE.AND.EX P0, PT, RZ, UR7, PT, P1 ;  /* 0x00000007ff007c0c */ /* 0x000fda000bf05310 */
[----:B------:R-:W-:Y:S05]  /*9ee0*/  @P2 BRA P0, `(.L_x_163) ;  /* 0x00000000003c2947 */ /* 0x000fea0000000000 */
[----:B------:R-:W-:-:S13]  /*9ef0*/  ISETP.NE.AND.EX P1, PT, RZ, UR7, PT, P1 ;  /* 0x00000007ff007c0c */ /* 0x000fda000bf25310 */
[----:B------:R-:W-:Y:S05]  /*9f00*/  @P1 BRA `(.L_x_164) ;  /* 0x00000000000c1947 */ /* 0x000fea0003800000 */
[----:B------:R-:W-:-:S13]  /*9f10*/  FSETP.NEU.AND P0, PT, R41, RZ, PT ;  /* 0x000000ff2900720b */ /* 0x000fda0003f0d000 */
[----:B------:R-:W-:Y:S05]  /*9f20*/  @!P0 EXIT ;  /* 0x000000000000894d */ /* 0x000fea0003800000 */
[----:B------:R-:W-:Y:S05]  /*9f30*/  BRA `(.L_x_163) ;  /* 0x0000000000287947 */ /* 0x000fea0003800000 */
.L_x_164:
[----:B------:R-:W-:Y:S01]  /*9f40*/  ISETP.NE.AND P0, PT, R93, RZ, PT ;  /* 0x000000ff5d00720c */ /* 0x000fe20003f05270 */
[----:B------:R-:W-:-:S12]  /*9f50*/  BSSY.RECONVERGENT B0, `(.L_x_163) ;  /* 0x0000008000007945 */ /* 0x000fd80003800200 */
[----:B------:R-:W-:Y:S05]  /*9f60*/  @P0 BRA `(.L_x_165) ;  /* 0x0000000000100947 */ /* 0x000fea0003800000 */
[----:B------:R-:W-:-:S04]  /*9f70*/  ISETP.NE.U32.AND P0, PT, RZ, UR4, PT ;  /* 0x00000004ff007c0c */ /* 0x000fc8000bf05070 */
[----:B------:R-:W-:-:S13]  /*9f80*/  ISETP.NE.AND.EX P0, PT, RZ, UR5, PT, P0 ;  /* 0x00000005ff007c0c */ /* 0x000fda000bf05300 */
[----:B------:R-:W-:Y:S05]  /*9f90*/  @!P0 EXIT ;  /* 0x000000000000894d */ /* 0x000fea0003800000 */
[----:B------:R-:W-:Y:S05]  /*9fa0*/  BRA `(.L_x_166) ;  /* 0x0000000000087947 */ /* 0x000fea0003800000 */
.L_x_165:
[----:B------:R-:W-:-:S13]  /*9fb0*/  FSETP.NEU.AND P0, PT, R41, RZ, PT ;  /* 0x000000ff2900720b */ /* 0x000fda0003f0d000 */
[----:B------:R-:W-:Y:S05]  /*9fc0*/  @!P0 EXIT ;  /* 0x000000000000894d */ /* 0x000fea0003800000 */
.L_x_166:
[----:B------:R-:W-:Y:S05]  /*9fd0*/  BSYNC.RECONVERGENT B0 ;  /* 0x0000000000007941 */ /* 0x000fea0003800200 */
.L_x_163:
[----:B------:R-:W-:Y:S01]  /*9fe0*/  ULEA UR6, UR52, UR47, 0x3 ;  /* 0x0000002f34067291 */ /* 0x000fe2000f8e18ff */
[----:B------:R-:W-:-:S04]  /*9ff0*/  DEPBAR.LE SB0, 0x0 ;  /* 0x000080000000791a */ /* 0x000fc80000000000 */
[----:B------:R-:W-:-:S04]  /*a000*/  UIADD3 UR6, UPT, UPT, UR6, 0x228, URZ ;  /* 0x0000022806067890 */ /* 0x000fc8000fffe0ff */
[----:B------:R-:W-:-:S09]  /*a010*/  UPRMT UR6, UR58, 0x654, UR6 ;  /* 0x000006543a067896 */ /* 0x000fd20008000006 */
[----:B------:R-:W-:Y:S01]  /*a020*/  SYNCS.ARRIVE.TRANS64.RED.A1T0 RZ, [UR6], RZ ;  /* 0x000000ffffff79a7 */ /* 0x000fe20008100406 */
[----:B------:R-:W-:Y:S05]  /*a030*/  EXIT ;  /* 0x000000000000794d */ /* 0x000fea0003800000 */
.L_x_25:
[----:B--2---:R2:W3:Y:S02]  /*a040*/  SYNCS.PHASECHK.TRANS64.TRYWAIT P0, [R3+URZ+0x2a0], R2 ;  /* 0x0002a002030075a7 */ /* 0x0044e400080011ff */
[----:B---3--:R-:W-:Y:S05]  /*a050*/  @!P0 NANOSLEEP.SYNCS 0x989680 ;  /* 0x009896800000895d */ /* 0x008fea0003900000 */
[----:B------:R-:W3:Y:S02]  /*a060*/  @!P0 SYNCS.PHASECHK.TRANS64 P0, [R3+URZ+0x2a0], R2 ;  /* 0x0002a002030085a7 */ /* 0x000ee400080010ff */
[----:B---3--:R-:W-:Y:S05]  /*a070*/  @!P0 BRA `(.L_x_25) ;  /* 0xfffffffc00f08947 */ /* 0x008fea000383ffff */
[----:B------:R-:W-:Y:S05]  /*a080*/  BRA `(.L_x_167) ;  /* 0xffffff7c00f07947 */ /* 0x000fea000383ffff */
.L_x_28:
[----:B-1----:R-:W-:-:S07]  /*a090*/  MOV R0, UR5 ;  /* 0x0000000500007c02 */ /* 0x002fce0008000f00 */
.L_x_168:
[----:B-1----:R1:W2:Y:S02]  /*a0a0*/  SYNCS.PHASECHK.TRANS64.TRYWAIT P0, [R0+URZ+0x108], R3 ;  /* 0x00010803000075a7 */ /* 0x0022a400080011ff */
[----:B--2---:R-:W-:Y:S05]  /*a0b0*/  @!P0 NANOSLEEP.SYNCS 0x989680 ;  /* 0x009896800000895d */ /* 0x004fea0003900000 */
[----:B------:R-:W2:Y:S02]  /*a0c0*/  @!P0 SYNCS.PHASECHK.TRANS64 P0, [R0+URZ+0x108], R3 ;  /* 0x00010803000085a7 */ /* 0x000ea400080010ff */
[----:B--2---:R-:W-:Y:S05]  /*a0d0*/  @!P0 BRA `(.L_x_168) ;  /* 0xfffffffc00f08947 */ /* 0x004fea000383ffff */
[----:B------:R-:W-:Y:S05]  /*a0e0*/  BRA `(.L_x_27) ;  /* 0xffffff8000607947 */ /* 0x000fea000383ffff */
.L_x_37:
[----:B-1----:R-:W-:-:S07]  /*a0f0*/  MOV R0, UR7 ;  /* 0x0000000700007c02 */ /* 0x002fce0008000f00 */
.L_x_169:
[----:B-1----:R1:W2:Y:S02]  /*a100*/  SYNCS.PHASECHK.TRANS64.TRYWAIT P0, [R0+URZ+0x108], R3 ;  /* 0x00010803000075a7 */ /* 0x0022a400080011ff */
[----:B--2---:R-:W-:Y:S05]  /*a110*/  @!P0 NANOSLEEP.SYNCS 0x989680 ;  /* 0x009896800000895d */ /* 0x004fea0003900000 */
[----:B------:R-:W2:Y:S02]  /*a120*/  @!P0 SYNCS.PHASECHK.TRANS64 P0, [R0+URZ+0x108], R3 ;  /* 0x00010803000085a7 */ /* 0x000ea400080010ff */
[----:B--2---:R-:W-:Y:S05]  /*a130*/  @!P0 BRA `(.L_x_169) ;  /* 0xfffffffc00f08947 */ /* 0x004fea000383ffff */
[----:B------:R-:W-:Y:S05]  /*a140*/  BRA `(.L_x_36) ;  /* 0xffffff8400807947 */ /* 0x000fea000383ffff */
.L_x_44:
[----:B-1----:R1:W4:Y:S02]  /*a150*/  SYNCS.PHASECHK.TRANS64.TRYWAIT P0, [R3+URZ+0x250], R0 ;  /* 0x00025000030075a7 */ /* 0x00232400080011ff */
[----:B----4-:R-:W-:Y:S05]  /*a160*/  @!P0 NANOSLEEP.SYNCS 0x989680 ;  /* 0x009896800000895d */ /* 0x010fea0003900000 */
[----:B------:R-:W4:Y:S02]  /*a170*/  @!P0 SYNCS.PHASECHK.TRANS64 P0, [R3+URZ+0x250], R0 ;  /* 0x00025000030085a7 */ /* 0x000f2400080010ff */
[----:B----4-:R-:W-:Y:S05]  /*a180*/  @!P0 BRA `(.L_x_44) ;  /* 0xfffffffc00f08947 */ /* 0x010fea000383ffff */
[----:B------:R-:W-:Y:S05]  /*a190*/  BRA `(.L_x_170) ;  /* 0xffffff8800847947 */ /* 0x000fea000383ffff */
.L_x_48:
[----:B-1----:R-:W-:-:S07]  /*a1a0*/  MOV R0, UR4 ;  /* 0x0000000400007c02 */ /* 0x002fce0008000f00 */
.L_x_171:
[----:B-1----:R1:W2:Y:S02]  /*a1b0*/  SYNCS.PHASECHK.TRANS64.TRYWAIT P0, [R0+URZ], R3 ;  /* 0x00000003000075a7 */ /* 0x0022a400080011ff */
[----:B--2---:R-:W-:Y:S05]  /*a1c0*/  @!P0 NANOSLEEP.SYNCS 0x989680 ;  /* 0x009896800000895d */ /* 0x004fea0003900000 */
[----:B------:R-:W2:Y:S02]  /*a1d0*/  @!P0 SYNCS.PHASECHK.TRANS64 P0, [R0+URZ], R3 ;  /* 0x00000003000085a7 */ /* 0x000ea400080010ff */
[----:B--2---:R-:W-:Y:S05]  /*a1e0*/  @!P0 BRA `(.L_x_171) ;  /* 0xfffffffc00f08947 */ /* 0x004fea000383ffff */
[----:B------:R-:W-:Y:S05]  /*a1f0*/  BRA `(.L_x_172) ;  /* 0xffffff9000307947 */ /* 0x000fea000383ffff */
.L_x_49:
[----:B------:R-:W-:-:S07]  /*a200*/  MOV R0, UR5 ;  /* 0x0000000500007c02 */ /* 0x000fce0008000f00 */
.L_x_173:
[----:B-1----:R1:W2:Y:S02]  /*a210*/  SYNCS.PHASECHK.TRANS64.TRYWAIT P0, [R0+URZ], R3 ;  /* 0x00000003000075a7 */ /* 0x0022a400080011ff */
[----:B--2---:R-:W-:Y:S05]  /*a220*/  @!P0 NANOSLEEP.SYNCS 0x989680 ;  /* 0x009896800000895d */ /* 0x004fea0003900000 */
[----:B------:R-:W2:Y:S02]  /*a230*/  @!P0 SYNCS.PHASECHK.TRANS64 P0, [R0+URZ], R3 ;  /* 0x00000003000085a7 */ /* 0x000ea400080010ff */
[----:B--2---:R-:W-:Y:S05]  /*a240*/  @!P0 BRA `(.L_x_173) ;  /* 0xfffffffc00f08947 */ /* 0x004fea000383ffff */
[----:B------:R-:W-:Y:S05]  /*a250*/  BRA `(.L_x_174) ;  /* 0xffffff90003c7947 */ /* 0x000fea000383ffff */
.L_x_50:
[----:B------:R-:W-:-:S07]  /*a260*/  MOV R0, UR5 ;  /* 0x0000000500007c02 */ /* 0x000fce0008000f00 */
.L_x_175:
[----:B-1----:R1:W2:Y:S02]  /*a270*/  SYNCS.PHASECHK.TRANS64.TRYWAIT P0, [R0+URZ], R3 ;  /* 0x00000003000075a7 */ /* 0x0022a400080011ff */
[----:B--2---:R-:W-:Y:S05]  /*a280*/  @!P0 NANOSLEEP.SYNCS 0x989680 ;  /* 0x009896800000895d */ /* 0x004fea0003900000 */
[----:B------:R-:W2:Y:S02]  /*a290*/  @!P0 SYNCS.PHASECHK.TRANS64 P0, [R0+URZ], R3 ;  /* 0x00000003000085a7 */ /* 0x000ea400080010ff */
[----:B--2---:R-:W-:Y:S05]  /*a2a0*/  @!P0 BRA `(.L_x_175) ;  /* 0xfffffffc00f08947 */ /* 0x004fea000383ffff */
[----:B------:R-:W-:Y:S05]  /*a2b0*/  BRA `(.L_x_176) ;  /* 0xffffff9000487947 */ /* 0x000fea000383ffff */
.L_x_51:
[----:B------:R-:W-:-:S07]  /*a2c0*/  MOV R0, UR5 ;  /* 0x0000000500007c02 */ /* 0x000fce0008000f00 */
.L_x_177:
[----:B-1----:R1:W2:Y:S02]  /*a2d0*/  SYNCS.PHASECHK.TRANS64.TRYWAIT P0, [R0+URZ], R3 ;  /* 0x00000003000075a7 */ /* 0x0022a400080011ff */
[----:B--2---:R-:W-:Y:S05]  /*a2e0*/  @!P0 NANOSLEEP.SYNCS 0x989680 ;  /* 0x009896800000895d */ /* 0x004fea0003900000 */
[----:B------:R-:W2:Y:S02]  /*a2f0*/  @!P0 SYNCS.PHASECHK.TRANS64 P0, [R0+URZ], R3 ;  /* 0x00000003000085a7 */ /* 0x000ea400080010ff */
[----:B--2---:R-:W-:Y:S05]  /*a300*/  @!P0 BRA `(.L_x_177) ;  /* 0xfffffffc00f08947 */ /* 0x004fea000383ffff */
[----:B------:R-:W-:Y:S05]  /*a310*/  BRA `(.L_x_178) ;  /* 0xffffff9000547947 */ /* 0x000fea000383ffff */
.L_x_52:
[----:B------:R-:W-:-:S07]  /*a320*/  MOV R0, UR5 ;  /* 0x0000000500007c02 */ /* 0x000fce0008000f00 */
.L_x_179:
[----:B-1----:R1:W2:Y:S02]  /*a330*/  SYNCS.PHASECHK.TRANS64.TRYWAIT P0, [R0+URZ], R3 ;  /* 0x00000003000075a7 */ /* 0x0022a400080011ff */
[----:B--2---:R-:W-:Y:S05]  /*a340*/  @!P0 NANOSLEEP.SYNCS 0x989680 ;  /* 0x009896800000895d */ /* 0x004fea0003900000 */
[----:B------:R-:W2:Y:S02]  /*a350*/  @!P0 SYNCS.PHASECHK.TRANS64 P0, [R0+URZ], R3 ;  /* 0x00000003000085a7 */ /* 0x000ea400080010ff */
[----:B--2---:R-:W-:Y:S05]  /*a360*/  @!P0 BRA `(.L_x_179) ;  /* 0xfffffffc00f08947 */ /* 0x004fea000383ffff */
[----:B------:R-:W-:Y:S05]  /*a370*/  BRA `(.L_x_180) ;  /* 0xffffff9000607947 */ /* 0x000fea000383ffff */
.L_x_53:
[----:B------:R-:W-:-:S07]  /*a380*/  MOV R0, UR5 ;  /* 0x0000000500007c02 */ /* 0x000fce0008000f00 */
.L_x_181:
[----:B-1----:R1:W2:Y:S02]  /*a390*/  SYNCS.PHASECHK.TRANS64.TRYWAIT P0, [R0+URZ], R3 ;  /* 0x00000003000075a7 */ /* 0x0022a400080011ff */
[----:B--2---:R-:W-:Y:S05]  /*a3a0*/  @!P0 NANOSLEEP.SYNCS 0x989680 ;  /* 0x009896800000895d */ /* 0x004fea0003900000 */
[----:B------:R-:W2:Y:S02]  /*a3b0*/  @!P0 SYNCS.PHASECHK.TRANS64 P0, [R0+URZ], R3 ;  /* 0x00000003000085a7 */ /* 0x000ea400080010ff */
[----:B--2---:R-:W-:Y:S05]  /*a3c0*/  @!P0 BRA `(.L_x_181) ;  /* 0xfffffffc00f08947 */ /* 0x004fea000383ffff */
[----:B------:R-:W-:Y:S05]  /*a3d0*/  BRA `(.L_x_182) ;  /* 0xffffff90006c7947 */ /* 0x000fea000383ffff */
.L_x_54:
[----:B------:R-:W-:-:S07]  /*a3e0*/  MOV R0, UR5 ;  /* 0x0000000500007c02 */ /* 0x000fce0008000f00 */
.L_x_183:
[----:B-1----:R1:W2:Y:S02]  /*a3f0*/  SYNCS.PHASECHK.TRANS64.TRYWAIT P0, [R0+URZ], R3 ;  /* 0x00000003000075a7 */ /* 0x0022a400080011ff */
[----:B--2---:R-:W-:Y:S05]  /*a400*/  @!P0 NANOSLEEP.SYNCS 0x989680 ;  /* 0x009896800000895d */ /* 0x004fea0003900000 */
[----:B------:R-:W2:Y:S02]  /*a410*/  @!P0 SYNCS.PHASECHK.TRANS64 P0, [R0+URZ], R3 ;  /* 0x00000003000085a7 */ /* 0x000ea400080010ff */
[----:B--2---:R-:W-:Y:S05]  /*a420*/  @!P0 BRA `(.L_x_183) ;  /* 0xfffffffc00f08947 */ /* 0x004fea000383ffff */
[----:B------:R-:W-:Y:S05]  /*a430*/  BRA `(.L_x_184) ;  /* 0xffffff9000787947 */ /* 0x000fea000383ffff */
.L_x_55:
[----:B------:R-:W-:-:S07]  /*a440*/  MOV R0, UR5 ;  /* 0x0000000500007c02 */ /* 0x000fce0008000f00 */
.L_x_185:
[----:B-1----:R1:W2:Y:S02]  /*a450*/  SYNCS.PHASECHK.TRANS64.TRYWAIT P0, [R0+URZ], R3 ;  /* 0x00000003000075a7 */ /* 0x0022a400080011ff */
[----:B--2---:R-:W-:Y:S05]  /*a460*/  @!P0 NANOSLEEP.SYNCS 0x989680 ;  /* 0x009896800000895d */ /* 0x004fea0003900000 */
[----:B------:R-:W2:Y:S02]  /*a470*/  @!P0 SYNCS.PHASECHK.TRANS64 P0, [R0+URZ], R3 ;  /* 0x00000003000085a7 */ /* 0x000ea400080010ff */
[----:B--2---:R-:W-:Y:S05]  /*a480*/  @!P0 BRA `(.L_x_185) ;  /* 0xfffffffc00f08947 */ /* 0x004fea000383ffff */
[----:B------:R-:W-:Y:S05]  /*a490*/  BRA `(.L_x_186) ;  /* 0xffffff9000847947 */ /* 0x000fea000383ffff */
.L_x_56:
[----:B------:R-:W-:-:S07]  /*a4a0*/  MOV R0, UR5 ;  /* 0x0000000500007c02 */ /* 0x000fce0008000f00 */
.L_x_187:
[----:B-1----:R1:W2:Y:S02]  /*a4b0*/  SYNCS.PHASECHK.TRANS64.TRYWAIT P0, [R0+URZ], R3 ;  /* 0x00000003000075a7 */ /* 0x0022a400080011ff */
[----:B--2---:R-:W-:Y:S05]  /*a4c0*/  @!P0 NANOSLEEP.SYNCS 0x989680 ;  /* 0x009896800000895d */ /* 0x004fea0003900000 */
[----:B------:R-:W2:Y:S02]  /*a4d0*/  @!P0 SYNCS.PHASECHK.TRANS64 P0, [R0+URZ], R3 ;  /* 0x00000003000085a7 */ /* 0x000ea400080010ff */
[----:B--2---:R-:W-:Y:S05]  /*a4e0*/  @!P0 BRA `(.L_x_187) ;  /* 0xfffffffc00f08947 */ /* 0x004fea000383ffff */
[----:B------:R-:W-:Y:S05]  /*a4f0*/  BRA `(.L_x_188) ;  /* 0xffffff9000907947 */ /* 0x000fea000383ffff */
.L_x_57:
[----:B------:R-:W-:-:S07]  /*a500*/  MOV R0, UR5 ;  /* 0x0000000500007c02 */ /* 0x000fce0008000f00 */
.L_x_189:
[----:B-1----:R1:W2:Y:S02]  /*a510*/  SYNCS.PHASECHK.TRANS64.TRYWAIT P0, [R0+URZ], R3 ;  /* 0x00000003000075a7 */ /* 0x0022a400080011ff */
[----:B--2---:R-:W-:Y:S05]  /*a520*/  @!P0 NANOSLEEP.SYNCS 0x989680 ;  /* 0x009896800000895d */ /* 0x004fea0003900000 */
[----:B------:R-:W2:Y:S02]  /*a530*/  @!P0 SYNCS.PHASECHK.TRANS64 P0, [R0+URZ], R3 ;  /* 0x00000003000085a7 */ /* 0x000ea400080010ff */
[----:B--2---:R-:W-:Y:S05]  /*a540*/  @!P0 BRA `(.L_x_189) ;  /* 0xfffffffc00f08947 */ /* 0x004fea000383ffff */
[----:B------:R-:W-:Y:S05]  /*a550*/  BRA `(.L_x_190) ;  /* 0xffffff90009c7947 */ /* 0x000fea000383ffff */
.L_x_58:
[----:B------:R-:W-:-:S07]  /*a560*/  MOV R0, UR5 ;  /* 0x0000000500007c02 */ /* 0x000fce0008000f00 */
.L_x_191:
[----:B-1----:R1:W2:Y:S02]  /*a570*/  SYNCS.PHASECHK.TRANS64.TRYWAIT P0, [R0+URZ], R3 ;  /* 0x00000003000075a7 */ /* 0x0022a400080011ff */
[----:B--2---:R-:W-:Y:S05]  /*a580*/  @!P0 NANOSLEEP.SYNCS 0x989680 ;  /* 0x009896800000895d */ /* 0x004fea0003900000 */
[----:B------:R-:W2:Y:S02]  /*a590*/  @!P0 SYNCS.PHASECHK.TRANS64 P0, [R0+URZ], R3 ;  /* 0x00000003000085a7 */ /* 0x000ea400080010ff */
[----:B--2---:R-:W-:Y:S05]  /*a5a0*/  @!P0 BRA `(.L_x_191) ;  /* 0xfffffffc00f08947 */ /* 0x004fea000383ffff */
[----:B------:R-:W-:Y:S05]  /*a5b0*/  BRA `(.L_x_192) ;  /* 0xffffff9000a87947 */ /* 0x000fea000383ffff */
.L_x_59:
[----:B------:R-:W-:-:S07]  /*a5c0*/  MOV R0, UR5 ;  /* 0x0000000500007c02 */ /* 0x000fce0008000f00 */
.L_x_193:
[----:B-1----:R1:W2:Y:S02]  /*a5d0*/  SYNCS.PHASECHK.TRANS64.TRYWAIT P0, [R0+URZ], R3 ;  /* 0x00000003000075a7 */ /* 0x0022a400080011ff */
[----:B--2---:R-:W-:Y:S05]  /*a5e0*/  @!P0 NANOSLEEP.SYNCS 0x989680 ;  /* 0x009896800000895d */ /* 0x004fea0003900000 */
[----:B------:R-:W2:Y:S02]  /*a5f0*/  @!P0 SYNCS.PHASECHK.TRANS64 P0, [R0+URZ], R3 ;  /* 0x00000003000085a7 */ /* 0x000ea400080010ff */
[----:B--2---:R-:W-:Y:S05]  /*a600*/  @!P0 BRA `(.L_x_193) ;  /* 0xfffffffc00f08947 */ /* 0x004fea000383ffff */
[----:B------:R-:W-:Y:S05]  /*a610*/  BRA `(.L_x_194) ;  /* 0xffffff9000b47947 */ /* 0x000fea000383ffff */
.L_x_60:
[----:B------:R-:W-:-:S07]  /*a620*/  MOV R0, UR5 ;  /* 0x0000000500007c02 */ /* 0x000fce0008000f00 */
.L_x_195:
[----:B-1----:R1:W2:Y:S02]  /*a630*/  SYNCS.PHASECHK.TRANS64.TRYWAIT P0, [R0+URZ], R3 ;  /* 0x00000003000075a7 */ /* 0x0022a400080011ff */
[----:B--2---:R-:W-:Y:S05]  /*a640*/  @!P0 NANOSLEEP.SYNCS 0x989680 ;  /* 0x009896800000895d */ /* 0x004fea0003900000 */
[----:B------:R-:W2:Y:S02]  /*a650*/  @!P0 SYNCS.PHASECHK.TRANS64 P0, [R0+URZ], R3 ;  /* 0x00000003000085a7 */ /* 0x000ea400080010ff */
[----:B--2---:R-:W-:Y:S05]  /*a660*/  @!P0 BRA `(.L_x_195) ;  /* 0xfffffffc00f08947 */ /* 0x004fea000383ffff */
[----:B------:R-:W-:Y:S05]  /*a670*/  BRA `(.L_x_196) ;  /* 0xffffff9000c07947 */ /* 0x000fea000383ffff */
.L_x_61:
[----:B------:R-:W-:-:S07]  /*a680*/  MOV R0, UR5 ;  /* 0x0000000500007c02 */ /* 0x000fce0008000f00 */
.L_x_197:
[----:B-1----:R1:W2:Y:S02]  /*a690*/  SYNCS.PHASECHK.TRANS64.TRYWAIT P0, [R0+URZ], R3 ;  /* 0x00000003000075a7 */ /* 0x0022a400080011ff */
[----:B--2---:R-:W-:Y:S05]  /*a6a0*/  @!P0 NANOSLEEP.SYNCS 0x989680 ;  /* 0x009896800000895d */ /* 0x004fea0003900000 */
[----:B------:R-:W2:Y:S02]  /*a6b0*/  @!P0 SYNCS.PHASECHK.TRANS64 P0, [R0+URZ], R3 ;  /* 0x00000003000085a7 */ /* 0x000ea400080010ff */
[----:B--2---:R-:W-:Y:S05]  /*a6c0*/  @!P0 BRA `(.L_x_197) ;  /* 0xfffffffc00f08947 */ /* 0x004fea000383ffff */
[----:B------:R-:W-:Y:S05]  /*a6d0*/  BRA `(.L_x_198) ;  /* 0xffffff9000cc7947 */ /* 0x000fea000383ffff */
.L_x_62:
[----:B------:R-:W-:-:S07]  /*a6e0*/  MOV R0, UR5 ;  /* 0x0000000500007c02 */ /* 0x000fce0008000f00 */
.L_x_199:
[----:B-1----:R1:W2:Y:S02]  /*a6f0*/  SYNCS.PHASECHK.TRANS64.TRYWAIT P0, [R0+URZ], R3 ;  /* 0x00000003000075a7 */ /* 0x0022a400080011ff */
[----:B--2---:R-:W-:Y:S05]  /*a700*/  @!P0 NANOSLEEP.SYNCS 0x989680 ;  /* 0x009896800000895d */ /* 0x004fea0003900000 */
[----:B------:R-:W2:Y:S02]  /*a710*/  @!P0 SYNCS.PHASECHK.TRANS64 P0, [R0+URZ], R3 ;  /* 0x00000003000085a7 */ /* 0x000ea400080010ff */
[----:B--2---:R-:W-:Y:S05]  /*a720*/  @!P0 BRA `(.L_x_199) ;  /* 0xfffffffc00f08947 */ /* 0x004fea000383ffff */
[----:B------:R-:W-:Y:S05]  /*a730*/  BRA `(.L_x_200) ;  /* 0xffffff9000d87947 */ /* 0x000fea000383ffff */
.L_x_63:
[----:B------:R-:W-:-:S07]  /*a740*/  MOV R0, UR5 ;  /* 0x0000000500007c02 */ /* 0x000fce0008000f00 */
.L_x_201:
[----:B-1----:R1:W2:Y:S02]  /*a750*/  SYNCS.PHASECHK.TRANS64.TRYWAIT P0, [R0+URZ], R3 ;  /* 0x00000003000075a7 */ /* 0x0022a400080011ff */
[----:B--2---:R-:W-:Y:S05]  /*a760*/  @!P0 NANOSLEEP.SYNCS 0x989680 ;  /* 0x009896800000895d */ /* 0x004fea0003900000 */
[----:B------:R-:W2:Y:S02]  /*a770*/  @!P0 SYNCS.PHASECHK.TRANS64 P0, [R0+URZ], R3 ;  /* 0x00000003000085a7 */ /* 0x000ea400080010ff */
[----:B--2---:R-:W-:Y:S05]  /*a780*/  @!P0 BRA `(.L_x_201) ;  /* 0xfffffffc00f08947 */ /* 0x004fea000383ffff */
[----:B------:R-:W-:Y:S05]  /*a790*/  BRA `(.L_x_202) ;  /* 0xffffff9000e47947 */ /* 0x000fea000383ffff */
.L_x_64:
[----:B------:R-:W-:-:S07]  /*a7a0*/  MOV R0, UR5 ;  /* 0x0000000500007c02 */ /* 0x000fce0008000f00 */
.L_x_203:
[----:B-1----:R1:W2:Y:S02]  /*a7b0*/  SYNCS.PHASECHK.TRANS64.TRYWAIT P0, [R0+URZ], R3 ;  /* 0x00000003000075a7 */ /* 0x0022a400080011ff */
[----:B--2---:R-:W-:Y:S05]  /*a7c0*/  @!P0 NANOSLEEP.SYNCS 0x989680 ;  /* 0x009896800000895d */ /* 0x004fea0003900000 */
[----:B------:R-:W2:Y:S02]  /*a7d0*/  @!P0 SYNCS.PHASECHK.TRANS64 P0, [R0+URZ], R3 ;  /* 0x00000003000085a7 */ /* 0x000ea400080010ff */
[----:B--2---:R-:W-:Y:S05]  /*a7e0*/  @!P0 BRA `(.L_x_203) ;  /* 0xfffffffc00f08947 */ /* 0x004fea000383ffff */
[----:B------:R-:W-:Y:S05]  /*a7f0*/  BRA `(.L_x_204) ;  /* 0xffffff9000f07947 */ /* 0x000fea000383ffff */
.L_x_65:
[----:B------:R-:W-:-:S07]  /*a800*/  MOV R0, UR5 ;  /* 0x0000000500007c02 */ /* 0x000fce0008000f00 */
.L_x_205:
[----:B-1----:R1:W2:Y:S02]  /*a810*/  SYNCS.PHASECHK.TRANS64.TRYWAIT P0, [R0+URZ], R3 ;  /* 0x00000003000075a7 */ /* 0x0022a400080011ff */
[----:B--2---:R-:W-:Y:S05]  /*a820*/  @!P0 NANOSLEEP.SYNCS 0x989680 ;  /* 0x009896800000895d */ /* 0x004fea0003900000 */
[----:B------:R-:W2:Y:S02]  /*a830*/  @!P0 SYNCS.PHASECHK.TRANS64 P0, [R0+URZ], R3 ;  /* 0x00000003000085a7 */ /* 0x000ea400080010ff */
[----:B--2---:R-:W-:Y:S05]  /*a840*/  @!P0 BRA `(.L_x_205) ;  /* 0xfffffffc00f08947 */ /* 0x004fea000383ffff */
[----:B------:R-:W-:Y:S05]  /*a850*/  BRA `(.L_x_206) ;  /* 0xffffff9000fc7947 */ /* 0x000fea000383ffff */
.L_x_66:
[----:B------:R-:W-:-:S07]  /*a860*/  MOV R0, UR5 ;  /* 0x0000000500007c02 */ /* 0x000fce0008000f00 */
.L_x_207:
[----:B-1----:R1:W2:Y:S02]  /*a870*/  SYNCS.PHASECHK.TRANS64.TRYWAIT P0, [R0+URZ], R3 ;  /* 0x00000003000075a7 */ /* 0x0022a400080011ff */
[----:B--2---:R-:W-:Y:S05]  /*a880*/  @!P0 NANOSLEEP.SYNCS 0x989680 ;  /* 0x009896800000895d */ /* 0x004fea0003900000 */
[----:B------:R-:W2:Y:S02]  /*a890*/  @!P0 SYNCS.PHASECHK.TRANS64 P0, [R0+URZ], R3 ;  /* 0x00000003000085a7 */ /* 0x000ea400080010ff */
[----:B--2---:R-:W-:Y:S05]  /*a8a0*/  @!P0 BRA `(.L_x_207) ;  /* 0xfffffffc00f08947 */ /* 0x004fea000383ffff */
[----:B------:R-:W-:Y:S05]  /*a8b0*/  BRA `(.L_x_208) ;  /* 0xffffff9400087947 */ /* 0x000fea000383ffff */
.L_x_67:
[----:B------:R-:W-:-:S07]  /*a8c0*/  MOV R0, UR5 ;  /* 0x0000000500007c02 */ /* 0x000fce0008000f00 */
.L_x_209:
[----:B-1----:R1:W2:Y:S02]  /*a8d0*/  SYNCS.PHASECHK.TRANS64.TRYWAIT P0, [R0+URZ], R3 ;  /* 0x00000003000075a7 */ /* 0x0022a400080011ff */
[----:B--2---:R-:W-:Y:S05]  /*a8e0*/  @!P0 NANOSLEEP.SYNCS 0x989680 ;  /* 0x009896800000895d */ /* 0x004fea0003900000 */
[----:B------:R-:W2:Y:S02]  /*a8f0*/  @!P0 SYNCS.PHASECHK.TRANS64 P0, [R0+URZ], R3 ;  /* 0x00000003000085a7 */ /* 0x000ea400080010ff */
[----:B--2---:R-:W-:Y:S05]  /*a900*/  @!P0 BRA `(.L_x_209) ;  /* 0xfffffffc00f08947 */ /* 0x004fea000383ffff */
[----:B------:R-:W-:Y:S05]  /*a910*/  BRA `(.L_x_210) ;  /* 0xffffff9400147947 */ /* 0x000fea000383ffff */
.L_x_68:
[----:B------:R-:W-:-:S07]  /*a920*/  MOV R0, UR5 ;  /* 0x0000000500007c02 */ /* 0x000fce0008000f00 */
.L_x_211:
[----:B-1----:R1:W2:Y:S02]  /*a930*/  SYNCS.PHASECHK.TRANS64.TRYWAIT P0, [R0+URZ], R3 ;  /* 0x00000003000075a7 */ /* 0x0022a400080011ff */
[----:B--2---:R-:W-:Y:S05]  /*a940*/  @!P0 NANOSLEEP.SYNCS 0x989680 ;  /* 0x009896800000895d */ /* 0x004fea0003900000 */
[----:B------:R-:W2:Y:S02]  /*a950*/  @!P0 SYNCS.PHASECHK.TRANS64 P0, [R0+URZ], R3 ;  /* 0x00000003000085a7 */ /* 0x000ea400080010ff */
[----:B--2---:R-:W-:Y:S05]  /*a960*/  @!P0 BRA `(.L_x_211) ;  /* 0xfffffffc00f08947 */ /* 0x004fea000383ffff */
[----:B------:R-:W-:Y:S05]  /*a970*/  BRA `(.L_x_212) ;  /* 0xffffff9400207947 */ /* 0x000fea000383ffff */
.L_x_69:
[----:B------:R-:W-:-:S07]  /*a980*/  MOV R0, UR5 ;  /* 0x0000000500007c02 */ /* 0x000fce0008000f00 */
.L_x_213:
[----:B-1----:R1:W2:Y:S02]  /*a990*/  SYNCS.PHASECHK.TRANS64.TRYWAIT P0, [R0+URZ], R3 ;  /* 0x00000003000075a7 */ /* 0x0022a400080011ff */
[----:B--2---:R-:W-:Y:S05]  /*a9a0*/  @!P0 NANOSLEEP.SYNCS 0x989680 ;  /* 0x009896800000895d */ /* 0x004fea0003900000 */
[----:B------:R-:W2:Y:S02]  /*a9b0*/  @!P0 SYNCS.PHASECHK.TRANS64 P0, [R0+URZ], R3 ;  /* 0x00000003000085a7 */ /* 0x000ea400080010ff */
[----:B--2---:R-:W-:Y:S05]  /*a9c0*/  @!P0 BRA `(.L_x_213) ;  /* 0xfffffffc00f08947 */ /* 0x004fea000383ffff */
[----:B------:R-:W-:Y:S05]  /*a9d0*/  BRA `(.L_x_214) ;  /* 0xffffff94002c7947 */ /* 0x000fea000383ffff */
.L_x_70:
[----:B------:R-:W-:-:S07]  /*a9e0*/  MOV R0, UR5 ;  /* 0x0000000500007c02 */ /* 0x000fce0008000f00 */
.L_x_215:
[----:B-1----:R1:W2:Y:S02]  /*a9f0*/  SYNCS.PHASECHK.TRANS64.TRYWAIT P0, [R0+URZ], R3 ;  /* 0x00000003000075a7 */ /* 0x0022a400080011ff */
[----:B--2---:R-:W-:Y:S05]  /*aa00*/  @!P0 NANOSLEEP.SYNCS 0x989680 ;  /* 0x009896800000895d */ /* 0x004fea0003900000 */
[----:B------:R-:W2:Y:S02]  /*aa10*/  @!P0 SYNCS.PHASECHK.TRANS64 P0, [R0+URZ], R3 ;  /* 0x00000003000085a7 */ /* 0x000ea400080010ff */
[----:B--2---:R-:W-:Y:S05]  /*aa20*/  @!P0 BRA `(.L_x_215) ;  /* 0xfffffffc00f08947 */ /* 0x004fea000383ffff */
[----:B------:R-:W-:Y:S05]  /*aa30*/  BRA `(.L_x_216) ;  /* 0xffffff9400387947 */ /* 0x000fea000383ffff */
.L_x_71:
[----:B------:R-:W-:-:S07]  /*aa40*/  MOV R0, UR5 ;  /* 0x0000000500007c02 */ /* 0x000fce0008000f00 */
.L_x_217:
[----:B-1----:R1:W2:Y:S02]  /*aa50*/  SYNCS.PHASECHK.TRANS64.TRYWAIT P0, [R0+URZ], R3 ;  /* 0x00000003000075a7 */ /* 0x0022a400080011ff */
[----:B--2---:R-:W-:Y:S05]  /*aa60*/  @!P0 NANOSLEEP.SYNCS 0x989680 ;  /* 0x009896800000895d */ /* 0x004fea0003900000 */
[----:B------:R-:W2:Y:S02]  /*aa70*/  @!P0 SYNCS.PHASECHK.TRANS64 P0, [R0+URZ], R3 ;  /* 0x00000003000085a7 */ /* 0x000ea400080010ff */
[----:B--2---:R-:W-:Y:S05]  /*aa80*/  @!P0 BRA `(.L_x_217) ;  /* 0xfffffffc00f08947 */ /* 0x004fea000383ffff */
[----:B------:R-:W-:Y:S05]  /*aa90*/  BRA `(.L_x_218) ;  /* 0xffffff9400447947 */ /* 0x000fea000383ffff */
.L_x_72:
[----:B------:R-:W-:-:S07]  /*aaa0*/  MOV R0, UR5 ;  /* 0x0000000500007c02 */ /* 0x000fce0008000f00 */
.L_x_219:
[----:B-1----:R1:W2:Y:S02]  /*aab0*/  SYNCS.PHASECHK.TRANS64.TRYWAIT P0, [R0+URZ], R3 ;  /* 0x00000003000075a7 */ /* 0x0022a400080011ff */
[----:B--2---:R-:W-:Y:S05]  /*aac0*/  @!P0 NANOSLEEP.SYNCS 0x989680 ;  /* 0x009896800000895d */ /* 0x004fea0003900000 */
[----:B------:R-:W2:Y:S02]  /*aad0*/  @!P0 SYNCS.PHASECHK.TRANS64 P0, [R0+URZ], R3 ;  /* 0x00000003000085a7 */ /* 0x000ea400080010ff */
[----:B--2---:R-:W-:Y:S05]  /*aae0*/  @!P0 BRA `(.L_x_219) ;  /* 0xfffffffc00f08947 */ /* 0x004fea000383ffff */
[----:B------:R-:W-:Y:S05]  /*aaf0*/  BRA `(.L_x_220) ;  /* 0xffffff9400507947 */ /* 0x000fea000383ffff */
.L_x_73:
[----:B------:R-:W-:-:S07]  /*ab00*/  MOV R0, UR5 ;  /* 0x0000000500007c02 */ /* 0x000fce0008000f00 */
.L_x_221:
[----:B-1----:R1:W2:Y:S02]  /*ab10*/  SYNCS.PHASECHK.TRANS64.TRYWAIT P0, [R0+URZ], R3 ;  /* 0x00000003000075a7 */ /* 0x0022a400080011ff */
[----:B--2---:R-:W-:Y:S05]  /*ab20*/  @!P0 NANOSLEEP.SYNCS 0x989680 ;  /* 0x009896800000895d */ /* 0x004fea0003900000 */
[----:B------:R-:W2:Y:S02]  /*ab30*/  @!P0 SYNCS.PHASECHK.TRANS64 P0, [R0+URZ], R3 ;  /* 0x00000003000085a7 */ /* 0x000ea400080010ff */
[----:B--2---:R-:W-:Y:S05]  /*ab40*/  @!P0 BRA `(.L_x_221) ;  /* 0xfffffffc00f08947 */ /* 0x004fea000383ffff */
[----:B------:R-:W-:Y:S05]  /*ab50*/  BRA `(.L_x_222) ;  /* 0xffffff94005c7947 */ /* 0x000fea000383ffff */
.L_x_74:
[----:B------:R-:W-:-:S07]  /*ab60*/  MOV R0, UR5 ;  /* 0x0000000500007c02 */ /* 0x000fce0008000f00 */
.L_x_223:
[----:B-1----:R1:W2:Y:S02]  /*ab70*/  SYNCS.PHASECHK.TRANS64.TRYWAIT P0, [R0+URZ], R3 ;  /* 0x00000003000075a7 */ /* 0x0022a400080011ff */
[----:B--2---:R-:W-:Y:S05]  /*ab80*/  @!P0 NANOSLEEP.SYNCS 0x989680 ;  /* 0x009896800000895d */ /* 0x004fea0003900000 */
[----:B------:R-:W2:Y:S02]  /*ab90*/  @!P0 SYNCS.PHASECHK.TRANS64 P0, [R0+URZ], R3 ;  /* 0x00000003000085a7 */ /* 0x000ea400080010ff */
[----:B--2---:R-:W-:Y:S05]  /*aba0*/  @!P0 BRA `(.L_x_223) ;  /* 0xfffffffc00f08947 */ /* 0x004fea000383ffff */
[----:B------:R-:W-:Y:S05]  /*abb0*/  BRA `(.L_x_224) ;  /* 0xffffff9400687947 */ /* 0x000fea000383ffff */
.L_x_75:
[----:B------:R-:W-:-:S07]  /*abc0*/  MOV R0, UR5 ;  /* 0x0000000500007c02 */ /* 0x000fce0008000f00 */
.L_x_225:
[----:B-1----:R1:W2:Y:S02]  /*abd0*/  SYNCS.PHASECHK.TRANS64.TRYWAIT P0, [R0+URZ], R3 ;  /* 0x00000003000075a7 */ /* 0x0022a400080011ff */
[----:B--2---:R-:W-:Y:S05]  /*abe0*/  @!P0 NANOSLEEP.SYNCS 0x989680 ;  /* 0x009896800000895d */ /* 0x004fea0003900000 */
[----:B------:R-:W2:Y:S02]  /*abf0*/  @!P0 SYNCS.PHASECHK.TRANS64 P0, [R0+URZ], R3 ;  /* 0x00000003000085a7 */ /* 0x000ea400080010ff */
[----:B--2---:R-:W-:Y:S05]  /*ac00*/  @!P0 BRA `(.L_x_225) ;  /* 0xfffffffc00f08947 */ /* 0x004fea000383ffff */
[----:B------:R-:W-:Y:S05]  /*ac10*/  BRA `(.L_x_226) ;  /* 0xffffff9400747947 */ /* 0x000fea000383ffff */
.L_x_76:
[----:B------:R-:W-:-:S07]  /*ac20*/  MOV R0, UR5 ;  /* 0x0000000500007c02 */ /* 0x000fce0008000f00 */
.L_x_227:
[----:B-1----:R1:W2:Y:S02]  /*ac30*/  SYNCS.PHASECHK.TRANS64.TRYWAIT P0, [R0+URZ], R3 ;  /* 0x00000003000075a7 */ /* 0x0022a400080011ff */
[----:B--2---:R-:W-:Y:S05]  /*ac40*/  @!P0 NANOSLEEP.SYNCS 0x989680 ;  /* 0x009896800000895d */ /* 0x004fea0003900000 */
[----:B------:R-:W2:Y:S02]  /*ac50*/  @!P0 SYNCS.PHASECHK.TRANS64 P0, [R0+URZ], R3 ;  /* 0x00000003000085a7 */ /* 0x000ea400080010ff */
[----:B--2---:R-:W-:Y:S05]  /*ac60*/  @!P0 BRA `(.L_x_227) ;  /* 0xfffffffc00f08947 */ /* 0x004fea000383ffff */
[----:B------:R-:W-:Y:S05]  /*ac70*/  BRA `(.L_x_228) ;  /* 0xffffff9400807947 */ /* 0x000fea000383ffff */
.L_x_77:
[----:B------:R-:W-:-:S07]  /*ac80*/  MOV R0, UR5 ;  /* 0x0000000500007c02 */ /* 0x000fce0008000f00 */
.L_x_229:
[----:B-1----:R1:W2:Y:S02]  /*ac90*/  SYNCS.PHASECHK.TRANS64.TRYWAIT P0, [R0+URZ], R3 ;  /* 0x00000003000075a7 */ /* 0x0022a400080011ff */
[----:B--2---:R-:W-:Y:S05]  /*aca0*/  @!P0 NANOSLEEP.SYNCS 0x989680 ;  /* 0x009896800000895d */ /* 0x004fea0003900000 */
[----:B------:R-:W2:Y:S02]  /*acb0*/  @!P0 SYNCS.PHASECHK.TRANS64 P0, [R0+URZ], R3 ;  /* 0x00000003000085a7 */ /* 0x000ea400080010ff */
[----:B--2---:R-:W-:Y:S05]  /*acc0*/  @!P0 BRA `(.L_x_229) ;  /* 0xfffffffc00f08947 */ /* 0x004fea000383ffff */
[----:B------:R-:W-:Y:S05]  /*acd0*/  BRA `(.L_x_230) ;  /* 0xffffff94008c7947 */ /* 0x000fea000383ffff */
.L_x_78:
[----:B------:R-:W-:-:S07]  /*ace0*/  MOV R0, UR5 ;  /* 0x0000000500007c02 */ /* 0x000fce0008000f00 */
.L_x_231:
[----:B-1----:R1:W2:Y:S02]  /*acf0*/  SYNCS.PHASECHK.TRANS64.TRYWAIT P0, [R0+URZ], R3 ;  /* 0x00000003000075a7 */ /* 0x0022a400080011ff */
[----:B--2---:R-:W-:Y:S05]  /*ad00*/  @!P0 NANOSLEEP.SYNCS 0x989680 ;  /* 0x009896800000895d */ /* 0x004fea0003900000 */
[----:B------:R-:W2:Y:S02]  /*ad10*/  @!P0 SYNCS.PHASECHK.TRANS64 P0, [R0+URZ], R3 ;  /* 0x00000003000085a7 */ /* 0x000ea400080010ff */
[----:B--2---:R-:W-:Y:S05]  /*ad20*/  @!P0 BRA `(.L_x_231) ;  /* 0xfffffffc00f08947 */ /* 0x004fea000383ffff */
[----:B------:R-:W-:Y:S05]  /*ad30*/  BRA `(.L_x_232) ;  /* 0xffffff9400987947 */ /* 0x000fea000383ffff */
.L_x_79:
[----:B------:R-:W-:-:S07]  /*ad40*/  MOV R0, UR5 ;  /* 0x0000000500007c02 */ /* 0x000fce0008000f00 */
.L_x_233:
[----:B-1----:R1:W2:Y:S02]  /*ad50*/  SYNCS.PHASECHK.TRANS64.TRYWAIT P0, [R0+URZ], R3 ;  /* 0x00000003000075a7 */ /* 0x0022a400080011ff */
[----:B--2---:R-:W-:Y:S05]  /*ad60*/  @!P0 NANOSLEEP.SYNCS 0x989680 ;  /* 0x009896800000895d */ /* 0x004fea0003900000 */
[----:B------:R-:W2:Y:S02]  /*ad70*/  @!P0 SYNCS.PHASECHK.TRANS64 P0, [R0+URZ], R3 ;  /* 0x00000003000085a7 */ /* 0x000ea400080010ff */
[----:B--2---:R-:W-:Y:S05]  /*ad80*/  @!P0 BRA `(.L_x_233) ;  /* 0xfffffffc00f08947 */ /* 0x004fea000383ffff */
[----:B------:R-:W-:Y:S05]  /*ad90*/  BRA `(.L_x_234) ;  /* 0xffffff9400a47947 */ /* 0x000fea000383ffff */
.L_x_82:
[----:B-1----:R1:W2:Y:S02]  /*ada0*/  SYNCS.PHASECHK.TRANS64.TRYWAIT P0, [R2+URZ+0x290], R5 ;  /* 0x00029005020075a7 */ /* 0x0022a400080011ff */
[----:B--2---:R-:W-:Y:S05]  /*adb0*/  @!P0 NANOSLEEP.SYNCS 0x989680 ;  /* 0x009896800000895d */ /* 0x004fea0003900000 */
[----:B------:R-:W2:Y:S02]  /*adc0*/  @!P0 SYNCS.PHASECHK.TRANS64 P0, [R2+URZ+0x290], R5 ;  /* 0x00029005020085a7 */ /* 0x000ea400080010ff */
[----:B--2---:R-:W-:Y:S05]  /*add0*/  @!P0 BRA `(.L_x_82) ;  /* 0xfffffffc00f08947 */ /* 0x004fea000383ffff */
[----:B------:R-:W-:Y:S05]  /*ade0*/  BRA `(.L_x_235) ;  /* 0xffffff9800007947 */ /* 0x000fea000383ffff */
.L_x_83:
[----:B------:R-:W-:-:S07]  /*adf0*/  MOV R2, UR4 ;  /* 0x0000000400027c02 */ /* 0x000fce0008000f00 */
.L_x_236:
[----:B-1----:R1:W2:Y:S02]  /*ae00*/  SYNCS.PHASECHK.TRANS64.TRYWAIT P0, [R2+URZ+0x260], R5 ;  /* 0x00026005020075a7 */ /* 0x0022a400080011ff */
[----:B--2---:R-:W-:Y:S05]  /*ae10*/  @!P0 NANOSLEEP.SYNCS 0x989680 ;  /* 0x009896800000895d */ /* 0x004fea0003900000 */
[----:B------:R-:W2:Y:S02]  /*ae20*/  @!P0 SYNCS.PHASECHK.TRANS64 P0, [R2+URZ+0x260], R5 ;  /* 0x00026005020085a7 */ /* 0x000ea400080010ff */
[----:B--2---:R-:W-:Y:S05]  /*ae30*/  @!P0 BRA `(.L_x_236) ;  /* 0xfffffffc00f08947 */ /* 0x004fea000383ffff */
[----:B------:R-:W-:Y:S05]  /*ae40*/  BRA `(.L_x_237) ;  /* 0xffffff9800107947 */ /* 0x000fea000383ffff */
.L_x_84:
[----:B-1----:R1:W2:Y:S02]  /*ae50*/  SYNCS.PHASECHK.TRANS64.TRYWAIT P1, [R2+URZ+0x250], R5 ;  /* 0x00025005020075a7 */ /* 0x0022a400080211ff */
[----:B--2---:R-:W-:Y:S05]  /*ae60*/  @!P1 NANOSLEEP.SYNCS 0x989680 ;  /* 0x009896800000995d */ /* 0x004fea0003900000 */
[----:B------:R-:W2:Y:S02]  /*ae70*/  @!P1 SYNCS.PHASECHK.TRANS64 P1, [R2+URZ+0x250], R5 ;  /* 0x00025005020095a7 */ /* 0x000ea400080210ff */
[----:B--2---:R-:W-:Y:S05]  /*ae80*/  @!P1 BRA `(.L_x_84) ;  /* 0xfffffffc00f09947 */ /* 0x004fea000383ffff */
[----:B------:R-:W-:Y:S05]  /*ae90*/  BRA `(.L_x_238) ;  /* 0xffffff9800407947 */ /* 0x000fea000383ffff */
.L_x_87:
[----:B------:R-:W-:-:S07]  /*aea0*/  MOV R0, UR4 ;  /* 0x0000000400007c02 */ /* 0x000fce0008000f00 */
.L_x_239:
[----:B-1----:R1:W2:Y:S02]  /*aeb0*/  SYNCS.PHASECHK.TRANS64.TRYWAIT P0, [R0+URZ+0x260], R3 ;  /* 0x00026003000075a7 */ /* 0x0022a400080011ff */
[----:B--2---:R-:W-:Y:S05]  /*aec0*/  @!P0 NANOSLEEP.SYNCS 0x989680 ;  /* 0x009896800000895d */ /* 0x004fea0003900000 */
[----:B------:R-:W2:Y:S02]  /*aed0*/  @!P0 SYNCS.PHASECHK.TRANS64 P0, [R0+URZ+0x260], R3 ;  /* 0x00026003000085a7 */ /* 0x000ea400080010ff */
[----:B--2---:R-:W-:Y:S05]  /*aee0*/  @!P0 BRA `(.L_x_239) ;  /* 0xfffffffc00f08947 */ /* 0x004fea000383ffff */
[----:B------:R-:W-:Y:S05]  /*aef0*/  BRA `(.L_x_86) ;  /* 0xffffff9800947947 */ /* 0x000fea000383ffff */
.L_x_96:
[----:B-1----:R-:W-:-:S04]  /*af00*/  MOV R0, UR5 ;  /* 0x0000000500007c02 */ /* 0x002fc80008000f00 */
[----:B------:R1:W2:Y:S03]  /*af10*/  SYNCS.PHASECHK.TRANS64.TRYWAIT P0, [R0+URZ+0x8], R7 ;  /* 0x00000807000075a7 */ /* 0x0002a600080011ff */
[----:B--2---:R-:W-:Y:S05]  /*af20*/  @!P0 NANOSLEEP.SYNCS 0x989680 ;  /* 0x009896800000895d */ /* 0x004fea0003900000 */
[----:B------:R-:W2:Y:S02]  /*af30*/  @!P0 SYNCS.PHASECHK.TRANS64 P0, [R0+URZ+0x8], R7 ;  /* 0x00000807000085a7 */ /* 0x000ea400080010ff */
[----:B--2---:R-:W-:Y:S05]  /*af40*/  @!P0 BRA `(.L_x_96) ;  /* 0xfffffffc00ec8947 */ /* 0x004fea000383ffff */
[----:B------:R-:W-:Y:S05]  /*af50*/  BRA `(.L_x_95) ;  /* 0xffffff9c00487947 */ /* 0x000fea000383ffff */
.L_x_98:
[----:B------:R-:W-:Y:S01]  /*af60*/  BSSY B0, `(.L_x_240) ;  /* 0x0000006000007945 */ /* 0x000fe20003800000 */
[----:B------:R-:W-:-:S07]  /*af70*/  MOV R15, 0xffffffff ;  /* 0xffffffff000f7802 */ /* 0x000fce0000000f00 */
[----:B-1---5:R-:W-:Y:S05]  /*af80*/  WARPSYNC.COLLECTIVE R15, `(.L_x_241) ;  /* 0x000000000f0c7348 */ /* 0x022fea0003c00000 */
[----:B------:R-:W-:Y:S02]  /*af90*/  ELECT P6, UR79, PT ;  /* 0x00000000004f782f */ /* 0x000fe400038c0000 */
[----:B------:R-:W-:Y:S01]  /*afa0*/  MOV R14, UR79 ;  /* 0x0000004f000e7c02 */ /* 0x000fe20008000f00 */
[----:B-1---5:R-:W-:Y:S10]  /*afb0*/  ENDCOLLECTIVE ;  /* 0x000000000000791b */ /* 0x022ff40003800000 */
.L_x_241:
[----:B------:R-:W-:Y:S05]  /*afc0*/  BSYNC B0 ;  /* 0x0000000000007941 */ /* 0x000fea0003800000 */
.L_x_240:
[----:B------:R-:W-:Y:S01]  /*afd0*/  PLOP3.LUT P0, PT, P6, PT, PT, 0x80, 0x8 ;  /* 0x000000000008781c */ /* 0x000fe2000370f070 */
[----:B------:R-:W-:-:S12]  /*afe0*/  BRA `(.L_x_242) ;  /* 0xffffff9c00747947 */ /* 0x000fd8000383ffff */
.L_x_100:
[----:B-1----:R-:W-:-:S04]  /*aff0*/  MOV R0, UR5 ;  /* 0x0000000500007c02 */ /* 0x002fc80008000f00 */
[----:B------:R1:W2:Y:S03]  /*b000*/  SYNCS.PHASECHK.TRANS64.TRYWAIT P0, [R0+URZ+0x8], R5 ;  /* 0x00000805000075a7 */ /* 0x0002a600080011ff */
[----:B--2---:R-:W-:Y:S05]  /*b010*/  @!P0 NANOSLEEP.SYNCS 0x989680 ;  /* 0x009896800000895d */ /* 0x004fea0003900000 */
[----:B------:R-:W2:Y:S02]  /*b020*/  @!P0 SYNCS.PHASECHK.TRANS64 P0, [R0+URZ+0x8], R5 ;  /* 0x00000805000085a7 */ /* 0x000ea400080010ff */
[----:B--2---:R-:W-:Y:S05]  /*b030*/  @!P0 BRA `(.L_x_100) ;  /* 0xfffffffc00ec8947 */ /* 0x004fea000383ffff */
[----:B------:R-:W-:Y:S05]  /*b040*/  BRA `(.L_x_99) ;  /* 0xffffff9c00787947 */ /* 0x000fea000383ffff */
.L_x_101:
[----:B-1----:R1:W2:Y:S02]  /*b050*/  SYNCS.PHASECHK.TRANS64.TRYWAIT P0, [R2+URZ+0x250], R5 ;  /* 0x00025005020075a7 */ /* 0x0022a400080011ff */
[----:B--2---:R-:W-:Y:S05]  /*b060*/  @!P0 NANOSLEEP.SYNCS 0x989680 ;  /* 0x009896800000895d */ /* 0x004fea0003900000 */
[----:B------:R-:W2:Y:S02]  /*b070*/  @!P0 SYNCS.PHASECHK.TRANS64 P0, [R2+URZ+0x250], R5 ;  /* 0x00025005020085a7 */ /* 0x000ea400080010ff */
[----:B--2---:R-:W-:Y:S05]  /*b080*/  @!P0 BRA `(.L_x_101) ;  /* 0xfffffffc00f08947 */ /* 0x004fea000383ffff */
[----:B------:R-:W-:Y:S05]  /*b090*/  BRA `(.L_x_243) ;  /* 0xffffffa000887947 */ /* 0x000fea000383ffff */
.L_x_105:
[----:B------:R-:W-:-:S07]  /*b0a0*/  MOV R0, UR32 ;  /* 0x0000002000007c02 */ /* 0x000fce0008000f00 */
.L_x_244:
[----:B-1----:R1:W2:Y:S02]  /*b0b0*/  SYNCS.PHASECHK.TRANS64.TRYWAIT P0, [R0+URZ+0x280], R5 ;  /* 0x00028005000075a7 */ /* 0x0022a400080011ff */
[----:B--2---:R-:W-:Y:S05]  /*b0c0*/  @!P0 NANOSLEEP.SYNCS 0x989680 ;  /* 0x009896800000895d */ /* 0x004fea0003900000 */
[----:B------:R-:W2:Y:S02]  /*b0d0*/  @!P0 SYNCS.PHASECHK.TRANS64 P0, [R0+URZ+0x280], R5 ;  /* 0x00028005000085a7 */ /* 0x000ea400080010ff */
[----:B--2---:R-:W-:Y:S05]  /*b0e0*/  @!P0 BRA `(.L_x_244) ;  /* 0xfffffffc00f08947 */ /* 0x004fea000383ffff */
[----:B------:R-:W-:Y:S05]  /*b0f0*/  BRA `(.L_x_245) ;  /* 0xffffffa8001c7947 */ /* 0x000fea000383ffff */
.L_x_108:
[----:B------:R-:W-:Y:S07]  /*b100*/  MOV R0, UR7 ;  /* 0x0000000700007c02 */ /* 0x000fee0008000f00 */
.L_x_246:
[----:B-1----:R1:W2:Y:S02]  /*b110*/  SYNCS.PHASECHK.TRANS64.TRYWAIT P0, [R0+URZ], R5 ;  /* 0x00000005000075a7 */ /* 0x0022a400080011ff */
[----:B--2---:R-:W-:Y:S05]  /*b120*/  @!P0 NANOSLEEP.SYNCS 0x989680 ;  /* 0x009896800000895d */ /* 0x004fea0003900000 */
[----:B------:R-:W2:Y:S02]  /*b130*/  @!P0 SYNCS.PHASECHK.TRANS64 P0, [R0+URZ], R5 ;  /* 0x00000005000085a7 */ /* 0x000ea400080010ff */
[----:B--2---:R-:W-:Y:S05]  /*b140*/  @!P0 BRA `(.L_x_246) ;  /* 0xfffffffc00f08947 */ /* 0x004fea000383ffff */
[----:B------:R-:W-:Y:S05]  /*b150*/  BRA `(.L_x_107) ;  /* 0xffffffa800487947 */ /* 0x000fea000383ffff */
.L_x_112:
[----:B-1----:R-:W-:-:S07]  /*b160*/  MOV R0, UR4 ;  /* 0x0000000400007c02 */ /* 0x002fce0008000f00 */
.L_x_247:
[----:B-1----:R1:W2:Y:S02]  /*b170*/  SYNCS.PHASECHK.TRANS64.TRYWAIT P0, [R0+URZ], R3 ;  /* 0x00000003000075a7 */ /* 0x0022a400080011ff */
[----:B--2---:R-:W-:Y:S05]  /*b180*/  @!P0 NANOSLEEP.SYNCS 0x989680 ;  /* 0x009896800000895d */ /* 0x004fea0003900000 */
[----:B------:R-:W2:Y:S02]  /*b190*/  @!P0 SYNCS.PHASECHK.TRANS64 P0, [R0+URZ], R3 ;  /* 0x00000003000085a7 */ /* 0x000ea400080010ff */
[----:B--2---:R-:W-:Y:S05]  /*b1a0*/  @!P0 BRA `(.L_x_247) ;  /* 0xfffffffc00f08947 */ /* 0x004fea000383ffff */
[----:B------:R-:W-:Y:S05]  /*b1b0*/  BRA `(.L_x_248) ;  /* 0xffffffac00247947 */ /* 0x000fea000383ffff */
.L_x_115:
[----:B------:R-:W-:-:S07]  /*b1c0*/  MOV R0, UR18 ;  /* 0x0000001200007c02 */ /* 0x000fce0008000f00 */
.L_x_249:
[----:B-1----:R1:W2:Y:S02]  /*b1d0*/  SYNCS.PHASECHK.TRANS64.TRYWAIT P1, [R0+URZ+0x2b0], R3 ;  /* 0x0002b003000075a7 */ /* 0x0022a400080211ff */
[----:B--2---:R-:W-:Y:S05]  /*b1e0*/  @!P1 NANOSLEEP.SYNCS 0x989680 ;  /* 0x009896800000995d */ /* 0x004fea0003900000 */
[----:B------:R-:W2:Y:S02]  /*b1f0*/  @!P1 SYNCS.PHASECHK.TRANS64 P1, [R0+URZ+0x2b0], R3 ;  /* 0x0002b003000095a7 */ /* 0x000ea400080210ff */
[----:B--2---:R-:W-:Y:S05]  /*b200*/  @!P1 BRA `(.L_x_249) ;  /* 0xfffffffc00f09947 */ /* 0x004fea000383ffff */
[----:B------:R-:W-:Y:S05]  /*b210*/  BRA `(.L_x_250) ;  /* 0xffffffac00707947 */ /* 0x000fea000383ffff */
.L_x_120:
[----:B---3--:R3:W1:Y:S02]  /*b220*/  SYNCS.PHASECHK.TRANS64.TRYWAIT P0, [R12+URZ+0x250], R9 ;  /* 0x000250090c0075a7 */ /* 0x00866400080011ff */
[----:B-1----:R-:W-:Y:S05]  /*b230*/  @!P0 NANOSLEEP.SYNCS 0x989680 ;  /* 0x009896800000895d */ /* 0x002fea0003900000 */
[----:B------:R-:W1:Y:S02]  /*b240*/  @!P0 SYNCS.PHASECHK.TRANS64 P0, [R12+URZ+0x250], R9 ;  /* 0x000250090c0085a7 */ /* 0x000e6400080010ff */
[----:B-1----:R-:W-:Y:S05]  /*b250*/  @!P0 BRA `(.L_x_120) ;  /* 0xfffffffc00f08947 */ /* 0x002fea000383ffff */
[----:B------:R-:W-:Y:S05]  /*b260*/  BRA `(.L_x_251) ;  /* 0xffffffb000887947 */ /* 0x000fea000383ffff */
.L_x_123:
[----:B------:R-:W-:Y:S07]  /*b270*/  MOV R0, UR24 ;  /* 0x0000001800007c02 */ /* 0x000fee0008000f00 */
.L_x_252:
[----:B-1----:R1:W2:Y:S02]  /*b280*/  SYNCS.PHASECHK.TRANS64.TRYWAIT P2, [R0+URZ+0x248], R9 ;  /* 0x00024809000075a7 */ /* 0x0022a400080411ff */
[----:B--2---:R-:W-:Y:S05]  /*b290*/  @!P2 NANOSLEEP.SYNCS 0x989680 ;  /* 0x009896800000a95d */ /* 0x004fea0003900000 */
[----:B------:R-:W2:Y:S02]  /*b2a0*/  @!P2 SYNCS.PHASECHK.TRANS64 P2, [R0+URZ+0x248], R9 ;  /* 0x000248090000a5a7 */ /* 0x000ea400080410ff */
[----:B--2---:R-:W-:Y:S05]  /*b2b0*/  @!P2 BRA `(.L_x_252) ;  /* 0xfffffffc00f0a947 */ /* 0x004fea000383ffff */
[----:B------:R-:W-:Y:S05]  /*b2c0*/  BRA `(.L_x_122) ;  /* 0xffffffb400ec7947 */ /* 0x000fea000383ffff */
.L_x_126:
[----:B------:R-:W-:Y:S07]  /*b2d0*/  MOV R0, UR4 ;  /* 0x0000000400007c02 */ /* 0x000fee0008000f00 */
.L_x_253:
[----:B-1----:R1:W2:Y:S02]  /*b2e0*/  SYNCS.PHASECHK.TRANS64.TRYWAIT P0, [R0+URZ+0x228], R9 ;  /* 0x00022809000075a7 */ /* 0x0022a400080011ff */
[----:B--2---:R-:W-:Y:S05]  /*b2f0*/  @!P0 NANOSLEEP.SYNCS 0x989680 ;  /* 0x009896800000895d */ /* 0x004fea0003900000 */
[----:B------:R-:W2:Y:S02]  /*b300*/  @!P0 SYNCS.PHASECHK.TRANS64 P0, [R0+URZ+0x228], R9 ;  /* 0x00022809000085a7 */ /* 0x000ea400080010ff */
[----:B--2---:R-:W-:Y:S05]  /*b310*/  @!P0 BRA `(.L_x_253) ;  /* 0xfffffffc00f08947 */ /* 0x004fea000383ffff */
[----:B------:R-:W-:Y:S05]  /*b320*/  BRA `(.L_x_254) ;  /* 0xffffffb8004c7947 */ /* 0x000fea000383ffff */
.L_x_127:
[----:B------:R-:W-:Y:S07]  /*b330*/  MOV R9, UR5 ;  /* 0x0000000500097c02 */ /* 0x000fee0008000f00 */
.L_x_255:
[----:B-1----:R1:W2:Y:S02]  /*b340*/  SYNCS.PHASECHK.TRANS64.TRYWAIT P0, [R9+URZ+0x228], R0 ;  /* 0x00022800090075a7 */ /* 0x0022a400080011ff */
[----:B--2---:R-:W-:Y:S05]  /*b350*/  @!P0 NANOSLEEP.SYNCS 0x989680 ;  /* 0x009896800000895d */ /* 0x004fea0003900000 */
[----:B------:R-:W2:Y:S02]  /*b360*/  @!P0 SYNCS.PHASECHK.TRANS64 P0, [R9+URZ+0x228], R0 ;  /* 0x00022800090085a7 */ /* 0x000ea400080010ff */
[----:B--2---:R-:W-:Y:S05]  /*b370*/  @!P0 BRA `(.L_x_255) ;  /* 0xfffffffc00f08947 */ /* 0x004fea000383ffff */
[----:B------:R-:W-:Y:S05]  /*b380*/  BRA `(.L_x_256) ;  /* 0xffffffb800a87947 */ /* 0x000fea000383ffff */
.L_x_129:
[----:B------:R-:W-:-:S07]  /*b390*/  MOV R0, UR4 ;  /* 0x0000000400007c02 */ /* 0x000fce0008000f00 */
.L_x_257:
[----:B-1----:R1:W2:Y:S02]  /*b3a0*/  SYNCS.PHASECHK.TRANS64.TRYWAIT P0, [R0+URZ], R3 ;  /* 0x00000003000075a7 */ /* 0x0022a400080011ff */
[----:B--2---:R-:W-:Y:S05]  /*b3b0*/  @!P0 NANOSLEEP.SYNCS 0x989680 ;  /* 0x009896800000895d */ /* 0x004fea0003900000 */
[----:B------:R-:W2:Y:S02]  /*b3c0*/  @!P0 SYNCS.PHASECHK.TRANS64 P0, [R0+URZ], R3 ;  /* 0x00000003000085a7 */ /* 0x000ea400080010ff */
[----:B--2---:R-:W-:Y:S05]  /*b3d0*/  @!P0 BRA `(.L_x_257) ;  /* 0xfffffffc00f08947 */ /* 0x004fea000383ffff */
[----:B------:R-:W-:Y:S05]  /*b3e0*/  BRA `(.L_x_258) ;  /* 0xffffffbc00387947 */ /* 0x000fea000383ffff */
.L_x_130:
[----:B------:R-:W-:-:S07]  /*b3f0*/  MOV R0, UR5 ;  /* 0x0000000500007c02 */ /* 0x000fce0008000f00 */
.L_x_259:
[----:B-1----:R1:W2:Y:S02]  /*b400*/  SYNCS.PHASECHK.TRANS64.TRYWAIT P0, [R0+URZ], R3 ;  /* 0x00000003000075a7 */ /* 0x0022a400080011ff */
[----:B--2---:R-:W-:Y:S05]  /*b410*/  @!P0 NANOSLEEP.SYNCS 0x989680 ;  /* 0x009896800000895d */ /* 0x004fea0003900000 */
[----:B------:R-:W2:Y:S02]  /*b420*/  @!P0 SYNCS.PHASECHK.TRANS64 P0, [R0+URZ], R3 ;  /* 0x00000003000085a7 */ /* 0x000ea400080010ff */
[----:B--2---:R-:W-:Y:S05]  /*b430*/  @!P0 BRA `(.L_x_259) ;  /* 0xfffffffc00f08947 */ /* 0x004fea000383ffff */
[----:B------:R-:W-:Y:S05]  /*b440*/  BRA `(.L_x_260) ;  /* 0xffffffbc00447947 */ /* 0x000fea000383ffff */
.L_x_132:
[----:B--2---:R2:W4:Y:S02]  /*b450*/  SYNCS.PHASECHK.TRANS64.TRYWAIT P0, [R0+URZ+0x250], R3 ;  /* 0x00025003000075a7 */ /* 0x00452400080011ff */
[----:B----4-:R-:W-:Y:S05]  /*b460*/  @!P0 NANOSLEEP.SYNCS 0x989680 ;  /* 0x009896800000895d */ /* 0x010fea0003900000 */
[----:B------:R-:W4:Y:S02]  /*b470*/  @!P0 SYNCS.PHASECHK.TRANS64 P0, [R0+URZ+0x250], R3 ;  /* 0x00025003000085a7 */ /* 0x000f2400080010ff */
[----:B----4-:R-:W-:Y:S05]  /*b480*/  @!P0 BRA `(.L_x_132) ;  /* 0xfffffffc00f08947 */ /* 0x010fea000383ffff */
[----:B------:R-:W-:Y:S05]  /*b490*/  BRA `(.L_x_261) ;  /* 0xffffffc000287947 */ /* 0x000fea000383ffff */
.L_x_142:
[----:B-1----:R1:W2:Y:S02]  /*b4a0*/  SYNCS.PHASECHK.TRANS64.TRYWAIT P0, [R0+URZ+0x210], R5 ;  /* 0x00021005000075a7 */ /* 0x0022a400080011ff */
[----:B--2---:R-:W-:Y:S05]  /*b4b0*/  @!P0 NANOSLEEP.SYNCS 0x989680 ;  /* 0x009896800000895d */ /* 0x004fea0003900000 */
[----:B------:R-:W2:Y:S02]  /*b4c0*/  @!P0 SYNCS.PHASECHK.TRANS64 P0, [R0+URZ+0x210], R5 ;  /* 0x00021005000085a7 */ /* 0x000ea400080010ff */
[----:B--2---:R-:W-:Y:S05]  /*b4d0*/  @!P0 BRA `(.L_x_142) ;  /* 0xfffffffc00f08947 */ /* 0x004fea000383ffff */
[----:B------:R-:W-:Y:S05]  /*b4e0*/  BRA `(.L_x_141) ;  /* 0xffffffcc00ac7947 */ /* 0x000fea000383ffff */
.L_x_144:
[----:B-1----:R1:W4:Y:S02]  /*b4f0*/  SYNCS.PHASECHK.TRANS64.TRYWAIT P1, [R92+URZ+0x270], R3 ;  /* 0x000270035c0075a7 */ /* 0x00232400080211ff */
[----:B----4-:R-:W-:Y:S05]  /*b500*/  @!P1 NANOSLEEP.SYNCS 0x989680 ;  /* 0x009896800000995d */ /* 0x010fea0003900000 */
[----:B------:R-:W4:Y:S02]  /*b510*/  @!P1 SYNCS.PHASECHK.TRANS64 P1, [R92+URZ+0x270], R3 ;  /* 0x000270035c0095a7 */ /* 0x000f2400080210ff */
[----:B----4-:R-:W-:Y:S05]  /*b520*/  @!P1 BRA `(.L_x_144) ;  /* 0xfffffffc00f09947 */ /* 0x010fea000383ffff */
[----:B------:R-:W-:Y:S05]  /*b530*/  BRA `(.L_x_143) ;  /* 0xffffffcc00e47947 */ /* 0x000fea000383ffff */
.L_x_155:
[----:B---3--:R3:W4:Y:S02]  /*b540*/  SYNCS.PHASECHK.TRANS64.TRYWAIT P0, [R2+URZ+0x210], R5 ;  /* 0x00021005020075a7 */ /* 0x00872400080011ff */
[----:B----4-:R-:W-:Y:S05]  /*b550*/  @!P0 NANOSLEEP.SYNCS 0x989680 ;  /* 0x009896800000895d */ /* 0x010fea0003900000 */
[----:B------:R-:W4:Y:S02]  /*b560*/  @!P0 SYNCS.PHASECHK.TRANS64 P0, [R2+URZ+0x210], R5 ;  /* 0x00021005020085a7 */ /* 0x000f2400080010ff */
[----:B----4-:R-:W-:Y:S05]  /*b570*/  @!P0 BRA `(.L_x_155) ;  /* 0xfffffffc00f08947 */ /* 0x010fea000383ffff */
[----:B------:R-:W-:Y:S05]  /*b580*/  BRA `(.L_x_154) ;  /* 0xffffffd800d47947 */ /* 0x000fea000383ffff */
        .weak           $__internal_0_$__cuda_sm10x_tcgen05_guardrail_trap_col_being_dealloced_not_returned_by_alloc
        .type           $__internal_0_$__cuda_sm10x_tcgen05_guardrail_trap_col_being_dealloced_not_returned_by_alloc,@function
        .size           $__internal_0_$__cuda_sm10x_tcgen05_guardrail_trap_col_being_dealloced_not_returned_by_alloc,($__internal_1_$__cuda_sm10x_tcgen05_guardrail_trap_phase_invalid_during_alloc - $__internal_0_$__cuda_sm10x_tcgen05_guardrail_trap_col_being_dealloced_not_returned_by_alloc)
$__internal_0_$__cuda_sm10x_tcgen05_guardrail_trap_col_being_dealloced_not_returned_by_alloc:
[----:B------:R-:W-:Y:S05]  /*b590*/  BPT.TRAP 0x1 ;  /* 0x000000040000795c */ /* 0x000fea0000300000 */
[----:B------:R-:W-:-:S04]  /*b5a0*/  HFMA2 R3, -RZ, RZ, 0, 0 ;  /* 0x00000000ff037431 */ /* 0x000fc800000001ff */
[----:B------:R-:W-:Y:S05]  /*b5b0*/  RET.REL.NODEC R2 `(_ZN7cutlass13device_kernelINS_4gemm6kernel13GemmUniversalIN4cute5tupleIJiiiiEEENS1_10collective13CollectiveMmaINS1_46MainloopSm100TmaUmmaWarpSpecializedBlockScaledILi33ELi2ELi2ENS5_IJNS4_1CILi4EEENSA_ILi2EEENSA_ILi1EEEEEEEENS5_IJNSA_ILi256EEENSA_ILi64EEESH_EEENS5_IJNS_12float_e2m1_tENS_13float_ue4m3_tEEEENS5_IJNS5_IJlSD_lEEENS4_6LayoutINS5_IJNS5_IJNS5_IJNSA_ILi32EEESB_EEEiEEENS5_IJNS5_IJNSA_ILi16EEESB_EEEiEEENS5_IJSD_iEEEEEENS5_IJST_NS5_IJNS5_IJNSA_ILi0EEESD_EEENSA_ILi512EEEEEENS5_IJSW_iEEEEEEEEEEESL_S13_NS4_8TiledMMAINS4_8MMA_AtomIJNS4_23SM100_MMA_MXF4_2x1SM_SSISJ_SJ_fSK_Li256ELi64ELi16ELNS4_4UMMA5MajorE0ELS18_0ELNS17_7ScaleInE0ELS19_0EEEEEENSN_INS5_IJSD_SD_SD_EEENS5_IJSW_SW_SW_EEEEENS5_IJNS4_10UnderscoreES1F_S1F_EEEEENS5_IJNS4_28SM100_TMA_2SM_LOAD_MULTICASTES1I_EEENS5_IJNS4_14ComposedLayoutINS4_7SwizzleILi1ELi4ELi3EEENS4_18smem_ptr_flag_bitsILi4EEENSN_INS5_IJNSA_ILi8EEESH_EEENS5_IJSH_SD_EEEEEEENSN_INS5_IJNS5_IJNS5_IJSP_SD_EEESS_EEESD_NS5_IJSD_SD_EEEEEENS5_IJNS5_IJNS5_IJSS_SY_EEESX_EEESW_NS5_IJSB_SY_EEEEEEEEEEEvNS4_8identityES1J_S23_vS24_EENS_8epilogue10collective18CollectiveEpilogueINS26_23Sm100TmaWarpSpecializedILi3ELi2ELi32ELb1ELb0EEEJNS5_IJNSA_ILi128EEESH_SH_EEENS5_IJNSN_IS2B_SD_EENSN_ISO_SD_EEEEENS_10bfloat16_tESM_S2G_SM_NS26_6fusion15FusionCallbacksIS2A_NS2H_17LinearCombinationIS2G_fS2G_fLNS_15FloatRoundStyleE2EEES2C_S2F_JEEENS4_5SM1004TMEM4LOAD26SM100_TMEM_LOAD_32dp32b32xENS4_13SM90_TMA_LOADENS1K_INS1L_ILi2ELi4ELi3EEENS1N_ILi16EEENSN_INS5_IJS1P_SO_EEENS5_IJSO_SD_EEEEEEENS4_39AutoVectorizingCopyWithAssumedAlignmentILi128EEENS4_14SM90_TMA_STOREES2X_S2Z_S2Z_EEEvvEEEEvNT_6ParamsE) ;  /* 0xffffff4802907950 */ /* 0x000fea0003c3ffff */
        .weak           $__internal_1_$__cuda_sm10x_tcgen05_guardrail_trap_phase_invalid_during_alloc
        .type           $__internal_1_$__cuda_sm10x_tcgen05_guardrail_trap_phase_invalid_during_alloc,@function
        .size           $__internal_1_$__cuda_sm10x_tcgen05_guardrail_trap_phase_invalid_during_alloc,($__internal_2_$__cuda_sm10x_tcgen05_guardrail_trap_unallocated_columns_being_dealloced - $__internal_1_$__cuda_sm10x_tcgen05_guardrail_trap_phase_invalid_during_alloc)
$__internal_1_$__cuda_sm10x_tcgen05_guardrail_trap_phase_invalid_during_alloc:
[----:B------:R-:W-:Y:S05]  /*b5c0*/  BPT.TRAP 0x1 ;  /* 0x000000040000795c */ /* 0x000fea0000300000 */
[----:B------:R-:W-:-:S04]  /*b5d0*/  MOV R5, 0x0 ;  /* 0x0000000000057802 */ /* 0x000fc80000000f00 */
[----:B------:R-:W-:Y:S05]  /*b5e0*/  RET.REL.NODEC R4 `(_ZN7cutlass13device_kernelINS_4gemm6kernel13GemmUniversalIN4cute5tupleIJiiiiEEENS1_10collective13CollectiveMmaINS1_46MainloopSm100TmaUmmaWarpSpecializedBlockScaledILi33ELi2ELi2ENS5_IJNS4_1CILi4EEENSA_ILi2EEENSA_ILi1EEEEEEEENS5_IJNSA_ILi256EEENSA_ILi64EEESH_EEENS5_IJNS_12float_e2m1_tENS_13float_ue4m3_tEEEENS5_IJNS5_IJlSD_lEEENS4_6LayoutINS5_IJNS5_IJNS5_IJNSA_ILi32EEESB_EEEiEEENS5_IJNS5_IJNSA_ILi16EEESB_EEEiEEENS5_IJSD_iEEEEEENS5_IJST_NS5_IJNS5_IJNSA_ILi0EEESD_EEENSA_ILi512EEEEEENS5_IJSW_iEEEEEEEEEEESL_S13_NS4_8TiledMMAINS4_8MMA_AtomIJNS4_23SM100_MMA_MXF4_2x1SM_SSISJ_SJ_fSK_Li256ELi64ELi16ELNS4_4UMMA5MajorE0ELS18_0ELNS17_7ScaleInE0ELS19_0EEEEEENSN_INS5_IJSD_SD_SD_EEENS5_IJSW_SW_SW_EEEEENS5_IJNS4_10UnderscoreES1F_S1F_EEEEENS5_IJNS4_28SM100_TMA_2SM_LOAD_MULTICASTES1I_EEENS5_IJNS4_14ComposedLayoutINS4_7SwizzleILi1ELi4ELi3EEENS4_18smem_ptr_flag_bitsILi4EEENSN_INS5_IJNSA_ILi8EEESH_EEENS5_IJSH_SD_EEEEEEENSN_INS5_IJNS5_IJNS5_IJSP_SD_EEESS_EEESD_NS5_IJSD_SD_EEEEEENS5_IJNS5_IJNS5_IJSS_SY_EEESX_EEESW_NS5_IJSB_SY_EEEEEEEEEEEvNS4_8identityES1J_S23_vS24_EENS_8epilogue10collective18CollectiveEpilogueINS26_23Sm100TmaWarpSpecializedILi3ELi2ELi32ELb1ELb0EEEJNS5_IJNSA_ILi128EEESH_SH_EEENS5_IJNSN_IS2B_SD_EENSN_ISO_SD_EEEEENS_10bfloat16_tESM_S2G_SM_NS26_6fusion15FusionCallbacksIS2A_NS2H_17LinearCombinationIS2G_fS2G_fLNS_15FloatRoundStyleE2EEES2C_S2F_JEEENS4_5SM1004TMEM4LOAD26SM100_TMEM_LOAD_32dp32b32xENS4_13SM90_TMA_LOADENS1K_INS1L_ILi2ELi4ELi3EEENS1N_ILi16EEENSN_INS5_IJS1P_SO_EEENS5_IJSO_SD_EEEEEEENS4_39AutoVectorizingCopyWithAssumedAlignmentILi128EEENS4_14SM90_TMA_STOREES2X_S2Z_S2Z_EEEvvEEEEvNT_6ParamsE) ;  /* 0xffffff4804847950 */ /* 0x000fea0003c3ffff */
        .weak           $__internal_2_$__cuda_sm10x_tcgen05_guardrail_trap_unallocated_columns_being_dealloced
        .type           $__internal_2_$__cuda_sm10x_tcgen05_guardrail_trap_unallocated_columns_being_dealloced,@function
        .size           $__internal_2_$__cuda_sm10x_tcgen05_guardrail_trap_unallocated_columns_being_dealloced,(.L_x_263 - $__internal_2_$__cuda_sm10x_tcgen05_guardrail_trap_unallocated_columns_being_dealloced)
$__internal_2_$__cuda_sm10x_tcgen05_guardrail_trap_unallocated_columns_being_dealloced:
[----:B------:R-:W-:Y:S05]  /*b5f0*/  BPT.TRAP 0x1 ;  /* 0x000000040000795c */ /* 0x000fea0000300000 */
[----:B------:R-:W-:-:S04]  /*b600*/  HFMA2 R3, -RZ, RZ, 0, 0 ;  /* 0x00000000ff037431 */ /* 0x000fc800000001ff */
[----:B------:R-:W-:Y:S05]  /*b610*/  RET.REL.NODEC R2 `(_ZN7cutlass13device_kernelINS_4gemm6kernel13GemmUniversalIN4cute5tupleIJiiiiEEENS1_10collective13CollectiveMmaINS1_46MainloopSm100TmaUmmaWarpSpecializedBlockScaledILi33ELi2ELi2ENS5_IJNS4_1CILi4EEENSA_ILi2EEENSA_ILi1EEEEEEEENS5_IJNSA_ILi256EEENSA_ILi64EEESH_EEENS5_IJNS_12float_e2m1_tENS_13float_ue4m3_tEEEENS5_IJNS5_IJlSD_lEEENS4_6LayoutINS5_IJNS5_IJNS5_IJNSA_ILi32EEESB_EEEiEEENS5_IJNS5_IJNSA_ILi16EEESB_EEEiEEENS5_IJSD_iEEEEEENS5_IJST_NS5_IJNS5_IJNSA_ILi0EEESD_EEENSA_ILi512EEEEEENS5_IJSW_iEEEEEEEEEEESL_S13_NS4_8TiledMMAINS4_8MMA_AtomIJNS4_23SM100_MMA_MXF4_2x1SM_SSISJ_SJ_fSK_Li256ELi64ELi16ELNS4_4UMMA5MajorE0ELS18_0ELNS17_7ScaleInE0ELS19_0EEEEEENSN_INS5_IJSD_SD_SD_EEENS5_IJSW_SW_SW_EEEEENS5_IJNS4_10UnderscoreES1F_S1F_EEEEENS5_IJNS4_28SM100_TMA_2SM_LOAD_MULTICASTES1I_EEENS5_IJNS4_14ComposedLayoutINS4_7SwizzleILi1ELi4ELi3EEENS4_18smem_ptr_flag_bitsILi4EEENSN_INS5_IJNSA_ILi8EEESH_EEENS5_IJSH_SD_EEEEEEENSN_INS5_IJNS5_IJNS5_IJSP_SD_EEESS_EEESD_NS5_IJSD_SD_EEEEEENS5_IJNS5_IJNS5_IJSS_SY_EEESX_EEESW_NS5_IJSB_SY_EEEEEEEEEEEvNS4_8identityES1J_S23_vS24_EENS_8epilogue10collective18CollectiveEpilogueINS26_23Sm100TmaWarpSpecializedILi3ELi2ELi32ELb1ELb0EEEJNS5_IJNSA_ILi128EEESH_SH_EEENS5_IJNSN_IS2B_SD_EENSN_ISO_SD_EEEEENS_10bfloat16_tESM_S2G_SM_NS26_6fusion15FusionCallbacksIS2A_NS2H_17LinearCombinationIS2G_fS2G_fLNS_15FloatRoundStyleE2EEES2C_S2F_JEEENS4_5SM1004TMEM4LOAD26SM100_TMEM_LOAD_32dp32b32xENS4_13SM90_TMA_LOADENS1K_INS1L_ILi2ELi4ELi3EEENS1N_ILi16EEENSN_INS5_IJS1P_SO_EEENS5_IJSO_SD_EEEEEEENS4_39AutoVectorizingCopyWithAssumedAlignmentILi128EEENS4_14SM90_TMA_STOREES2X_S2Z_S2Z_EEEvvEEEEvNT_6ParamsE) ;  /* 0xffffff4802787950 */ /* 0x000fea0003c3ffff */
.L_x_262:
[----:B------:R-:W-:-:S00]  /*b620*/  BRA `(.L_x_262) ;  /* 0xfffffffc00fc7947 */ /* 0x000fc0000383ffff */
[----:B------:R-:W-:-:S00]  /*b630*/  NOP ;  /* 0x0000000000007918 */ /* 0x000fc00000000000 */
        /* <DEDUP_REMOVED lines=12> */
.L_x_263:


//--------------------- .nv.global.init           --------------------------
	.section	.nv.global.init,"aw",@progbits
.nv.global.init:
	.type		$str$29,@object
	.size		$str$29,($str$30 - $str$29)
$str$29:
        /*0000*/ 	.byte	0x28, 0x61, 0x64, 0x64, 0x72, 0x65, 0x73, 0x73, 0x20, 0x26, 0x20, 0x6d, 0x61, 0x73, 0x6b, 0x29
        /*0010*/ 	.byte	0x20, 0x3d, 0x3d, 0x20, 0x30, 0x00
	.type		$str$30,@object
	.size		$str$30,($str$26 - $str$30)
$str$30:
        /*0016*/ 	.byte	0x2f, 0x74, 0x6d, 0x70, 0x2f, 0x63, 0x75, 0x74, 0x6c, 0x61, 0x73, 0x73, 0x5f, 0x73, 0x77, 0x65
        /*0026*/ 	.byte	0x65, 0x70, 0x5f, 0x73, 0x72, 0x63, 0x2f, 0x69, 0x6e, 0x63, 0x6c, 0x75, 0x64, 0x65, 0x2f, 0x63
        /*0036*/ 	.byte	0x75, 0x74, 0x65, 0x2f, 0x70, 0x6f, 0x69, 0x6e, 0x74, 0x65, 0x72, 0x5f, 0x66, 0x6c, 0x61, 0x67
        /*0046*/ 	.byte	0x67, 0x65, 0x64, 0x2e, 0x68, 0x70, 0x70, 0x00
	.type		$str$26,@object
	.size		$str$26,($str$25 - $str$26)
$str$26:
        /*004e*/ 	.byte	0x2f, 0x74, 0x6d, 0x70, 0x2f, 0x63, 0x75, 0x74, 0x6c, 0x61, 0x73, 0x73, 0x5f, 0x73, 0x77, 0x65
        /*005e*/ 	.byte	0x65, 0x70, 0x5f, 0x73, 0x72, 0x63, 0x2f, 0x69, 0x6e, 0x63, 0x6c, 0x75, 0x64, 0x65, 0x2f, 0x63
        /*006e*/ 	.byte	0x75, 0x74, 0x65, 0x2f, 0x61, 0x74, 0x6f, 0x6d, 0x2f, 0x63, 0x6f, 0x70, 0x79, 0x5f, 0x74, 0x72
        /*007e*/ 	.byte	0x61, 0x69, 0x74, 0x73, 0x5f, 0x73, 0x6d, 0x31, 0x30, 0x30, 0x2e, 0x68, 0x70, 0x70, 0x00
	.type		$str$25,@object
	.size		$str$25,(__unnamed_1 - $str$25)
$str$25:
        /*008d*/ 	.byte	0x28, 0x28, 0x75, 0x69, 0x6e, 0x74, 0x33, 0x32, 0x5f, 0x74, 0x28, 0x74, 0x68, 0x72, 0x65, 0x61
        /*009d*/ 	.byte	0x64, 0x49, 0x64, 0x78, 0x2e, 0x78, 0x29, 0x20, 0x2f, 0x20, 0x33, 0x32, 0x29, 0x20, 0x25, 0x20
        /*00ad*/ 	.byte	0x34, 0x29, 0x20, 0x3d, 0x3d, 0x20, 0x28, 0x28, 0x28, 0x74, 0x6d, 0x65, 0x6d, 0x5f, 0x61, 0x64
        /*00bd*/ 	.byte	0x64, 0x72, 0x20, 0x3e, 0x3e, 0x20, 0x31, 0x36, 0x29, 0x20, 0x2f, 0x20, 0x33, 0x32, 0x29, 0x20
        /*00cd*/ 	.byte	0x25, 0x20, 0x34, 0x29, 0x00
	.type		__unnamed_1,@object
	.size		__unnamed_1,(__unnamed_2 - __unnamed_1)
__unnamed_1:
        /*00d2*/ 	.byte	0x61, 0x75, 0x74, 0x6f, 0x20, 0x63, 0x75, 0x74, 0x65, 0x3a, 0x3a, 0x61, 0x73, 0x5f, 0x70, 0x6f
        /* <DEDUP_REMOVED lines=24> */
        /*0262*/ 	.byte	0x34, 0x30, 0x39, 0x36, 0x3e, 0x3e, 0x3e, 0x3e, 0x5d, 0x00
	.type		__unnamed_2,@object
	.size		__unnamed_2,(.L_2 - __unnamed_2)
__unnamed_2:
        /* <DEDUP_REMOVED lines=42> */
        /*050c*/ 	.byte	0x3e, 0x3e, 0x5d, 0x00
.L_2:


//--------------------- .nv.shared._ZN7cutlass13device_kernelINS_4gemm6kernel13GemmUniversalIN4cute5tupleIJiiiiEEENS1_10collective13CollectiveMmaINS1_46MainloopSm100TmaUmmaWarpSpecializedBlockScaledILi33ELi2ELi2ENS5_IJNS4_1CILi4EEENSA_ILi2EEENSA_ILi1EEEEEEEENS5_IJNSA_ILi256EEENSA_ILi64EEESH_EEENS5_IJNS_12float_e2m1_tENS_13float_ue4m3_tEEEENS5_IJNS5_IJlSD_lEEENS4_6LayoutINS5_IJNS5_IJNS5_IJNSA_ILi32EEESB_EEEiEEENS5_IJNS5_IJNSA_ILi16EEESB_EEEiEEENS5_IJSD_iEEEEEENS5_IJST_NS5_IJNS5_IJNSA_ILi0EEESD_EEENSA_ILi512EEEEEENS5_IJSW_iEEEEEEEEEEESL_S13_NS4_8TiledMMAINS4_8MMA_AtomIJNS4_23SM100_MMA_MXF4_2x1SM_SSISJ_SJ_fSK_Li256ELi64ELi16ELNS4_4UMMA5MajorE0ELS18_0ELNS17_7ScaleInE0ELS19_0EEEEEENSN_INS5_IJSD_SD_SD_EEENS5_IJSW_SW_SW_EEEEENS5_IJNS4_10UnderscoreES1F_S1F_EEEEENS5_IJNS4_28SM100_TMA_2SM_LOAD_MULTICASTES1I_EEENS5_IJNS4_14ComposedLayoutINS4_7SwizzleILi1ELi4ELi3EEENS4_18smem_ptr_flag_bitsILi4EEENSN_INS5_IJNSA_ILi8EEESH_EEENS5_IJSH_SD_EEEEEEENSN_INS5_IJNS5_IJNS5_IJSP_SD_EEESS_EEESD_NS5_IJSD_SD_EEEEEENS5_IJNS5_IJNS5_IJSS_SY_EEESX_EEESW_NS5_IJSB_SY_EEEEEEEEEEEvNS4_8identityES1J_S23_vS24_EENS_8epilogue10collective18CollectiveEpilogueINS26_23Sm100TmaWarpSpecializedILi3ELi2ELi32ELb1ELb0EEEJNS5_IJNSA_ILi128EEESH_SH_EEENS5_IJNSN_IS2B_SD_EENSN_ISO_SD_EEEEENS_10bfloat16_tESM_S2G_SM_NS26_6fusion15FusionCallbacksIS2A_NS2H_17LinearCombinationIS2G_fS2G_fLNS_15FloatRoundStyleE2EEES2C_S2F_JEEENS4_5SM1004TMEM4LOAD26SM100_TMEM_LOAD_32dp32b32xENS4_13SM90_TMA_LOADENS1K_INS1L_ILi2ELi4ELi3EEENS1N_ILi16EEENSN_INS5_IJS1P_SO_EEENS5_IJSO_SD_EEEEEEENS4_39AutoVectorizingCopyWithAssumedAlignmentILi128EEENS4_14SM90_TMA_STOREES2X_S2Z_S2Z_EEEvvEEEEvNT_6ParamsE --------------------------
	.section	.nv.shared._ZN7cutlass13device_kernelINS_4gemm6kernel13GemmUniversalIN4cute5tupleIJiiiiEEENS1_10collective13CollectiveMmaINS1_46MainloopSm100TmaUmmaWarpSpecializedBlockScaledILi33ELi2ELi2ENS5_IJNS4_1CILi4EEENSA_ILi2EEENSA_ILi1EEEEEEEENS5_IJNSA_ILi256EEENSA_ILi64EEESH_EEENS5_IJNS_12float_e2m1_tENS_13float_ue4m3_tEEEENS5_IJNS5_IJlSD_lEEENS4_6LayoutINS5_IJNS5_IJNS5_IJNSA_ILi32EEESB_EEEiEEENS5_IJNS5_IJNSA_ILi16EEESB_EEEiEEENS5_IJSD_iEEEEEENS5_IJST_NS5_IJNS5_IJNSA_ILi0EEESD_EEENSA_ILi512EEEEEENS5_IJSW_iEEEEEEEEEEESL_S13_NS4_8TiledMMAINS4_8MMA_AtomIJNS4_23SM100_MMA_MXF4_2x1SM_SSISJ_SJ_fSK_Li256ELi64ELi16ELNS4_4UMMA5MajorE0ELS18_0ELNS17_7ScaleInE0ELS19_0EEEEEENSN_INS5_IJSD_SD_SD_EEENS5_IJSW_SW_SW_EEEEENS5_IJNS4_10UnderscoreES1F_S1F_EEEEENS5_IJNS4_28SM100_TMA_2SM_LOAD_MULTICASTES1I_EEENS5_IJNS4_14ComposedLayoutINS4_7SwizzleILi1ELi4ELi3EEENS4_18smem_ptr_flag_bitsILi4EEENSN_INS5_IJNSA_ILi8EEESH_EEENS5_IJSH_SD_EEEEEEENSN_INS5_IJNS5_IJNS5_IJSP_SD_EEESS_EEESD_NS5_IJSD_SD_EEEEEENS5_IJNS5_IJNS5_IJSS_SY_EEESX_EEESW_NS5_IJSB_SY_EEEEEEEEEEEvNS4_8identityES1J_S23_vS24_EENS_8epilogue10collective18CollectiveEpilogueINS26_23Sm100TmaWarpSpecializedILi3ELi2ELi32ELb1ELb0EEEJNS5_IJNSA_ILi128EEESH_SH_EEENS5_IJNSN_IS2B_SD_EENSN_ISO_SD_EEEEENS_10bfloat16_tESM_S2G_SM_NS26_6fusion15FusionCallbacksIS2A_NS2H_17LinearCombinationIS2G_fS2G_fLNS_15FloatRoundStyleE2EEES2C_S2F_JEEENS4_5SM1004TMEM4LOAD26SM100_TMEM_LOAD_32dp32b32xENS4_13SM90_TMA_LOADENS1K_INS1L_ILi2ELi4ELi3EEENS1N_ILi16EEENSN_INS5_IJS1P_SO_EEENS5_IJSO_SD_EEEEEEENS4_39AutoVectorizingCopyWithAssumedAlignmentILi128EEENS4_14SM90_TMA_STOREES2X_S2Z_S2Z_EEEvvEEEEvNT_6ParamsE,"aw",@nobits
	.sectionflags	@""
	.align	16
	.zero		1024


//--------------------- .nv.shared.reserved.0     --------------------------
	.section	.nv.shared.reserved.0,"aw",@nobits
	.weak		__nv_reservedSMEM_offset_0_alias
	.size		__nv_reservedSMEM_offset_0_alias, 0, 64
	.other		__nv_reservedSMEM_offset_0_alias,@"STO_CUDA_RESERVED_SHARED STV_DEFAULT"
__nv_reservedSMEM_offset_0_alias:
	.zero		0
.nv.shared.reserved.0:
	.zero		64
	.weak		__nv_reservedSMEM_tcgen05_partition
	.type		__nv_reservedSMEM_tcgen05_partition,@object
	.size		__nv_reservedSMEM_tcgen05_partition,(.L_0 - __nv_reservedSMEM_tcgen05_partition)
__nv_reservedSMEM_tcgen05_partition:
	.zero		32
.L_0:


//--------------------- .nv.global                --------------------------
	.section	.nv.global,"aw",@nobits
.nv.global:
	.type		_ZN40_INTERNAL_a6ac6f80_4_k_cu_862b8b90_232514cute1_E,@object
	.size		_ZN40_INTERNAL_a6ac6f80_4_k_cu_862b8b90_232514cute1_E,(_ZN40_INTERNAL_a6ac6f80_4_k_cu_862b8b90_232514cuda3std3__45__cpo6cbeginE - _ZN40_INTERNAL_a6ac6f80_4_k_cu_862b8b90_232514cute1_E)
_ZN40_INTERNAL_a6ac6f80_4_k_cu_862b8b90_232514cute1_E:
	.zero		1
	.type		_ZN40_INTERNAL_a6ac6f80_4_k_cu_862b8b90_232514cuda3std3__45__cpo6cbeginE,@object
	.size		_ZN40_INTERNAL_a6ac6f80_4_k_cu_862b8b90_232514cuda3std3__45__cpo6cbeginE,(_ZN40_INTERNAL_a6ac6f80_4_k_cu_862b8b90_232514cuda3std3__48in_placeE - _ZN40_INTERNAL_a6ac6f80_4_k_cu_862b8b90_232514cuda3std3__45__cpo6cbeginE)
_ZN40_INTERNAL_a6ac6f80_4_k_cu_862b8b90_232514cuda3std3__45__cpo6cbeginE:
	.zero		1
	.type		_ZN40_INTERNAL_a6ac6f80_4_k_cu_862b8b90_232514cuda3std3__48in_placeE,@object
	.size		_ZN40_INTERNAL_a6ac6f80_4_k_cu_862b8b90_232514cuda3std3__48in_placeE,(_ZN40_INTERNAL_a6ac6f80_4_k_cu_862b8b90_232514cuda3std6ranges3__45__cpo9iter_moveE - _ZN40_INTERNAL_a6ac6f80_4_k_cu_862b8b90_232514cuda3std3__48in_placeE)
_ZN40_INTERNAL_a6ac6f80_4_k_cu_862b8b90_232514cuda3std3__48in_placeE:
	.zero		1
	.type		_ZN40_INTERNAL_a6ac6f80_4_k_cu_862b8b90_232514cuda3std6ranges3__45__cpo9iter_moveE,@object
	.size		_ZN40_INTERNAL_a6ac6f80_4_k_cu_862b8b90_232514cuda3std6ranges3__45__cpo9iter_moveE,(_ZN40_INTERNAL_a6ac6f80_4_k_cu_862b8b90_232514cuda3std3__45__cpo5beginE - _ZN40_INTERNAL_a6ac6f80_4_k_cu_862b8b90_232514cuda3std6ranges3__45__cpo9iter_moveE)
_ZN40_INTERNAL_a6ac6f80_4_k_cu_862b8b90_232514cuda3std6ranges3__45__cpo9iter_moveE:
	.zero		1
	.type		_ZN40_INTERNAL_a6ac6f80_4_k_cu_862b8b90_232514cuda3std3__45__cpo5beginE,@object
	.size		_ZN40_INTERNAL_a6ac6f80_4_k_cu_862b8b90_232514cuda3std3__45__cpo5beginE,(_ZN40_INTERNAL_a6ac6f80_4_k_cu_862b8b90_232514cuda3std3__442_GLOBAL__N__a6ac6f80_4_k_cu_862b8b90_232516ignoreE - _ZN40_INTERNAL_a6ac6f80_4_k_cu_862b8b90_232514cuda3std3__45__cpo5beginE)
_ZN40_INTERNAL_a6ac6f80_4_k_cu_862b8b90_232514cuda3std3__45__cpo5beginE:
	.zero		1
	.type		_ZN40_INTERNAL_a6ac6f80_4_k_cu_862b8b90_232514cuda3std3__442_GLOBAL__N__a6ac6f80_4_k_cu_862b8b90_232516ignoreE,@object
	.size		_ZN40_INTERNAL_a6ac6f80_4_k_cu_862b8b90_232514cuda3std3__442_GLOBAL__N__a6ac6f80_4_k_cu_862b8b90_232516ignoreE,(_ZN40_INTERNAL_a6ac6f80_4_k_cu_862b8b90_232514cute7productE - _ZN40_INTERNAL_a6ac6f80_4_k_cu_862b8b90_232514cuda3std3__442_GLOBAL__N__a6ac6f80_4_k_cu_862b8b90_232516ignoreE)
_ZN40_INTERNAL_a6ac6f80_4_k_cu_862b8b90_232514cuda3std3__442_GLOBAL__N__a6ac6f80_4_k_cu_862b8b90_232516ignoreE:
	.zero		1
	.type		_ZN40_INTERNAL_a6ac6f80_4_k_cu_862b8b90_232514cute7productE,@object
	.size		_ZN40_INTERNAL_a6ac6f80_4_k_cu_862b8b90_232514cute7productE,(_ZN40_INTERNAL_a6ac6f80_4_k_cu_862b8b90_232514cuda3std3__45__cpo3endE - _ZN40_INTERNAL_a6ac6f80_4_k_cu_862b8b90_232514cute7productE)
_ZN40_INTERNAL_a6ac6f80_4_k_cu_862b8b90_232514cute7productE:
	.zero		1
	.type		_ZN40_INTERNAL_a6ac6f80_4_k_cu_862b8b90_232514cuda3std3__45__cpo3endE,@object
	.size		_ZN40_INTERNAL_a6ac6f80_4_k_cu_862b8b90_232514cuda3std3__45__cpo3endE,(_ZN40_INTERNAL_a6ac6f80_4_k_cu_862b8b90_232514cuda3std3__419piecewise_constructE - _ZN40_INTERNAL_a6ac6f80_4_k_cu_862b8b90_232514cuda3std3__45__cpo3endE)
_ZN40_INTERNAL_a6ac6f80_4_k_cu_862b8b90_232514cuda3std3__45__cpo3endE:
	.zero		1
	.type		_ZN40_INTERNAL_a6ac6f80_4_k_cu_862b8b90_232514cuda3std3__419piecewise_constructE,@object
	.size		_ZN40_INTERNAL_a6ac6f80_4_k_cu_862b8b90_232514cuda3std3__419piecewise_constructE,(_ZN40_INTERNAL_a6ac6f80_4_k_cu_862b8b90_232514cuda3std3__45__cpo4cendE - _ZN40_INTERNAL_a6ac6f80_4_k_cu_862b8b90_232514cuda3std3__419piecewise_constructE)
_ZN40_INTERNAL_a6ac6f80_4_k_cu_862b8b90_232514cuda3std3__419piecewise_constructE:
	.zero		1
	.type		_ZN40_INTERNAL_a6ac6f80_4_k_cu_862b8b90_232514cuda3std3__45__cpo4cendE,@object
	.size		_ZN40_INTERNAL_a6ac6f80_4_k_cu_862b8b90_232514cuda3std3__45__cpo4cendE,(_ZN40_INTERNAL_a6ac6f80_4_k_cu_862b8b90_232514cuda3std6ranges3__45__cpo4swapE - _ZN40_INTERNAL_a6ac6f80_4_k_cu_862b8b90_232514cuda3std3__45__cpo4cendE)
_ZN40_INTERNAL_a6ac6f80_4_k_cu_862b8b90_232514cuda3std3__45__cpo4cendE:
	.zero		1
	.type		_ZN40_INTERNAL_a6ac6f80_4_k_cu_862b8b90_232514cuda3std6ranges3__45__cpo4swapE,@object
	.size		_ZN40_INTERNAL_a6ac6f80_4_k_cu_862b8b90_232514cuda3std6ranges3__45__cpo4swapE,(.L_10 - _ZN40_INTERNAL_a6ac6f80_4_k_cu_862b8b90_232514cuda3std6ranges3__45__cpo4swapE)
_ZN40_INTERNAL_a6ac6f80_4_k_cu_862b8b90_232514cuda3std6ranges3__45__cpo4swapE:
	.zero		1
.L_10:


//--------------------- .nv.constant0._ZN7cutlass13device_kernelINS_4gemm6kernel13GemmUniversalIN4cute5tupleIJiiiiEEENS1_10collective13CollectiveMmaINS1_46MainloopSm100TmaUmmaWarpSpecializedBlockScaledILi33ELi2ELi2ENS5_IJNS4_1CILi4EEENSA_ILi2EEENSA_ILi1EEEEEEEENS5_IJNSA_ILi256EEENSA_ILi64EEESH_EEENS5_IJNS_12float_e2m1_tENS_13float_ue4m3_tEEEENS5_IJNS5_IJlSD_lEEENS4_6LayoutINS5_IJNS5_IJNS5_IJNSA_ILi32EEESB_EEEiEEENS5_IJNS5_IJNSA_ILi16EEESB_EEEiEEENS5_IJSD_iEEEEEENS5_IJST_NS5_IJNS5_IJNSA_ILi0EEESD_EEENSA_ILi512EEEEEENS5_IJSW_iEEEEEEEEEEESL_S13_NS4_8TiledMMAINS4_8MMA_AtomIJNS4_23SM100_MMA_MXF4_2x1SM_SSISJ_SJ_fSK_Li256ELi64ELi16ELNS4_4UMMA5MajorE0ELS18_0ELNS17_7ScaleInE0ELS19_0EEEEEENSN_INS5_IJSD_SD_SD_EEENS5_IJSW_SW_SW_EEEEENS5_IJNS4_10UnderscoreES1F_S1F_EEEEENS5_IJNS4_28SM100_TMA_2SM_LOAD_MULTICASTES1I_EEENS5_IJNS4_14ComposedLayoutINS4_7SwizzleILi1ELi4ELi3EEENS4_18smem_ptr_flag_bitsILi4EEENSN_INS5_IJNSA_ILi8EEESH_EEENS5_IJSH_SD_EEEEEEENSN_INS5_IJNS5_IJNS5_IJSP_SD_EEESS_EEESD_NS5_IJSD_SD_EEEEEENS5_IJNS5_IJNS5_IJSS_SY_EEESX_EEESW_NS5_IJSB_SY_EEEEEEEEEEEvNS4_8identityES1J_S23_vS24_EENS_8epilogue10collective18CollectiveEpilogueINS26_23Sm100TmaWarpSpecializedILi3ELi2ELi32ELb1ELb0EEEJNS5_IJNSA_ILi128EEESH_SH_EEENS5_IJNSN_IS2B_SD_EENSN_ISO_SD_EEEEENS_10bfloat16_tESM_S2G_SM_NS26_6fusion15FusionCallbacksIS2A_NS2H_17LinearCombinationIS2G_fS2G_fLNS_15FloatRoundStyleE2EEES2C_S2F_JEEENS4_5SM1004TMEM4LOAD26SM100_TMEM_LOAD_32dp32b32xENS4_13SM90_TMA_LOADENS1K_INS1L_ILi2ELi4ELi3EEENS1N_ILi16EEENSN_INS5_IJS1P_SO_EEENS5_IJSO_SD_EEEEEEENS4_39AutoVectorizingCopyWithAssumedAlignmentILi128EEENS4_14SM90_TMA_STOREES2X_S2Z_S2Z_EEEvvEEEEvNT_6ParamsE --------------------------
	.section	.nv.constant0._ZN7cutlass13device_kernelINS_4gemm6kernel13GemmUniversalIN4cute5tupleIJiiiiEEENS1_10collective13CollectiveMmaINS1_46MainloopSm100TmaUmmaWarpSpecializedBlockScaledILi33ELi2ELi2ENS5_IJNS4_1CILi4EEENSA_ILi2EEENSA_ILi1EEEEEEEENS5_IJNSA_ILi256EEENSA_ILi64EEESH_EEENS5_IJNS_12float_e2m1_tENS_13float_ue4m3_tEEEENS5_IJNS5_IJlSD_lEEENS4_6LayoutINS5_IJNS5_IJNS5_IJNSA_ILi32EEESB_EEEiEEENS5_IJNS5_IJNSA_ILi16EEESB_EEEiEEENS5_IJSD_iEEEEEENS5_IJST_NS5_IJNS5_IJNSA_ILi0EEESD_EEENSA_ILi512EEEEEENS5_IJSW_iEEEEEEEEEEESL_S13_NS4_8TiledMMAINS4_8MMA_AtomIJNS4_23SM100_MMA_MXF4_2x1SM_SSISJ_SJ_fSK_Li256ELi64ELi16ELNS4_4UMMA5MajorE0ELS18_0ELNS17_7ScaleInE0ELS19_0EEEEEENSN_INS5_IJSD_SD_SD_EEENS5_IJSW_SW_SW_EEEEENS5_IJNS4_10UnderscoreES1F_S1F_EEEEENS5_IJNS4_28SM100_TMA_2SM_LOAD_MULTICASTES1I_EEENS5_IJNS4_14ComposedLayoutINS4_7SwizzleILi1ELi4ELi3EEENS4_18smem_ptr_flag_bitsILi4EEENSN_INS5_IJNSA_ILi8EEESH_EEENS5_IJSH_SD_EEEEEEENSN_INS5_IJNS5_IJNS5_IJSP_SD_EEESS_EEESD_NS5_IJSD_SD_EEEEEENS5_IJNS5_IJNS5_IJSS_SY_EEESX_EEESW_NS5_IJSB_SY_EEEEEEEEEEEvNS4_8identityES1J_S23_vS24_EENS_8epilogue10collective18CollectiveEpilogueINS26_23Sm100TmaWarpSpecializedILi3ELi2ELi32ELb1ELb0EEEJNS5_IJNSA_ILi128EEESH_SH_EEENS5_IJNSN_IS2B_SD_EENSN_ISO_SD_EEEEENS_10bfloat16_tESM_S2G_SM_NS26_6fusion15FusionCallbacksIS2A_NS2H_17LinearCombinationIS2G_fS2G_fLNS_15FloatRoundStyleE2EEES2C_S2F_JEEENS4_5SM1004TMEM4LOAD26SM100_TMEM_LOAD_32dp32b32xENS4_13SM90_TMA_LOADENS1K_INS1L_ILi2ELi4ELi3EEENS1N_ILi16EEENSN_INS5_IJS1P_SO_EEENS5_IJSO_SD_EEEEEEENS4_39AutoVectorizingCopyWithAssumedAlignmentILi128EEENS4_14SM90_TMA_STOREES2X_S2Z_S2Z_EEEvvEEEEvNT_6ParamsE,"a",@progbits
	.sectionflags	@""
	.align	4
.nv.constant0._ZN7cutlass13device_kernelINS_4gemm6kernel13GemmUniversalIN4cute5tupleIJiiiiEEENS1_10collective13CollectiveMmaINS1_46MainloopSm100TmaUmmaWarpSpecializedBlockScaledILi33ELi2ELi2ENS5_IJNS4_1CILi4EEENSA_ILi2EEENSA_ILi1EEEEEEEENS5_IJNSA_ILi256EEENSA_ILi64EEESH_EEENS5_IJNS_12float_e2m1_tENS_13float_ue4m3_tEEEENS5_IJNS5_IJlSD_lEEENS4_6LayoutINS5_IJNS5_IJNS5_IJNSA_ILi32EEESB_EEEiEEENS5_IJNS5_IJNSA_ILi16EEESB_EEEiEEENS5_IJSD_iEEEEEENS5_IJST_NS5_IJNS5_IJNSA_ILi0EEESD_EEENSA_ILi512EEEEEENS5_IJSW_iEEEEEEEEEEESL_S13_NS4_8TiledMMAINS4_8MMA_AtomIJNS4_23SM100_MMA_MXF4_2x1SM_SSISJ_SJ_fSK_Li256ELi64ELi16ELNS4_4UMMA5MajorE0ELS18_0ELNS17_7ScaleInE0ELS19_0EEEEEENSN_INS5_IJSD_SD_SD_EEENS5_IJSW_SW_SW_EEEEENS5_IJNS4_10UnderscoreES1F_S1F_EEEEENS5_IJNS4_28SM100_TMA_2SM_LOAD_MULTICASTES1I_EEENS5_IJNS4_14ComposedLayoutINS4_7SwizzleILi1ELi4ELi3EEENS4_18smem_ptr_flag_bitsILi4EEENSN_INS5_IJNSA_ILi8EEESH_EEENS5_IJSH_SD_EEEEEEENSN_INS5_IJNS5_IJNS5_IJSP_SD_EEESS_EEESD_NS5_IJSD_SD_EEEEEENS5_IJNS5_IJNS5_IJSS_SY_EEESX_EEESW_NS5_IJSB_SY_EEEEEEEEEEEvNS4_8identityES1J_S23_vS24_EENS_8epilogue10collective18CollectiveEpilogueINS26_23Sm100TmaWarpSpecializedILi3ELi2ELi32ELb1ELb0EEEJNS5_IJNSA_ILi128EEESH_SH_EEENS5_IJNSN_IS2B_SD_EENSN_ISO_SD_EEEEENS_10bfloat16_tESM_S2G_SM_NS26_6fusion15FusionCallbacksIS2A_NS2H_17LinearCombinationIS2G_fS2G_fLNS_15FloatRoundStyleE2EEES2C_S2F_JEEENS4_5SM1004TMEM4LOAD26SM100_TMEM_LOAD_32dp32b32xENS4_13SM90_TMA_LOADENS1K_INS1L_ILi2ELi4ELi3EEENS1N_ILi16EEENSN_INS5_IJS1P_SO_EEENS5_IJSO_SD_EEEEEEENS4_39AutoVectorizingCopyWithAssumedAlignmentILi128EEENS4_14SM90_TMA_STOREES2X_S2Z_S2Z_EEEvvEEEEvNT_6ParamsE:
	.zero		3968


//--------------------- SYMBOLS --------------------------

	.type		.nv.reservedSmem.offset0,@object
	.size		.nv.reservedSmem.offset0,0x4
	.type		.nv.reservedSmem.cap,@object
	.size		.nv.reservedSmem.cap,0x4
	.type		__assertfail,@function
